// auto-generated by cutlass_sweep.epilogue — config: {"arch": "sm_90", "cluster_m": 2, "cluster_n": 1, "dtype": "bf16", "fusion": "sigmoid", "tile_k": 64, "tile_m": 256, "tile_n": 64}
#include "cutlass/cutlass.h"
#include "cutlass/gemm/collective/collective_builder.hpp"
#include "cutlass/gemm/device/gemm_universal_adapter.h"
#include "cutlass/gemm/kernel/gemm_universal.hpp"
#include "cutlass/epilogue/collective/collective_builder.hpp"
#include "cutlass/epilogue/fusion/operations.hpp"
#include "cutlass/epilogue/thread/activation.h"

using Elem = cutlass::bfloat16_t;
using Acc  = float;
using TileShape    = cute::Shape<cute::_256, cute::_64, cute::_64>;
using ClusterShape = cute::Shape<cute::_2, cute::_1, cute::_1>;
using FusionOp     = cutlass::epilogue::fusion::LinCombEltAct<cutlass::epilogue::thread::Sigmoid, Elem, Acc>;

using CollectiveEpilogue = typename cutlass::epilogue::collective::CollectiveBuilder<
    cutlass::arch::Sm90, cutlass::arch::OpClassTensorOp,
    TileShape, ClusterShape,
    cutlass::epilogue::collective::EpilogueTileAuto,
    Acc, Acc,
    Elem, cutlass::layout::RowMajor, 128 / cutlass::sizeof_bits<Elem>::value,
    Elem, cutlass::layout::RowMajor, 128 / cutlass::sizeof_bits<Elem>::value,
    cutlass::epilogue::TmaWarpSpecializedCooperative,
    FusionOp
  >::CollectiveOp;

using CollectiveMainloop = typename cutlass::gemm::collective::CollectiveBuilder<
    cutlass::arch::Sm90, cutlass::arch::OpClassTensorOp,
    Elem, cutlass::layout::RowMajor, 128 / cutlass::sizeof_bits<Elem>::value,
    Elem, cutlass::layout::ColumnMajor, 128 / cutlass::sizeof_bits<Elem>::value,
    Acc,
    TileShape, ClusterShape,
    cutlass::gemm::collective::StageCountAutoCarveout<
        static_cast<int>(sizeof(typename CollectiveEpilogue::SharedStorage))>,
    cutlass::gemm::KernelTmaWarpSpecializedCooperative
  >::CollectiveOp;

using GemmKernel = cutlass::gemm::kernel::GemmUniversal<
    cute::Shape<int,int,int,int>, CollectiveMainloop, CollectiveEpilogue>;
using Gemm = cutlass::gemm::device::GemmUniversalAdapter<GemmKernel>;

auto* _anchor = &cutlass::device_kernel<GemmKernel>;


// ===== COMPILED SASS (sm_90a) =====

	.target	sm_90a

	.elftype	@"ET_EXEC"


//--------------------- .note.nv.tkinfo           --------------------------
	.section	.note.nv.tkinfo,"",@"SHT_NOTE"
	.sectionflags	@"SHF_NOTE_NV_TKINFO"
	.tkinfo
        /*0018*/ 	.word	0x00000002
        /*0030*/ 	.string	""
        /*0030*/ 	.string	"ptxas"
        /*0030*/ 	.string	"Cuda compilation tools, release 13.0, V13.0.88"
        /*0030*/ 	.string	"Build cuda_13.0.r13.0/compiler.36424714_0"
        /*0030*/ 	.string	"-arch sm_90a -m 64 "



//--------------------- .note.nv.cuinfo           --------------------------
	.section	.note.nv.cuinfo,"",@"SHT_NOTE"
	.sectionflags	@"SHF_NOTE_NV_CUINFO"
        /*0018*/ 	.short	0x0002
        /*001a*/ 	.short	0x005a
        /*001c*/ 	.short	0x0082
	.zero		2


//--------------------- .nv.info                  --------------------------
	.section	.nv.info,"",@"SHT_CUDA_INFO"
	.align	4


	//----- nvinfo : EIATTR_REGCOUNT
	.align		4
        /*0000*/ 	.byte	0x04, 0x2f
        /*0002*/ 	.short	(.L_18 - .L_17)
	.align		4
.L_17:
        /*0004*/ 	.word	index@(_ZN7cutlass13device_kernelINS_4gemm6kernel13GemmUniversalIN4cute5tupleIJiiiiEEENS1_10collective13CollectiveMmaINS1_34MainloopSm90TmaGmmaWarpSpecializedILi4ENS5_IJNS4_1CILi2EEENSA_ILi1EEESC_EEENS1_35KernelTmaWarpSpecializedCooperativeEEENS5_IJNSA_ILi256EEENSA_ILi64EEESH_EEENS_10bfloat16_tENS5_IJlSC_lEEESJ_SK_NS4_8TiledMMAINS4_8MMA_AtomIJNS4_4SM904GMMA27MMA_64x64x16_F32BF16BF16_SSILNSO_5MajorE0ELSQ_0ELNSO_7ScaleInE1ELSR_1EEEEEENS4_6LayoutISD_NS5_IJSC_NSA_ILi0EEESV_EEEEENS5_IJNS4_10UnderscoreESY_SY_EEEEENS4_13SM90_TMA_LOADENS4_14ComposedLayoutINS4_7SwizzleILi3ELi4ELi3EEENS4_18smem_ptr_flag_bitsILi16EEENSU_INS5_IJNSA_ILi8EEESH_EEENS5_IJSH_SC_EEEEEEEvNS4_8identityENS4_23SM90_TMA_LOAD_MULTICASTES1B_vS1C_EENS_8epilogue10collective18CollectiveEpilogueINS1F_22Sm90TmaWarpSpecializedILi4ELi2ELi16ELb1ELb0EEEJSI_NS5_IJNSA_ILi128EEENSA_ILi32EEEEEESJ_SK_SJ_SK_NS1F_6fusion15FusionCallbacksIS1J_NS1N_13LinCombEltActINS1F_6thread7SigmoidESJ_fSJ_fLNS_15FloatRoundStyleE2EEESI_S1M_JEEES11_NS12_INS13_ILi2ELi4ELi3EEES16_NSU_INS5_IJS17_S1L_EEENS5_IJS1L_SC_EEEEEEENS4_17SM75_U32x4_LDSM_NENS4_14SM90_TMA_STOREES1Z_NS4_17SM90_U32x4_STSM_NENS4_9Copy_AtomIJS22_NS_6half_tEEEEvEEEvvEEEEvNT_6ParamsE)
        /*0008*/ 	.word	0x000000a8


	//----- nvinfo : EIATTR_FRAME_SIZE
	.align		4
.L_18:
        /*000c*/ 	.byte	0x04, 0x11
        /*000e*/ 	.short	(.L_20 - .L_19)
	.align		4
.L_19:
        /*0010*/ 	.word	index@($__internal_0_$__cuda_sm20_rcp_rn_f32_slowpath)
        /*0014*/ 	.word	0x00000000


	//----- nvinfo : EIATTR_FRAME_SIZE
	.align		4
.L_20:
        /*0018*/ 	.byte	0x04, 0x11
        /*001a*/ 	.short	(.L_22 - .L_21)
	.align		4
.L_21:
        /*001c*/ 	.word	index@(_ZN7cutlass13device_kernelINS_4gemm6kernel13GemmUniversalIN4cute5tupleIJiiiiEEENS1_10collective13CollectiveMmaINS1_34MainloopSm90TmaGmmaWarpSpecializedILi4ENS5_IJNS4_1CILi2EEENSA_ILi1EEESC_EEENS1_35KernelTmaWarpSpecializedCooperativeEEENS5_IJNSA_ILi256EEENSA_ILi64EEESH_EEENS_10bfloat16_tENS5_IJlSC_lEEESJ_SK_NS4_8TiledMMAINS4_8MMA_AtomIJNS4_4SM904GMMA27MMA_64x64x16_F32BF16BF16_SSILNSO_5MajorE0ELSQ_0ELNSO_7ScaleInE1ELSR_1EEEEEENS4_6LayoutISD_NS5_IJSC_NSA_ILi0EEESV_EEEEENS5_IJNS4_10UnderscoreESY_SY_EEEEENS4_13SM90_TMA_LOADENS4_14ComposedLayoutINS4_7SwizzleILi3ELi4ELi3EEENS4_18smem_ptr_flag_bitsILi16EEENSU_INS5_IJNSA_ILi8EEESH_EEENS5_IJSH_SC_EEEEEEEvNS4_8identityENS4_23SM90_TMA_LOAD_MULTICASTES1B_vS1C_EENS_8epilogue10collective18CollectiveEpilogueINS1F_22Sm90TmaWarpSpecializedILi4ELi2ELi16ELb1ELb0EEEJSI_NS5_IJNSA_ILi128EEENSA_ILi32EEEEEESJ_SK_SJ_SK_NS1F_6fusion15FusionCallbacksIS1J_NS1N_13LinCombEltActINS1F_6thread7SigmoidESJ_fSJ_fLNS_15FloatRoundStyleE2EEESI_S1M_JEEES11_NS12_INS13_ILi2ELi4ELi3EEES16_NSU_INS5_IJS17_S1L_EEENS5_IJS1L_SC_EEEEEEENS4_17SM75_U32x4_LDSM_NENS4_14SM90_TMA_STOREES1Z_NS4_17SM90_U32x4_STSM_NENS4_9Copy_AtomIJS22_NS_6half_tEEEEvEEEvvEEEEvNT_6ParamsE)
        /*0020*/ 	.word	0x00000000


	//----- nvinfo : EIATTR_MIN_STACK_SIZE
	.align		4
.L_22:
        /*0024*/ 	.byte	0x04, 0x12
        /*0026*/ 	.short	(.L_24 - .L_23)
	.align		4
.L_23:
        /*0028*/ 	.word	index@(_ZN7cutlass13device_kernelINS_4gemm6kernel13GemmUniversalIN4cute5tupleIJiiiiEEENS1_10collective13CollectiveMmaINS1_34MainloopSm90TmaGmmaWarpSpecializedILi4ENS5_IJNS4_1CILi2EEENSA_ILi1EEESC_EEENS1_35KernelTmaWarpSpecializedCooperativeEEENS5_IJNSA_ILi256EEENSA_ILi64EEESH_EEENS_10bfloat16_tENS5_IJlSC_lEEESJ_SK_NS4_8TiledMMAINS4_8MMA_AtomIJNS4_4SM904GMMA27MMA_64x64x16_F32BF16BF16_SSILNSO_5MajorE0ELSQ_0ELNSO_7ScaleInE1ELSR_1EEEEEENS4_6LayoutISD_NS5_IJSC_NSA_ILi0EEESV_EEEEENS5_IJNS4_10UnderscoreESY_SY_EEEEENS4_13SM90_TMA_LOADENS4_14ComposedLayoutINS4_7SwizzleILi3ELi4ELi3EEENS4_18smem_ptr_flag_bitsILi16EEENSU_INS5_IJNSA_ILi8EEESH_EEENS5_IJSH_SC_EEEEEEEvNS4_8identityENS4_23SM90_TMA_LOAD_MULTICASTES1B_vS1C_EENS_8epilogue10collective18CollectiveEpilogueINS1F_22Sm90TmaWarpSpecializedILi4ELi2ELi16ELb1ELb0EEEJSI_NS5_IJNSA_ILi128EEENSA_ILi32EEEEEESJ_SK_SJ_SK_NS1F_6fusion15FusionCallbacksIS1J_NS1N_13LinCombEltActINS1F_6thread7SigmoidESJ_fSJ_fLNS_15FloatRoundStyleE2EEESI_S1M_JEEES11_NS12_INS13_ILi2ELi4ELi3EEES16_NSU_INS5_IJS17_S1L_EEENS5_IJS1L_SC_EEEEEEENS4_17SM75_U32x4_LDSM_NENS4_14SM90_TMA_STOREES1Z_NS4_17SM90_U32x4_STSM_NENS4_9Copy_AtomIJS22_NS_6half_tEEEEvEEEvvEEEEvNT_6ParamsE)
        /*002c*/ 	.word	0x00000000
.L_24:


//--------------------- .nv.compat                --------------------------
	.section	.nv.compat,"",@"SHT_CUDA_COMPAT_INFO"
	.align	4
        /*0000*/ 	.byte	0x02, 0x09, 0x01, 0x00, 0x02, 0x02, 0x04, 0x00, 0x02, 0x05, 0x05, 0x00, 0x03, 0x07, 0x01, 0x01
        /*0010*/ 	.byte	0x02, 0x03, 0x01, 0x00, 0x02, 0x06, 0x01, 0x00, 0x04, 0x0b, 0x08, 0x00, 0x00, 0x00, 0x00, 0x00
        /*0020*/ 	.byte	0x00, 0x00, 0x00, 0x00


//--------------------- .nv.info._ZN7cutlass13device_kernelINS_4gemm6kernel13GemmUniversalIN4cute5tupleIJiiiiEEENS1_10collective13CollectiveMmaINS1_34MainloopSm90TmaGmmaWarpSpecializedILi4ENS5_IJNS4_1CILi2EEENSA_ILi1EEESC_EEENS1_35KernelTmaWarpSpecializedCooperativeEEENS5_IJNSA_ILi256EEENSA_ILi64EEESH_EEENS_10bfloat16_tENS5_IJlSC_lEEESJ_SK_NS4_8TiledMMAINS4_8MMA_AtomIJNS4_4SM904GMMA27MMA_64x64x16_F32BF16BF16_SSILNSO_5MajorE0ELSQ_0ELNSO_7ScaleInE1ELSR_1EEEEEENS4_6LayoutISD_NS5_IJSC_NSA_ILi0EEESV_EEEEENS5_IJNS4_10UnderscoreESY_SY_EEEEENS4_13SM90_TMA_LOADENS4_14ComposedLayoutINS4_7SwizzleILi3ELi4ELi3EEENS4_18smem_ptr_flag_bitsILi16EEENSU_INS5_IJNSA_ILi8EEESH_EEENS5_IJSH_SC_EEEEEEEvNS4_8identityENS4_23SM90_TMA_LOAD_MULTICASTES1B_vS1C_EENS_8epilogue10collective18CollectiveEpilogueINS1F_22Sm90TmaWarpSpecializedILi4ELi2ELi16ELb1ELb0EEEJSI_NS5_IJNSA_ILi128EEENSA_ILi32EEEEEESJ_SK_SJ_SK_NS1F_6fusion15FusionCallbacksIS1J_NS1N_13LinCombEltActINS1F_6thread7SigmoidESJ_fSJ_fLNS_15FloatRoundStyleE2EEESI_S1M_JEEES11_NS12_INS13_ILi2ELi4ELi3EEES16_NSU_INS5_IJS17_S1L_EEENS5_IJS1L_SC_EEEEEEENS4_17SM75_U32x4_LDSM_NENS4_14SM90_TMA_STOREES1Z_NS4_17SM90_U32x4_STSM_NENS4_9Copy_AtomIJS22_NS_6half_tEEEEvEEEvvEEEEvNT_6ParamsE --------------------------
	.section	.nv.info._ZN7cutlass13device_kernelINS_4gemm6kernel13GemmUniversalIN4cute5tupleIJiiiiEEENS1_10collective13CollectiveMmaINS1_34MainloopSm90TmaGmmaWarpSpecializedILi4ENS5_IJNS4_1CILi2EEENSA_ILi1EEESC_EEENS1_35KernelTmaWarpSpecializedCooperativeEEENS5_IJNSA_ILi256EEENSA_ILi64EEESH_EEENS_10bfloat16_tENS5_IJlSC_lEEESJ_SK_NS4_8TiledMMAINS4_8MMA_AtomIJNS4_4SM904GMMA27MMA_64x64x16_F32BF16BF16_SSILNSO_5MajorE0ELSQ_0ELNSO_7ScaleInE1ELSR_1EEEEEENS4_6LayoutISD_NS5_IJSC_NSA_ILi0EEESV_EEEEENS5_IJNS4_10UnderscoreESY_SY_EEEEENS4_13SM90_TMA_LOADENS4_14ComposedLayoutINS4_7SwizzleILi3ELi4ELi3EEENS4_18smem_ptr_flag_bitsILi16EEENSU_INS5_IJNSA_ILi8EEESH_EEENS5_IJSH_SC_EEEEEEEvNS4_8identityENS4_23SM90_TMA_LOAD_MULTICASTES1B_vS1C_EENS_8epilogue10collective18CollectiveEpilogueINS1F_22Sm90TmaWarpSpecializedILi4ELi2ELi16ELb1ELb0EEEJSI_NS5_IJNSA_ILi128EEENSA_ILi32EEEEEESJ_SK_SJ_SK_NS1F_6fusion15FusionCallbacksIS1J_NS1N_13LinCombEltActINS1F_6thread7SigmoidESJ_fSJ_fLNS_15FloatRoundStyleE2EEESI_S1M_JEEES11_NS12_INS13_ILi2ELi4ELi3EEES16_NSU_INS5_IJS17_S1L_EEENS5_IJS1L_SC_EEEEEEENS4_17SM75_U32x4_LDSM_NENS4_14SM90_TMA_STOREES1Z_NS4_17SM90_U32x4_STSM_NENS4_9Copy_AtomIJS22_NS_6half_tEEEEvEEEvvEEEEvNT_6ParamsE,"",@"SHT_CUDA_INFO"
	.sectionflags	@""
	.align	4


	//----- nvinfo : EIATTR_CUDA_API_VERSION
	.align		4
        /*0000*/ 	.byte	0x04, 0x37
        /*0002*/ 	.short	(.L_26 - .L_25)
.L_25:
        /*0004*/ 	.word	0x00000082


	//----- nvinfo : EIATTR_KPARAM_INFO
	.align		4
.L_26:
        /*0008*/ 	.byte	0x04, 0x17
        /*000a*/ 	.short	(.L_28 - .L_27)
.L_27:
        /*000c*/ 	.word	0x00000000
        /*0010*/ 	.short	0x0000
        /*0012*/ 	.short	0x0070
        /*0014*/ 	.byte	0x00, 0xf0, 0x01, 0x1c


	//----- nvinfo : EIATTR_SPARSE_MMA_MASK
	.align		4
.L_28:
        /*0018*/ 	.byte	0x03, 0x50
        /*001a*/ 	.short	0x0000


	//----- nvinfo : EIATTR_MAXREG_COUNT
	.align		4
        /*001c*/ 	.byte	0x03, 0x1b
        /*001e*/ 	.short	0x00a8


	//----- nvinfo : EIATTR_NUM_BARRIERS
	.align		4
        /*0020*/ 	.byte	0x02, 0x4c
        /*0022*/ 	.byte	0x02
	.zero		1


	//----- nvinfo : EIATTR_EXTERNS
	.align		4
        /*0024*/ 	.byte	0x04, 0x0f
        /*0026*/ 	.short	(.L_30 - .L_29)


	//   ....[0]....
	.align		4
.L_29:
        /*0028*/ 	.word	index@(__assertfail)


	//----- nvinfo : EIATTR_MERCURY_ISA_VERSION
	.align		4
.L_30:
        /*002c*/ 	.byte	0x03, 0x5f
        /*002e*/ 	.short	0x0101


	//----- nvinfo : EIATTR_INT_WARP_WIDE_INSTR_OFFSETS
	.align		4
        /*0030*/ 	.byte	0x04, 0x31
        /*0032*/ 	.short	(.L_32 - .L_31)


	//   ....[0]....
.L_31:
        /*0034*/ 	.word	0x000009f0


	//   ....[1]....
        /*0038*/ 	.word	0x00000a20


	//   ....[2]....
        /*003c*/ 	.word	0x00000b40


	//   ....[3]....
        /*0040*/ 	.word	0x00002410


	//----- nvinfo : EIATTR_COOP_GROUP_MASK_REGIDS
	.align		4
.L_32:
        /*0044*/ 	.byte	0x04, 0x29
        /*0046*/ 	.short	(.L_34 - .L_33)


	//   ....[0]....
.L_33:
        /*0048*/ 	.word	0xffffffff


	//   ....[1]....
        /*004c*/ 	.word	0xffffffff


	//   ....[2]....
        /*0050*/ 	.word	0xffffffff


	//   ....[3]....
        /*0054*/ 	.word	0xffffffff


	//   ....[4]....
        /*0058*/ 	.word	0xffffffff


	//   ....[5]....
        /*005c*/ 	.word	0xffffffff


	//   ....[6]....
        /*0060*/ 	.word	0xffffffff


	//----- nvinfo : EIATTR_COOP_GROUP_INSTR_OFFSETS
	.align		4
.L_34:
        /*0064*/ 	.byte	0x04, 0x28
        /*0066*/ 	.short	(.L_36 - .L_35)


	//   ....[0]....
.L_35:
        /*0068*/ 	.word	0x00000070


	//   ....[1]....
        /*006c*/ 	.word	0x00000080


	//   ....[2]....
        /*0070*/ 	.word	0x00000440


	//   ....[3]....
        /*0074*/ 	.word	0x000005d0


	//   ....[4]....
        /*0078*/ 	.word	0x00000800


	//   ....[5]....
        /*007c*/ 	.word	0x00000c80


	//   ....[6]....
        /*0080*/ 	.word	0x00001710


	//----- nvinfo : EIATTR_REG_RECONFIG
	.align		4
.L_36:
        /*0084*/ 	.byte	0x01, 0x54
	.zero		2


	//----- nvinfo : EIATTR_SYSCALL_OFFSETS
	.align		4
        /*0088*/ 	.byte	0x04, 0x46
        /*008a*/ 	.short	(.L_38 - .L_37)


	//   ....[0]....
.L_37:
        /*008c*/ 	.word	0x000018d0


	//   ....[1]....
        /*0090*/ 	.word	0x00002640


	//   ....[2]....
        /*0094*/ 	.word	0x00002730


	//----- nvinfo : EIATTR_MBARRIER_INSTR_OFFSETS
	.align		4
.L_38:
        /*0098*/ 	.byte	0x04, 0x39
        /*009a*/ 	.short	(.L_40 - .L_39)


	//   ....[0]....
.L_39:
        /*009c*/ 	.word	0x00000540
        /*00a0*/ 	.word	0x000000ff
        /*00a4*/ 	.word	0x00000000
        /*00a8*/ 	.short	0x0100
        /*00aa*/ 	.byte	0x08
	.zero		1


	//   ....[1]....
        /*00ac*/ 	.word	0x00000550
        /*00b0*/ 	.word	0x000000ff
        /*00b4*/ 	.word	0x00000020
        /*00b8*/ 	.short	0x0100
        /*00ba*/ 	.byte	0x08
	.zero		1


	//   ....[2]....
        /*00bc*/ 	.word	0x00000560
        /*00c0*/ 	.word	0x000000ff
        /*00c4*/ 	.word	0x00000008
        /*00c8*/ 	.short	0x0100
        /*00ca*/ 	.byte	0x08
	.zero		1


	//   ....[3]....
        /*00cc*/ 	.word	0x00000570
        /*00d0*/ 	.word	0x000000ff
        /*00d4*/ 	.word	0x00000028
        /*00d8*/ 	.short	0x0100
        /*00da*/ 	.byte	0x08
	.zero		1


	//   ....[4]....
        /*00dc*/ 	.word	0x00000580
        /*00e0*/ 	.word	0x000000ff
        /*00e4*/ 	.word	0x00000010
        /*00e8*/ 	.short	0x0100
        /*00ea*/ 	.byte	0x08
	.zero		1


	//   ....[5]....
        /*00ec*/ 	.word	0x00000590
        /*00f0*/ 	.word	0x000000ff
        /*00f4*/ 	.word	0x00000030
        /*00f8*/ 	.short	0x0100
        /*00fa*/ 	.byte	0x08
	.zero		1


	//   ....[6]....
        /*00fc*/ 	.word	0x000005a0
        /*0100*/ 	.word	0x000000ff
        /*0104*/ 	.word	0x00000018
        /*0108*/ 	.short	0x0100
        /*010a*/ 	.byte	0x08
	.zero		1


	//   ....[7]....
        /*010c*/ 	.word	0x000005b0
        /*0110*/ 	.word	0x000000ff
        /*0114*/ 	.word	0x00000038
        /*0118*/ 	.short	0x0100
        /*011a*/ 	.byte	0x08
	.zero		1


	//   ....[8]....
        /*011c*/ 	.word	0x00000710
        /*0120*/ 	.word	0x000000ff
        /*0124*/ 	.word	0x00000040
        /*0128*/ 	.short	0x0100
        /*012a*/ 	.byte	0x08
	.zero		1


	//   ....[9]....
        /*012c*/ 	.word	0x00000720
        /*0130*/ 	.word	0x000000ff
        /*0134*/ 	.word	0x00000060
        /*0138*/ 	.short	0x0100
        /*013a*/ 	.byte	0x08
	.zero		1


	//   ....[10]....
        /*013c*/ 	.word	0x00000730
        /*0140*/ 	.word	0x000000ff
        /*0144*/ 	.word	0x00000048
        /*0148*/ 	.short	0x0100
        /*014a*/ 	.byte	0x08
	.zero		1


	//   ....[11]....
        /*014c*/ 	.word	0x00000740
        /*0150*/ 	.word	0x000000ff
        /*0154*/ 	.word	0x00000068
        /*0158*/ 	.short	0x0100
        /*015a*/ 	.byte	0x08
	.zero		1


	//   ....[12]....
        /*015c*/ 	.word	0x00000750
        /*0160*/ 	.word	0x000000ff
        /*0164*/ 	.word	0x00000050
        /*0168*/ 	.short	0x0100
        /*016a*/ 	.byte	0x08
	.zero		1


	//   ....[13]....
        /*016c*/ 	.word	0x00000760
        /*0170*/ 	.word	0x000000ff
        /*0174*/ 	.word	0x00000070
        /*0178*/ 	.short	0x0100
        /*017a*/ 	.byte	0x08
	.zero		1


	//   ....[14]....
        /*017c*/ 	.word	0x00000770
        /*0180*/ 	.word	0x000000ff
        /*0184*/ 	.word	0x00000058
        /*0188*/ 	.short	0x0100
        /*018a*/ 	.byte	0x08
	.zero		1


	//   ....[15]....
        /*018c*/ 	.word	0x00000780
        /*0190*/ 	.word	0x000000ff
        /*0194*/ 	.word	0x00000078
        /*0198*/ 	.short	0x0100
        /*019a*/ 	.byte	0x08
	.zero		1


	//   ....[16]....
        /*019c*/ 	.word	0x00000bb0
        /*01a0*/ 	.word	0x000000ff
        /*01a4*/ 	.word	0x00000080
        /*01a8*/ 	.short	0x0100
        /*01aa*/ 	.byte	0x06
	.zero		1


	//   ....[17]....
        /*01ac*/ 	.word	0x00000c30
        /*01b0*/ 	.word	0x000000ff
        /*01b4*/ 	.word	0x00000088
        /*01b8*/ 	.short	0x0100
        /*01ba*/ 	.byte	0x06
	.zero		1


	//   ....[18]....
        /*01bc*/ 	.word	0x00001950
        /*01c0*/ 	.word	0x00000003
        /*01c4*/ 	.word	0x00000000
        /*01c8*/ 	.short	0x010a
        /*01ca*/ 	.byte	0x3f
	.zero		1


	//   ....[19]....
        /*01cc*/ 	.word	0x00001990
        /*01d0*/ 	.word	0x00000003
        /*01d4*/ 	.word	0x00000000
        /*01d8*/ 	.short	0x010a
        /*01da*/ 	.byte	0x3f
	.zero		1


	//   ....[20]....
        /*01dc*/ 	.word	0x00001e80
        /*01e0*/ 	.word	0x000000ff
        /*01e4*/ 	.word	0x00000000
        /*01e8*/ 	.short	0x010a
        /*01ea*/ 	.byte	0x07
	.zero		1


	//   ....[21]....
        /*01ec*/ 	.word	0x00001ec0
        /*01f0*/ 	.word	0x000000ff
        /*01f4*/ 	.word	0x00000000
        /*01f8*/ 	.short	0x010a
        /*01fa*/ 	.byte	0x07
	.zero		1


	//   ....[22]....
        /*01fc*/ 	.word	0x000022a0
        /*0200*/ 	.word	0x00000005
        /*0204*/ 	.word	0x00000000
        /*0208*/ 	.short	0x0101
        /*020a*/ 	.byte	0x3f
	.zero		1


	//   ....[23]....
        /*020c*/ 	.word	0x00002490
        /*0210*/ 	.word	0x00000003
        /*0214*/ 	.word	0x00000000
        /*0218*/ 	.short	0x0101
        /*021a*/ 	.byte	0x3f
	.zero		1


	//   ....[24]....
        /*021c*/ 	.word	0x00002bf0
        /*0220*/ 	.word	0x000000ff
        /*0224*/ 	.word	0x00000040
        /*0228*/ 	.short	0x010a
        /*022a*/ 	.byte	0x34
	.zero		1


	//   ....[25]....
        /*022c*/ 	.word	0x00004b50
        /*0230*/ 	.word	0x000000ff
        /*0234*/ 	.word	0x00000000
        /*0238*/ 	.short	0x0101
        /*023a*/ 	.byte	0x04
	.zero		1


	//   ....[26]....
        /*023c*/ 	.word	0x00004c20
        /*0240*/ 	.word	0x00000000
        /*0244*/ 	.word	0x00000040
        /*0248*/ 	.short	0x010a
        /*024a*/ 	.byte	0x3f
	.zero		1


	//   ....[27]....
        /*024c*/ 	.word	0x00006950
        /*0250*/ 	.word	0x000000ff
        /*0254*/ 	.word	0x00000000
        /*0258*/ 	.short	0x0101
        /*025a*/ 	.byte	0x04
	.zero		1


	//   ....[28]....
        /*025c*/ 	.word	0x00006a40
        /*0260*/ 	.word	0x00000000
        /*0264*/ 	.word	0x00000040
        /*0268*/ 	.short	0x010a
        /*026a*/ 	.byte	0x3f
	.zero		1


	//   ....[29]....
        /*026c*/ 	.word	0x000087a0
        /*0270*/ 	.word	0x000000ff
        /*0274*/ 	.word	0x00000000
        /*0278*/ 	.short	0x0101
        /*027a*/ 	.byte	0x04
	.zero		1


	//   ....[30]....
        /*027c*/ 	.word	0x00008870
        /*0280*/ 	.word	0x00000003
        /*0284*/ 	.word	0x00000040
        /*0288*/ 	.short	0x010a
        /*028a*/ 	.byte	0x3f
	.zero		1


	//   ....[31]....
        /*028c*/ 	.word	0x0000a5a0
        /*0290*/ 	.word	0x000000ff
        /*0294*/ 	.word	0x00000000
        /*0298*/ 	.short	0x0101
        /*029a*/ 	.byte	0x04
	.zero		1


	//   ....[32]....
        /*029c*/ 	.word	0x0000af80
        /*02a0*/ 	.word	0x000000ff
        /*02a4*/ 	.word	0x00000000
        /*02a8*/ 	.short	0x0101
        /*02aa*/ 	.byte	0x04
	.zero		1


	//   ....[33]....
        /*02ac*/ 	.word	0x0000b590
        /*02b0*/ 	.word	0x000000ff
        /*02b4*/ 	.word	0x00000088
        /*02b8*/ 	.short	0x010a
        /*02ba*/ 	.byte	0x04
	.zero		1


	//   ....[34]....
        /*02bc*/ 	.word	0x0000b9a0
        /*02c0*/ 	.word	0x000000ff
        /*02c4*/ 	.word	0x00000060
        /*02c8*/ 	.short	0x010a
        /*02ca*/ 	.byte	0x05
	.zero		1


	//   ....[35]....
        /*02cc*/ 	.word	0x0000ba90
        /*02d0*/ 	.word	0x000000ff
        /*02d4*/ 	.word	0x00000040
        /*02d8*/ 	.short	0x010b
        /*02da*/ 	.byte	0x05
	.zero		1


	//   ....[36]....
        /*02dc*/ 	.word	0x0000baf0
        /*02e0*/ 	.word	0x000000ff
        /*02e4*/ 	.word	0x00000000
        /*02e8*/ 	.short	0x0101
        /*02ea*/ 	.byte	0x04
	.zero		1


	//   ....[37]....
        /*02ec*/ 	.word	0x0000bb20
        /*02f0*/ 	.word	0x000000ff
        /*02f4*/ 	.word	0x00000068
        /*02f8*/ 	.short	0x010a
        /*02fa*/ 	.byte	0x05
	.zero		1


	//   ....[38]....
        /*02fc*/ 	.word	0x0000bc30
        /*0300*/ 	.word	0x000000ff
        /*0304*/ 	.word	0x00000048
        /*0308*/ 	.short	0x010b
        /*030a*/ 	.byte	0x05
	.zero		1


	//   ....[39]....
        /*030c*/ 	.word	0x0000bca0
        /*0310*/ 	.word	0x000000ff
        /*0314*/ 	.word	0x00000000
        /*0318*/ 	.short	0x0101
        /*031a*/ 	.byte	0x04
	.zero		1


	//   ....[40]....
        /*031c*/ 	.word	0x0000bcd0
        /*0320*/ 	.word	0x000000ff
        /*0324*/ 	.word	0x00000070
        /*0328*/ 	.short	0x010a
        /*032a*/ 	.byte	0x05
	.zero		1


	//   ....[41]....
        /*032c*/ 	.word	0x0000bdd0
        /*0330*/ 	.word	0x000000ff
        /*0334*/ 	.word	0x00000050
        /*0338*/ 	.short	0x010b
        /*033a*/ 	.byte	0x05
	.zero		1


	//   ....[42]....
        /*033c*/ 	.word	0x0000be30
        /*0340*/ 	.word	0x000000ff
        /*0344*/ 	.word	0x00000000
        /*0348*/ 	.short	0x0101
        /*034a*/ 	.byte	0x04
	.zero		1


	//   ....[43]....
        /*034c*/ 	.word	0x0000be60
        /*0350*/ 	.word	0x000000ff
        /*0354*/ 	.word	0x00000078
        /*0358*/ 	.short	0x010a
        /*035a*/ 	.byte	0x05
	.zero		1


	//   ....[44]....
        /*035c*/ 	.word	0x0000bf60
        /*0360*/ 	.word	0x000000ff
        /*0364*/ 	.word	0x00000058
        /*0368*/ 	.short	0x010b
        /*036a*/ 	.byte	0x05
	.zero		1


	//   ....[45]....
        /*036c*/ 	.word	0x0000c040
        /*0370*/ 	.word	0x000000ff
        /*0374*/ 	.word	0x00000000
        /*0378*/ 	.short	0x0101
        /*037a*/ 	.byte	0x04
	.zero		1


	//   ....[46]....
        /*037c*/ 	.word	0x0000c690
        /*0380*/ 	.word	0x00000003
        /*0384*/ 	.word	0x00000060
        /*0388*/ 	.short	0x010a
        /*038a*/ 	.byte	0x3f
	.zero		1


	//   ....[47]....
        /*038c*/ 	.word	0x0000c6d0
        /*0390*/ 	.word	0x00000003
        /*0394*/ 	.word	0x00000068
        /*0398*/ 	.short	0x010a
        /*039a*/ 	.byte	0x3f
	.zero		1


	//   ....[48]....
        /*039c*/ 	.word	0x0000c710
        /*03a0*/ 	.word	0x00000003
        /*03a4*/ 	.word	0x00000070
        /*03a8*/ 	.short	0x010a
        /*03aa*/ 	.byte	0x3f
	.zero		1


	//   ....[49]....
        /*03ac*/ 	.word	0x0000c760
        /*03b0*/ 	.word	0x00000003
        /*03b4*/ 	.word	0x00000078
        /*03b8*/ 	.short	0x010a
        /*03ba*/ 	.byte	0x3f
	.zero		1


	//   ....[50]....
        /*03bc*/ 	.word	0x0000cac0
        /*03c0*/ 	.word	0x0000000e
        /*03c4*/ 	.word	0x00000020
        /*03c8*/ 	.short	0x010a
        /*03ca*/ 	.byte	0x3f
	.zero		1


	//   ....[51]....
        /*03cc*/ 	.word	0x0000ce70
        /*03d0*/ 	.word	0x00000004
        /*03d4*/ 	.word	0x00000088
        /*03d8*/ 	.short	0x0101
        /*03da*/ 	.byte	0x3f
	.zero		1


	//   ....[52]....
        /*03dc*/ 	.word	0x0000d570
        /*03e0*/ 	.word	0x00000005
        /*03e4*/ 	.word	0x00000000
        /*03e8*/ 	.short	0x010a
        /*03ea*/ 	.byte	0x3f
	.zero		1


	//   ....[53]....
        /*03ec*/ 	.word	0x0000d5f0
        /*03f0*/ 	.word	0x00000007
        /*03f4*/ 	.word	0x00000000
        /*03f8*/ 	.short	0x010a
        /*03fa*/ 	.byte	0x3f
	.zero		1


	//   ....[54]....
        /*03fc*/ 	.word	0x0000d680
        /*0400*/ 	.word	0x00000006
        /*0404*/ 	.word	0x00000000
        /*0408*/ 	.short	0x010a
        /*040a*/ 	.byte	0x3f
	.zero		1


	//   ....[55]....
        /*040c*/ 	.word	0x0000d710
        /*0410*/ 	.word	0x00000003
        /*0414*/ 	.word	0x00000000
        /*0418*/ 	.short	0x010a
        /*041a*/ 	.byte	0x3f
	.zero		1


	//   ....[56]....
        /*041c*/ 	.word	0x0000d770
        /*0420*/ 	.word	0x00000003
        /*0424*/ 	.word	0x00000000
        /*0428*/ 	.short	0x010a
        /*042a*/ 	.byte	0x3f
	.zero		1


	//   ....[57]....
        /*042c*/ 	.word	0x0000d7d0
        /*0430*/ 	.word	0x00000005
        /*0434*/ 	.word	0x00000000
        /*0438*/ 	.short	0x010a
        /*043a*/ 	.byte	0x3f
	.zero		1


	//   ....[58]....
        /*043c*/ 	.word	0x0000d830
        /*0440*/ 	.word	0x00000003
        /*0444*/ 	.word	0x00000040
        /*0448*/ 	.short	0x010a
        /*044a*/ 	.byte	0x3f
	.zero		1


	//   ....[59]....
        /*044c*/ 	.word	0x0000d880
        /*0450*/ 	.word	0x00000000
        /*0454*/ 	.word	0x00000040
        /*0458*/ 	.short	0x010a
        /*045a*/ 	.byte	0x3f
	.zero		1


	//   ....[60]....
        /*045c*/ 	.word	0x0000d8d0
        /*0460*/ 	.word	0x00000000
        /*0464*/ 	.word	0x00000040
        /*0468*/ 	.short	0x010a
        /*046a*/ 	.byte	0x3f
	.zero		1


	//   ....[61]....
        /*046c*/ 	.word	0x0000d920
        /*0470*/ 	.word	0x00000003
        /*0474*/ 	.word	0x00000040
        /*0478*/ 	.short	0x010a
        /*047a*/ 	.byte	0x3f
	.zero		1


	//   ....[62]....
        /*047c*/ 	.word	0x0000d980
        /*0480*/ 	.word	0x00000003
        /*0484*/ 	.word	0x00000088
        /*0488*/ 	.short	0x010a
        /*048a*/ 	.byte	0x3f
	.zero		1


	//   ....[63]....
        /*048c*/ 	.word	0x0000d9e0
        /*0490*/ 	.word	0x00000005
        /*0494*/ 	.word	0x00000060
        /*0498*/ 	.short	0x010a
        /*049a*/ 	.byte	0x3f
	.zero		1


	//   ....[64]....
        /*049c*/ 	.word	0x0000da40
        /*04a0*/ 	.word	0x00000005
        /*04a4*/ 	.word	0x00000068
        /*04a8*/ 	.short	0x010a
        /*04aa*/ 	.byte	0x3f
	.zero		1


	//   ....[65]....
        /*04ac*/ 	.word	0x0000daa0
        /*04b0*/ 	.word	0x00000005
        /*04b4*/ 	.word	0x00000070
        /*04b8*/ 	.short	0x010a
        /*04ba*/ 	.byte	0x3f
	.zero		1


	//   ....[66]....
        /*04bc*/ 	.word	0x0000db00
        /*04c0*/ 	.word	0x00000005
        /*04c4*/ 	.word	0x00000078
        /*04c8*/ 	.short	0x010a
        /*04ca*/ 	.byte	0x3f
	.zero		1


	//   ....[67]....
        /*04cc*/ 	.word	0x0000db50
        /*04d0*/ 	.word	0x00000003
        /*04d4*/ 	.word	0x00000060
        /*04d8*/ 	.short	0x010a
        /*04da*/ 	.byte	0x3f
	.zero		1


	//   ....[68]....
        /*04dc*/ 	.word	0x0000dba0
        /*04e0*/ 	.word	0x00000003
        /*04e4*/ 	.word	0x00000068
        /*04e8*/ 	.short	0x010a
        /*04ea*/ 	.byte	0x3f
	.zero		1


	//   ....[69]....
        /*04ec*/ 	.word	0x0000dbf0
        /*04f0*/ 	.word	0x00000003
        /*04f4*/ 	.word	0x00000070
        /*04f8*/ 	.short	0x010a
        /*04fa*/ 	.byte	0x3f
	.zero		1


	//   ....[70]....
        /*04fc*/ 	.word	0x0000dcc0
        /*0500*/ 	.word	0x0000000e
        /*0504*/ 	.word	0x00000020
        /*0508*/ 	.short	0x010a
        /*050a*/ 	.byte	0x3f
	.zero		1


	//   ....[71]....
        /*050c*/ 	.word	0x0000dd90
        /*0510*/ 	.word	0x00000005
        /*0514*/ 	.word	0x00000000
        /*0518*/ 	.short	0x010a
        /*051a*/ 	.byte	0x3f
	.zero		1


	//   ....[72]....
        /*051c*/ 	.word	0x0000dde0
        /*0520*/ 	.word	0x00000007
        /*0524*/ 	.word	0x00000000
        /*0528*/ 	.short	0x010a
        /*052a*/ 	.byte	0x3f
	.zero		1


	//   ....[73]....
        /*052c*/ 	.word	0x0000de30
        /*0530*/ 	.word	0x00000006
        /*0534*/ 	.word	0x00000000
        /*0538*/ 	.short	0x010a
        /*053a*/ 	.byte	0x3f
	.zero		1


	//----- nvinfo : EIATTR_NUM_MBARRIERS
	.align		4
.L_40:
        /*053c*/ 	.byte	0x03, 0x38
        /*053e*/ 	.short	0x0012


	//----- nvinfo : EIATTR_EXIT_INSTR_OFFSETS
	.align		4
        /*0540*/ 	.byte	0x04, 0x1c
        /*0542*/ 	.short	(.L_42 - .L_41)


	//   ....[0]....
.L_41:
        /*0544*/ 	.word	0x0000d760


	//----- nvinfo : EIATTR_MAX_THREADS
	.align		4
.L_42:
        /*0548*/ 	.byte	0x04, 0x05
        /*054a*/ 	.short	(.L_44 - .L_43)
.L_43:
        /*054c*/ 	.word	0x00000180
        /*0550*/ 	.word	0x00000001
        /*0554*/ 	.word	0x00000001


	//----- nvinfo : EIATTR_CRS_STACK_SIZE
	.align		4
.L_44:
        /*0558*/ 	.byte	0x04, 0x1e
        /*055a*/ 	.short	(.L_46 - .L_45)
.L_45:
        /*055c*/ 	.word	0x00000000


	//----- nvinfo : EIATTR_CBANK_PARAM_SIZE
	.align		4
.L_46:
        /*0560*/ 	.byte	0x03, 0x19
        /*0562*/ 	.short	0x0770


	//----- nvinfo : EIATTR_PARAM_CBANK
	.align		4
        /*0564*/ 	.byte	0x04, 0x0a
        /*0566*/ 	.short	(.L_48 - .L_47)
	.align		4
.L_47:
        /*0568*/ 	.word	index@(.nv.constant0._ZN7cutlass13device_kernelINS_4gemm6kernel13GemmUniversalIN4cute5tupleIJiiiiEEENS1_10collective13CollectiveMmaINS1_34MainloopSm90TmaGmmaWarpSpecializedILi4ENS5_IJNS4_1CILi2EEENSA_ILi1EEESC_EEENS1_35KernelTmaWarpSpecializedCooperativeEEENS5_IJNSA_ILi256EEENSA_ILi64EEESH_EEENS_10bfloat16_tENS5_IJlSC_lEEESJ_SK_NS4_8TiledMMAINS4_8MMA_AtomIJNS4_4SM904GMMA27MMA_64x64x16_F32BF16BF16_SSILNSO_5MajorE0ELSQ_0ELNSO_7ScaleInE1ELSR_1EEEEEENS4_6LayoutISD_NS5_IJSC_NSA_ILi0EEESV_EEEEENS5_IJNS4_10UnderscoreESY_SY_EEEEENS4_13SM90_TMA_LOADENS4_14ComposedLayoutINS4_7SwizzleILi3ELi4ELi3EEENS4_18smem_ptr_flag_bitsILi16EEENSU_INS5_IJNSA_ILi8EEESH_EEENS5_IJSH_SC_EEEEEEEvNS4_8identityENS4_23SM90_TMA_LOAD_MULTICASTES1B_vS1C_EENS_8epilogue10collective18CollectiveEpilogueINS1F_22Sm90TmaWarpSpecializedILi4ELi2ELi16ELb1ELb0EEEJSI_NS5_IJNSA_ILi128EEENSA_ILi32EEEEEESJ_SK_SJ_SK_NS1F_6fusion15FusionCallbacksIS1J_NS1N_13LinCombEltActINS1F_6thread7SigmoidESJ_fSJ_fLNS_15FloatRoundStyleE2EEESI_S1M_JEEES11_NS12_INS13_ILi2ELi4ELi3EEES16_NSU_INS5_IJS17_S1L_EEENS5_IJS1L_SC_EEEEEEENS4_17SM75_U32x4_LDSM_NENS4_14SM90_TMA_STOREES1Z_NS4_17SM90_U32x4_STSM_NENS4_9Copy_AtomIJS22_NS_6half_tEEEEvEEEvvEEEEvNT_6ParamsE)
        /*056c*/ 	.short	0x0210
        /*056e*/ 	.short	0x0770


	//----- nvinfo : EIATTR_SW_WAR
	.align		4
.L_48:
        /*0570*/ 	.byte	0x04, 0x36
        /*0572*/ 	.short	(.L_50 - .L_49)
.L_49:
        /*0574*/ 	.word	0x00000008
.L_50:


//--------------------- .nv.callgraph             --------------------------
	.section	.nv.callgraph,"",@"SHT_CUDA_CALLGRAPH"
	.align	4
	.sectionentsize	8
	.align		4
        /*0000*/ 	.word	0x00000000
	.align		4
        /*0004*/ 	.word	0xffffffff
	.align		4
        /*0008*/ 	.word	index@(_ZN7cutlass13device_kernelINS_4gemm6kernel13GemmUniversalIN4cute5tupleIJiiiiEEENS1_10collective13CollectiveMmaINS1_34MainloopSm90TmaGmmaWarpSpecializedILi4ENS5_IJNS4_1CILi2EEENSA_ILi1EEESC_EEENS1_35KernelTmaWarpSpecializedCooperativeEEENS5_IJNSA_ILi256EEENSA_ILi64EEESH_EEENS_10bfloat16_tENS5_IJlSC_lEEESJ_SK_NS4_8TiledMMAINS4_8MMA_AtomIJNS4_4SM904GMMA27MMA_64x64x16_F32BF16BF16_SSILNSO_5MajorE0ELSQ_0ELNSO_7ScaleInE1ELSR_1EEEEEENS4_6LayoutISD_NS5_IJSC_NSA_ILi0EEESV_EEEEENS5_IJNS4_10UnderscoreESY_SY_EEEEENS4_13SM90_TMA_LOADENS4_14ComposedLayoutINS4_7SwizzleILi3ELi4ELi3EEENS4_18smem_ptr_flag_bitsILi16EEENSU_INS5_IJNSA_ILi8EEESH_EEENS5_IJSH_SC_EEEEEEEvNS4_8identityENS4_23SM90_TMA_LOAD_MULTICASTES1B_vS1C_EENS_8epilogue10collective18CollectiveEpilogueINS1F_22Sm90TmaWarpSpecializedILi4ELi2ELi16ELb1ELb0EEEJSI_NS5_IJNSA_ILi128EEENSA_ILi32EEEEEESJ_SK_SJ_SK_NS1F_6fusion15FusionCallbacksIS1J_NS1N_13LinCombEltActINS1F_6thread7SigmoidESJ_fSJ_fLNS_15FloatRoundStyleE2EEESI_S1M_JEEES11_NS12_INS13_ILi2ELi4ELi3EEES16_NSU_INS5_IJS17_S1L_EEENS5_IJS1L_SC_EEEEEEENS4_17SM75_U32x4_LDSM_NENS4_14SM90_TMA_STOREES1Z_NS4_17SM90_U32x4_STSM_NENS4_9Copy_AtomIJS22_NS_6half_tEEEEvEEEvvEEEEvNT_6ParamsE)
	.align		4
        /*000c*/ 	.word	index@(__assertfail)
	.align		4
        /*0010*/ 	.word	0x00000000
	.align		4
        /*0014*/ 	.word	0xfffffffe
	.align		4
        /*0018*/ 	.word	0x00000000
	.align		4
        /*001c*/ 	.word	0xfffffffd
	.align		4
        /*0020*/ 	.word	0x00000000
	.align		4
        /*0024*/ 	.word	0xfffffffc


//--------------------- .nv.constant4             --------------------------
	.section	.nv.constant4,"a",@progbits
	.align	8
	.align		8
.nv.constant4:
        /*0000*/ 	.dword	__assertfail
	.align		8
        /*0008*/ 	.dword	__unnamed_1
	.align		8
        /*0010*/ 	.dword	__unnamed_2
	.align		8
        /*0018*/ 	.dword	_ZN39_INTERNAL_435d13ce_4_k_cu_f4cd3811_31644cuda3std3__45__cpo5beginE
	.align		8
        /*0020*/ 	.dword	_ZN39_INTERNAL_435d13ce_4_k_cu_f4cd3811_31644cuda3std3__45__cpo3endE
	.align		8
        /*0028*/ 	.dword	_ZN39_INTERNAL_435d13ce_4_k_cu_f4cd3811_31644cuda3std3__45__cpo6cbeginE
	.align		8
        /*0030*/ 	.dword	_ZN39_INTERNAL_435d13ce_4_k_cu_f4cd3811_31644cuda3std3__45__cpo4cendE
	.align		8
        /*0038*/ 	.dword	_ZN39_INTERNAL_435d13ce_4_k_cu_f4cd3811_31644cuda3std3__441_GLOBAL__N__435d13ce_4_k_cu_f4cd3811_31646ignoreE
	.align		8
        /*0040*/ 	.dword	_ZN39_INTERNAL_435d13ce_4_k_cu_f4cd3811_31644cuda3std3__419piecewise_constructE
	.align		8
        /*0048*/ 	.dword	_ZN39_INTERNAL_435d13ce_4_k_cu_f4cd3811_31644cuda3std3__48in_placeE
	.align		8
        /*0050*/ 	.dword	_ZN39_INTERNAL_435d13ce_4_k_cu_f4cd3811_31644cuda3std6ranges3__45__cpo4swapE
	.align		8
        /*0058*/ 	.dword	_ZN39_INTERNAL_435d13ce_4_k_cu_f4cd3811_31644cuda3std6ranges3__45__cpo9iter_moveE
	.align		8
        /*0060*/ 	.dword	_ZN39_INTERNAL_435d13ce_4_k_cu_f4cd3811_31644cute7productE
	.align		8
        /*0068*/ 	.dword	_ZN39_INTERNAL_435d13ce_4_k_cu_f4cd3811_31644cute1_E
	.align		8
        /*0070*/ 	.dword	$str$22
	.align		8
        /*0078*/ 	.dword	$str$23
	.align		8
        /*0080*/ 	.dword	$str$26
	.align		8
        /*0088*/ 	.dword	$str$27


//--------------------- .text._ZN7cutlass13device_kernelINS_4gemm6kernel13GemmUniversalIN4cute5tupleIJiiiiEEENS1_10collective13CollectiveMmaINS1_34MainloopSm90TmaGmmaWarpSpecializedILi4ENS5_IJNS4_1CILi2EEENSA_ILi1EEESC_EEENS1_35KernelTmaWarpSpecializedCooperativeEEENS5_IJNSA_ILi256EEENSA_ILi64EEESH_EEENS_10bfloat16_tENS5_IJlSC_lEEESJ_SK_NS4_8TiledMMAINS4_8MMA_AtomIJNS4_4SM904GMMA27MMA_64x64x16_F32BF16BF16_SSILNSO_5MajorE0ELSQ_0ELNSO_7ScaleInE1ELSR_1EEEEEENS4_6LayoutISD_NS5_IJSC_NSA_ILi0EEESV_EEEEENS5_IJNS4_10UnderscoreESY_SY_EEEEENS4_13SM90_TMA_LOADENS4_14ComposedLayoutINS4_7SwizzleILi3ELi4ELi3EEENS4_18smem_ptr_flag_bitsILi16EEENSU_INS5_IJNSA_ILi8EEESH_EEENS5_IJSH_SC_EEEEEEEvNS4_8identityENS4_23SM90_TMA_LOAD_MULTICASTES1B_vS1C_EENS_8epilogue10collective18CollectiveEpilogueINS1F_22Sm90TmaWarpSpecializedILi4ELi2ELi16ELb1ELb0EEEJSI_NS5_IJNSA_ILi128EEENSA_ILi32EEEEEESJ_SK_SJ_SK_NS1F_6fusion15FusionCallbacksIS1J_NS1N_13LinCombEltActINS1F_6thread7SigmoidESJ_fSJ_fLNS_15FloatRoundStyleE2EEESI_S1M_JEEES11_NS12_INS13_ILi2ELi4ELi3EEES16_NSU_INS5_IJS17_S1L_EEENS5_IJS1L_SC_EEEEEEENS4_17SM75_U32x4_LDSM_NENS4_14SM90_TMA_STOREES1Z_NS4_17SM90_U32x4_STSM_NENS4_9Copy_AtomIJS22_NS_6half_tEEEEvEEEvvEEEEvNT_6ParamsE --------------------------
	.section	.text._ZN7cutlass13device_kernelINS_4gemm6kernel13GemmUniversalIN4cute5tupleIJiiiiEEENS1_10collective13CollectiveMmaINS1_34MainloopSm90TmaGmmaWarpSpecializedILi4ENS5_IJNS4_1CILi2EEENSA_ILi1EEESC_EEENS1_35KernelTmaWarpSpecializedCooperativeEEENS5_IJNSA_ILi256EEENSA_ILi64EEESH_EEENS_10bfloat16_tENS5_IJlSC_lEEESJ_SK_NS4_8TiledMMAINS4_8MMA_AtomIJNS4_4SM904GMMA27MMA_64x64x16_F32BF16BF16_SSILNSO_5MajorE0ELSQ_0ELNSO_7ScaleInE1ELSR_1EEEEEENS4_6LayoutISD_NS5_IJSC_NSA_ILi0EEESV_EEEEENS5_IJNS4_10UnderscoreESY_SY_EEEEENS4_13SM90_TMA_LOADENS4_14ComposedLayoutINS4_7SwizzleILi3ELi4ELi3EEENS4_18smem_ptr_flag_bitsILi16EEENSU_INS5_IJNSA_ILi8EEESH_EEENS5_IJSH_SC_EEEEEEEvNS4_8identityENS4_23SM90_TMA_LOAD_MULTICASTES1B_vS1C_EENS_8epilogue10collective18CollectiveEpilogueINS1F_22Sm90TmaWarpSpecializedILi4ELi2ELi16ELb1ELb0EEEJSI_NS5_IJNSA_ILi128EEENSA_ILi32EEEEEESJ_SK_SJ_SK_NS1F_6fusion15FusionCallbacksIS1J_NS1N_13LinCombEltActINS1F_6thread7SigmoidESJ_fSJ_fLNS_15FloatRoundStyleE2EEESI_S1M_JEEES11_NS12_INS13_ILi2ELi4ELi3EEES16_NSU_INS5_IJS17_S1L_EEENS5_IJS1L_SC_EEEEEEENS4_17SM75_U32x4_LDSM_NENS4_14SM90_TMA_STOREES1Z_NS4_17SM90_U32x4_STSM_NENS4_9Copy_AtomIJS22_NS_6half_tEEEEvEEEvvEEEEvNT_6ParamsE,"ax",@progbits
	.align	128
.text._ZN7cutlass13device_kernelINS_4gemm6kernel13GemmUniversalIN4cute5tupleIJiiiiEEENS1_10collective13CollectiveMmaINS1_34MainloopSm90TmaGmmaWarpSpecializedILi4ENS5_IJNS4_1CILi2EEENSA_ILi1EEESC_EEENS1_35KernelTmaWarpSpecializedCooperativeEEENS5_IJNSA_ILi256EEENSA_ILi64EEESH_EEENS_10bfloat16_tENS5_IJlSC_lEEESJ_SK_NS4_8TiledMMAINS4_8MMA_AtomIJNS4_4SM904GMMA27MMA_64x64x16_F32BF16BF16_SSILNSO_5MajorE0ELSQ_0ELNSO_7ScaleInE1ELSR_1EEEEEENS4_6LayoutISD_NS5_IJSC_NSA_ILi0EEESV_EEEEENS5_IJNS4_10UnderscoreESY_SY_EEEEENS4_13SM90_TMA_LOADENS4_14ComposedLayoutINS4_7SwizzleILi3ELi4ELi3EEENS4_18smem_ptr_flag_bitsILi16EEENSU_INS5_IJNSA_ILi8EEESH_EEENS5_IJSH_SC_EEEEEEEvNS4_8identityENS4_23SM90_TMA_LOAD_MULTICASTES1B_vS1C_EENS_8epilogue10collective18CollectiveEpilogueINS1F_22Sm90TmaWarpSpecializedILi4ELi2ELi16ELb1ELb0EEEJSI_NS5_IJNSA_ILi128EEENSA_ILi32EEEEEESJ_SK_SJ_SK_NS1F_6fusion15FusionCallbacksIS1J_NS1N_13LinCombEltActINS1F_6thread7SigmoidESJ_fSJ_fLNS_15FloatRoundStyleE2EEESI_S1M_JEEES11_NS12_INS13_ILi2ELi4ELi3EEES16_NSU_INS5_IJS17_S1L_EEENS5_IJS1L_SC_EEEEEEENS4_17SM75_U32x4_LDSM_NENS4_14SM90_TMA_STOREES1Z_NS4_17SM90_U32x4_STSM_NENS4_9Copy_AtomIJS22_NS_6half_tEEEEvEEEvvEEEEvNT_6ParamsE:
        .type           _ZN7cutlass13device_kernelINS_4gemm6kernel13GemmUniversalIN4cute5tupleIJiiiiEEENS1_10collective13CollectiveMmaINS1_34MainloopSm90TmaGmmaWarpSpecializedILi4ENS5_IJNS4_1CILi2EEENSA_ILi1EEESC_EEENS1_35KernelTmaWarpSpecializedCooperativeEEENS5_IJNSA_ILi256EEENSA_ILi64EEESH_EEENS_10bfloat16_tENS5_IJlSC_lEEESJ_SK_NS4_8TiledMMAINS4_8MMA_AtomIJNS4_4SM904GMMA27MMA_64x64x16_F32BF16BF16_SSILNSO_5MajorE0ELSQ_0ELNSO_7ScaleInE1ELSR_1EEEEEENS4_6LayoutISD_NS5_IJSC_NSA_ILi0EEESV_EEEEENS5_IJNS4_10UnderscoreESY_SY_EEEEENS4_13SM90_TMA_LOADENS4_14ComposedLayoutINS4_7SwizzleILi3ELi4ELi3EEENS4_18smem_ptr_flag_bitsILi16EEENSU_INS5_IJNSA_ILi8EEESH_EEENS5_IJSH_SC_EEEEEEEvNS4_8identityENS4_23SM90_TMA_LOAD_MULTICASTES1B_vS1C_EENS_8epilogue10collective18CollectiveEpilogueINS1F_22Sm90TmaWarpSpecializedILi4ELi2ELi16ELb1ELb0EEEJSI_NS5_IJNSA_ILi128EEENSA_ILi32EEEEEESJ_SK_SJ_SK_NS1F_6fusion15FusionCallbacksIS1J_NS1N_13LinCombEltActINS1F_6thread7SigmoidESJ_fSJ_fLNS_15FloatRoundStyleE2EEESI_S1M_JEEES11_NS12_INS13_ILi2ELi4ELi3EEES16_NSU_INS5_IJS17_S1L_EEENS5_IJS1L_SC_EEEEEEENS4_17SM75_U32x4_LDSM_NENS4_14SM90_TMA_STOREES1Z_NS4_17SM90_U32x4_STSM_NENS4_9Copy_AtomIJS22_NS_6half_tEEEEvEEEvvEEEEvNT_6ParamsE,@function
        .size           _ZN7cutlass13device_kernelINS_4gemm6kernel13GemmUniversalIN4cute5tupleIJiiiiEEENS1_10collective13CollectiveMmaINS1_34MainloopSm90TmaGmmaWarpSpecializedILi4ENS5_IJNS4_1CILi2EEENSA_ILi1EEESC_EEENS1_35KernelTmaWarpSpecializedCooperativeEEENS5_IJNSA_ILi256EEENSA_ILi64EEESH_EEENS_10bfloat16_tENS5_IJlSC_lEEESJ_SK_NS4_8TiledMMAINS4_8MMA_AtomIJNS4_4SM904GMMA27MMA_64x64x16_F32BF16BF16_SSILNSO_5MajorE0ELSQ_0ELNSO_7ScaleInE1ELSR_1EEEEEENS4_6LayoutISD_NS5_IJSC_NSA_ILi0EEESV_EEEEENS5_IJNS4_10UnderscoreESY_SY_EEEEENS4_13SM90_TMA_LOADENS4_14ComposedLayoutINS4_7SwizzleILi3ELi4ELi3EEENS4_18smem_ptr_flag_bitsILi16EEENSU_INS5_IJNSA_ILi8EEESH_EEENS5_IJSH_SC_EEEEEEEvNS4_8identityENS4_23SM90_TMA_LOAD_MULTICASTES1B_vS1C_EENS_8epilogue10collective18CollectiveEpilogueINS1F_22Sm90TmaWarpSpecializedILi4ELi2ELi16ELb1ELb0EEEJSI_NS5_IJNSA_ILi128EEENSA_ILi32EEEEEESJ_SK_SJ_SK_NS1F_6fusion15FusionCallbacksIS1J_NS1N_13LinCombEltActINS1F_6thread7SigmoidESJ_fSJ_fLNS_15FloatRoundStyleE2EEESI_S1M_JEEES11_NS12_INS13_ILi2ELi4ELi3EEES16_NSU_INS5_IJS17_S1L_EEENS5_IJS1L_SC_EEEEEEENS4_17SM75_U32x4_LDSM_NENS4_14SM90_TMA_STOREES1Z_NS4_17SM90_U32x4_STSM_NENS4_9Copy_AtomIJS22_NS_6half_tEEEEvEEEvvEEEEvNT_6ParamsE,(.L_x_384 - _ZN7cutlass13device_kernelINS_4gemm6kernel13GemmUniversalIN4cute5tupleIJiiiiEEENS1_10collective13CollectiveMmaINS1_34MainloopSm90TmaGmmaWarpSpecializedILi4ENS5_IJNS4_1CILi2EEENSA_ILi1EEESC_EEENS1_35KernelTmaWarpSpecializedCooperativeEEENS5_IJNSA_ILi256EEENSA_ILi64EEESH_EEENS_10bfloat16_tENS5_IJlSC_lEEESJ_SK_NS4_8TiledMMAINS4_8MMA_AtomIJNS4_4SM904GMMA27MMA_64x64x16_F32BF16BF16_SSILNSO_5MajorE0ELSQ_0ELNSO_7ScaleInE1ELSR_1EEEEEENS4_6LayoutISD_NS5_IJSC_NSA_ILi0EEESV_EEEEENS5_IJNS4_10UnderscoreESY_SY_EEEEENS4_13SM90_TMA_LOADENS4_14ComposedLayoutINS4_7SwizzleILi3ELi4ELi3EEENS4_18smem_ptr_flag_bitsILi16EEENSU_INS5_IJNSA_ILi8EEESH_EEENS5_IJSH_SC_EEEEEEEvNS4_8identityENS4_23SM90_TMA_LOAD_MULTICASTES1B_vS1C_EENS_8epilogue10collective18CollectiveEpilogueINS1F_22Sm90TmaWarpSpecializedILi4ELi2ELi16ELb1ELb0EEEJSI_NS5_IJNSA_ILi128EEENSA_ILi32EEEEEESJ_SK_SJ_SK_NS1F_6fusion15FusionCallbacksIS1J_NS1N_13LinCombEltActINS1F_6thread7SigmoidESJ_fSJ_fLNS_15FloatRoundStyleE2EEESI_S1M_JEEES11_NS12_INS13_ILi2ELi4ELi3EEES16_NSU_INS5_IJS17_S1L_EEENS5_IJS1L_SC_EEEEEEENS4_17SM75_U32x4_LDSM_NENS4_14SM90_TMA_STOREES1Z_NS4_17SM90_U32x4_STSM_NENS4_9Copy_AtomIJS22_NS_6half_tEEEEvEEEvvEEEEvNT_6ParamsE)
        .other          _ZN7cutlass13device_kernelINS_4gemm6kernel13GemmUniversalIN4cute5tupleIJiiiiEEENS1_10collective13CollectiveMmaINS1_34MainloopSm90TmaGmmaWarpSpecializedILi4ENS5_IJNS4_1CILi2EEENSA_ILi1EEESC_EEENS1_35KernelTmaWarpSpecializedCooperativeEEENS5_IJNSA_ILi256EEENSA_ILi64EEESH_EEENS_10bfloat16_tENS5_IJlSC_lEEESJ_SK_NS4_8TiledMMAINS4_8MMA_AtomIJNS4_4SM904GMMA27MMA_64x64x16_F32BF16BF16_SSILNSO_5MajorE0ELSQ_0ELNSO_7ScaleInE1ELSR_1EEEEEENS4_6LayoutISD_NS5_IJSC_NSA_ILi0EEESV_EEEEENS5_IJNS4_10UnderscoreESY_SY_EEEEENS4_13SM90_TMA_LOADENS4_14ComposedLayoutINS4_7SwizzleILi3ELi4ELi3EEENS4_18smem_ptr_flag_bitsILi16EEENSU_INS5_IJNSA_ILi8EEESH_EEENS5_IJSH_SC_EEEEEEEvNS4_8identityENS4_23SM90_TMA_LOAD_MULTICASTES1B_vS1C_EENS_8epilogue10collective18CollectiveEpilogueINS1F_22Sm90TmaWarpSpecializedILi4ELi2ELi16ELb1ELb0EEEJSI_NS5_IJNSA_ILi128EEENSA_ILi32EEEEEESJ_SK_SJ_SK_NS1F_6fusion15FusionCallbacksIS1J_NS1N_13LinCombEltActINS1F_6thread7SigmoidESJ_fSJ_fLNS_15FloatRoundStyleE2EEESI_S1M_JEEES11_NS12_INS13_ILi2ELi4ELi3EEES16_NSU_INS5_IJS17_S1L_EEENS5_IJS1L_SC_EEEEEEENS4_17SM75_U32x4_LDSM_NENS4_14SM90_TMA_STOREES1Z_NS4_17SM90_U32x4_STSM_NENS4_9Copy_AtomIJS22_NS_6half_tEEEEvEEEvvEEEEvNT_6ParamsE,@"STO_CUDA_ENTRY STV_DEFAULT"
_ZN7cutlass13device_kernelINS_4gemm6kernel13GemmUniversalIN4cute5tupleIJiiiiEEENS1_10collective13CollectiveMmaINS1_34MainloopSm90TmaGmmaWarpSpecializedILi4ENS5_IJNS4_1CILi2EEENSA_ILi1EEESC_EEENS1_35KernelTmaWarpSpecializedCooperativeEEENS5_IJNSA_ILi256EEENSA_ILi64EEESH_EEENS_10bfloat16_tENS5_IJlSC_lEEESJ_SK_NS4_8TiledMMAINS4_8MMA_AtomIJNS4_4SM904GMMA27MMA_64x64x16_F32BF16BF16_SSILNSO_5MajorE0ELSQ_0ELNSO_7ScaleInE1ELSR_1EEEEEENS4_6LayoutISD_NS5_IJSC_NSA_ILi0EEESV_EEEEENS5_IJNS4_10UnderscoreESY_SY_EEEEENS4_13SM90_TMA_LOADENS4_14ComposedLayoutINS4_7SwizzleILi3ELi4ELi3EEENS4_18smem_ptr_flag_bitsILi16EEENSU_INS5_IJNSA_ILi8EEESH_EEENS5_IJSH_SC_EEEEEEEvNS4_8identityENS4_23SM90_TMA_LOAD_MULTICASTES1B_vS1C_EENS_8epilogue10collective18CollectiveEpilogueINS1F_22Sm90TmaWarpSpecializedILi4ELi2ELi16ELb1ELb0EEEJSI_NS5_IJNSA_ILi128EEENSA_ILi32EEEEEESJ_SK_SJ_SK_NS1F_6fusion15FusionCallbacksIS1J_NS1N_13LinCombEltActINS1F_6thread7SigmoidESJ_fSJ_fLNS_15FloatRoundStyleE2EEESI_S1M_JEEES11_NS12_INS13_ILi2ELi4ELi3EEES16_NSU_INS5_IJS17_S1L_EEENS5_IJS1L_SC_EEEEEEENS4_17SM75_U32x4_LDSM_NENS4_14SM90_TMA_STOREES1Z_NS4_17SM90_U32x4_STSM_NENS4_9Copy_AtomIJS22_NS_6half_tEEEEvEEEvvEEEEvNT_6ParamsE:
[----:B------:R-:W1:Y:S01]  /*0000*/  LDC R1, c[0x0][0x28] ;  /* 0x00000a00ff017b82 */ /* 0x000e620000000800 */
[----:B------:R-:W2:Y:S07]  /*0010*/  S2R R18, SR_TID.X ;  /* 0x0000000000127919 */ /* 0x000eae0000002100 */
[----:B------:R-:W3:Y:S01]  /*0020*/  LDC.64 R4, c[0x0][0x588] ;  /* 0x00016200ff047b82 */ /* 0x000ee20000000a00 */
[----:B------:R-:W-:Y:S01]  /*0030*/  ELECT P0, URZ, PT ;  /* 0x00000000003f782f */ /* 0x000fe20003800000 */
[----:B------:R-:W-:Y:S01]  /*0040*/  BSSY B0, `(.L_x_0) ;  /* 0x0000016000007945 */ /* 0x000fe20003800000 */
[----:B--2---:R-:W-:-:S02]  /*0050*/  SHF.R.U32.HI R8, RZ, 0x5, R18 ;  /* 0x00000005ff087819 */ /* 0x004fc40000011612 */
[----:B------:R-:W-:-:S03]  /*0060*/  SHF.R.U32.HI R2, RZ, 0x7, R18 ;  /* 0x00000007ff027819 */ /* 0x000fc60000011612 */
[----:B------:R-:W2:Y:S04]  /*0070*/  SHFL.IDX PT, R0, R8, RZ, 0x1f ;  /* 0x00001fff08007589 */ /* 0x000ea800000e0000 */
[----:B------:R4:W1:Y:S01]  /*0080*/  SHFL.IDX PT, R7, R2, RZ, 0x1f ;  /* 0x00001fff02077589 */ /* 0x00086200000e0000 */
[----:B--2---:R-:W-:Y:S02]  /*0090*/  ISETP.NE.OR P0, PT, R0, RZ, !P0 ;  /* 0x000000ff0000720c */ /* 0x004fe40004705670 */
[----:B------:R-:W-:-:S11]  /*00a0*/  SHF.R.S32.HI R3, RZ, 0x1f, R0 ;  /* 0x0000001fff037819 */ /* 0x000fd60000011400 */
[----:B-1-34-:R-:W-:Y:S05]  /*00b0*/  @P0 BRA `(.L_x_1) ;  /* 0x0000000000380947 */ /* 0x01afea0003800000 */
[----:B------:R-:W-:Y:S02]  /*00c0*/  ULDC.64 UR4, c[0x0][0x198] ;  /* 0x0000660000047ab9 */ /* 0x000fe40000000a00 */
[----:B------:R-:W-:Y:S02]  /*00d0*/  UIADD3 UR6, UP0, UR4, 0xf0, URZ ;  /* 0x000000f004067890 */ /* 0x000fe4000ff1e03f */
[----:B------:R-:W-:Y:S02]  /*00e0*/  UIADD3 UR8, UP1, UR4, 0x1f0, URZ ;  /* 0x000001f004087890 */ /* 0x000fe4000ff3e03f */
[----:B------:R-:W-:Y:S02]  /*00f0*/  UIADD3 UR10, UP2, UR4, 0x3f0, URZ ;  /* 0x000003f0040a7890 */ /* 0x000fe4000ff5e03f */
[----:B------:R-:W-:Y:S02]  /*0100*/  UIADD3 UR4, UP3, UR4, 0x4f0, URZ ;  /* 0x000004f004047890 */ /* 0x000fe4000ff7e03f */
[----:B------:R-:W-:-:S02]  /*0110*/  UIADD3.X UR7, URZ, UR5, URZ, UP0, !UPT ;  /* 0x000000053f077290 */ /* 0x000fc400087fe43f */
[----:B------:R-:W-:Y:S02]  /*0120*/  UIADD3.X UR9, URZ, UR5, URZ, UP1, !UPT ;  /* 0x000000053f097290 */ /* 0x000fe40008ffe43f */
[----:B------:R-:W-:Y:S02]  /*0130*/  UIADD3.X UR11, URZ, UR5, URZ, UP2, !UPT ;  /* 0x000000053f0b7290 */ /* 0x000fe400097fe43f */
[----:B------:R-:W-:-:S03]  /*0140*/  UIADD3.X UR5, URZ, UR5, URZ, UP3, !UPT ;  /* 0x000000053f057290 */ /* 0x000fc60009ffe43f */
[----:B------:R1:W-:Y:S02]  /*0150*/  UTMACCTL.PF [UR6] ;  /* 0x00000000060079b9 */ /* 0x0003e40008040000 */
[----:B------:R1:W-:Y:S02]  /*0160*/  UTMACCTL.PF [UR8] ;  /* 0x00000000080079b9 */ /* 0x0003e40008040000 */
[----:B------:R1:W-:Y:S02]  /*0170*/  UTMACCTL.PF [UR10] ;  /* 0x000000000a0079b9 */ /* 0x0003e40008040000 */
[----:B------:R1:W-:Y:S02]  /*0180*/  UTMACCTL.PF [UR4] ;  /* 0x00000000040079b9 */ /* 0x0003e40008040000 */
[----:B-1----:R-:W-:Y:S01]  /*0190*/  NOP ;  /* 0x0000000000007918 */ /* 0x002fe20000000000 */
.L_x_1:
[----:B------:R-:W-:Y:S05]  /*01a0*/  BSYNC B0 ;  /* 0x0000000000007941 */ /* 0x000fea0003800000 */
.L_x_0:
[----:B------:R-:W-:Y:S01]  /*01b0*/  ULDC.64 UR4, c[0x0][0x590] ;  /* 0x0001640000047ab9 */ /* 0x000fe20000000a00 */
[----:B------:R-:W-:Y:S01]  /*01c0*/  LEA.HI R3, R3, R0, RZ, 0x2 ;  /* 0x0000000003037211 */ /* 0x000fe200078f10ff */
[----:B------:R-:W-:Y:S01]  /*01d0*/  ULDC.64 UR40, c[0x0][0x208] ;  /* 0x0000820000287ab9 */ /* 0x000fe20000000a00 */
[----:B------:R-:W-:Y:S01]  /*01e0*/  ISETP.NE.U32.AND P2, PT, RZ, UR4, PT ;  /* 0x00000004ff007c0c */ /* 0x000fe2000bf45070 */
[----:B------:R-:W-:Y:S01]  /*01f0*/  IMAD.MOV.U32 R2, RZ, RZ, R4 ;  /* 0x000000ffff027224 */ /* 0x000fe200078e0004 */
[----:B------:R-:W-:Y:S02]  /*0200*/  LOP3.LUT R3, R3, 0xfffffffc, RZ, 0xc0, !PT ;  /* 0xfffffffc03037812 */ /* 0x000fe400078ec0ff */
[----:B------:R-:W-:Y:S02]  /*0210*/  ISETP.NE.AND.EX P3, PT, RZ, UR5, PT, P2 ;  /* 0x00000005ff007c0c */ /* 0x000fe4000bf65320 */
[----:B------:R-:W-:Y:S02]  /*0220*/  IADD3 R0, R0, -R3, RZ ;  /* 0x8000000300007210 */ /* 0x000fe40007ffe0ff */
[----:B------:R-:W-:-:S02]  /*0230*/  PRMT R6, RZ, 0x7610, R6 ;  /* 0x00007610ff067816 */ /* 0x000fc40000000006 */
[----:B------:R-:W-:-:S07]  /*0240*/  MOV R3, R5 ;  /* 0x0000000500037202 */ /* 0x000fce0000000f00 */
[----:B------:R-:W-:Y:S05]  /*0250*/  @P3 BRA `(.L_x_2) ;  /* 0x0000000000303947 */ /* 0x000fea0003800000 */
[----:B------:R-:W-:Y:S02]  /*0260*/  ULDC.64 UR6, c[0x0][0x588] ;  /* 0x0001620000067ab9 */ /* 0x000fe40000000a00 */
[----:B------:R-:W-:-:S04]  /*0270*/  ISETP.NE.U32.AND P0, PT, RZ, UR6, PT ;  /* 0x00000006ff007c0c */ /* 0x000fc8000bf05070 */
[----:B------:R-:W-:-:S13]  /*0280*/  ISETP.NE.AND.EX P0, PT, RZ, UR7, PT, P0 ;  /* 0x00000007ff007c0c */ /* 0x000fda000bf05300 */
[----:B------:R-:W-:Y:S05]  /*0290*/  @!P0 BRA `(.L_x_3) ;  /* 0x0000000000108947 */ /* 0x000fea0003800000 */
[----:B------:R-:W2:Y:S02]  /*02a0*/  LDG.E R6, desc[UR40][R2.64] ;  /* 0x0000002802067981 */ /* 0x000ea4000c1e1900 */
[----:B--2---:R-:W-:Y:S01]  /*02b0*/  FSETP.NEU.AND P1, PT, R6, RZ, PT ;  /* 0x000000ff0600720b */ /* 0x004fe20003f2d000 */
[----:B------:R-:W-:Y:S01]  /*02c0*/  IMAD.MOV.U32 R6, RZ, RZ, 0x1 ;  /* 0x00000001ff067424 */ /* 0x000fe200078e00ff */
[----:B------:R-:W-:Y:S11]  /*02d0*/  BRA `(.L_x_2) ;  /* 0x0000000000107947 */ /* 0x000ff60003800000 */
.L_x_3:
[----:B------:R-:W-:Y:S01]  /*02e0*/  ULDC UR6, c[0x0][0x580] ;  /* 0x0001600000067ab9 */ /* 0x000fe20000000800 */
[----:B------:R-:W-:Y:S02]  /*02f0*/  MOV R6, 0x1 ;  /* 0x0000000100067802 */ /* 0x000fe40000000f00 */
[----:B------:R-:W-:Y:S02]  /*0300*/  CS2R R2, SRZ ;  /* 0x0000000000027805 */ /* 0x000fe4000001ff00 */
[----:B------:R-:W-:-:S13]  /*0310*/  FSETP.NEU.AND P1, PT, RZ, UR6, PT ;  /* 0x00000006ff007c0b */ /* 0x000fda000bf2d000 */
.L_x_2:
[----:B------:R-:W-:Y:S02]  /*0320*/  ISETP.NE.U32.AND P4, PT, R2, RZ, PT ;  /* 0x000000ff0200720c */ /* 0x000fe40003f85070 */
[----:B------:R-:W-:Y:S02]  /*0330*/  ISETP.NE.AND.EX P5, PT, RZ, UR5, PT, P2 ;  /* 0x00000005ff007c0c */ /* 0x000fe4000bfa5320 */
[----:B------:R-:W-:Y:S02]  /*0340*/  ISETP.NE.AND.EX P2, PT, R3, RZ, PT, P4 ;  /* 0x000000ff0300720c */ /* 0x000fe40003f45340 */
[----:B------:R-:W-:-:S11]  /*0350*/  PLOP3.LUT P0, PT, PT, PT, PT, 0x8, 0x0 ;  /* 0x000000000000781c */ /* 0x000fd60003f0e170 */
[----:B------:R-:W-:Y:S05]  /*0360*/  @P2 BRA P5, `(.L_x_4) ;  /* 0x0000000000342947 */ /* 0x000fea0002800000 */
[----:B------:R-:W-:-:S04]  /*0370*/  ISETP.NE.U32.AND P0, PT, RZ, UR4, PT ;  /* 0x00000004ff007c0c */ /* 0x000fc8000bf05070 */
[----:B------:R-:W-:-:S13]  /*0380*/  ISETP.NE.AND.EX P0, PT, RZ, UR5, PT, P0 ;  /* 0x00000005ff007c0c */ /* 0x000fda000bf05300 */
[----:B------:R-:W-:Y:S05]  /*0390*/  @!P0 BRA `(.L_x_5) ;  /* 0x0000000000248947 */ /* 0x000fea0003800000 */
[----:B------:R-:W-:Y:S02]  /*03a0*/  PRMT R6, R6, 0x9910, RZ ;  /* 0x0000991006067816 */ /* 0x000fe400000000ff */
[----:B------:R-:W-:Y:S02]  /*03b0*/  ISETP.NE.U32.AND P0, PT, R2, RZ, PT ;  /* 0x000000ff0200720c */ /* 0x000fe40003f05070 */
[----:B------:R-:W-:Y:S02]  /*03c0*/  ISETP.NE.AND P2, PT, R6, RZ, PT ;  /* 0x000000ff0600720c */ /* 0x000fe40003f45270 */
[----:B------:R-:W-:Y:S02]  /*03d0*/  ISETP.NE.AND.EX P0, PT, R3, RZ, PT, P0 ;  /* 0x000000ff0300720c */ /* 0x000fe40003f05300 */
[----:B------:R-:W-:-:S09]  /*03e0*/  SEL R2, RZ, 0xffffffff, P1 ;  /* 0xffffffffff027807 */ /* 0x000fd20000800000 */
[----:B------:R-:W-:-:S04]  /*03f0*/  @!P2 SEL R2, RZ, 0xffffffff, P0 ;  /* 0xffffffffff02a807 */ /* 0x000fc80000000000 */
[----:B------:R-:W-:-:S04]  /*0400*/  LOP3.LUT R2, R2, 0x1, RZ, 0xc0, !PT ;  /* 0x0000000102027812 */ /* 0x000fc800078ec0ff */
[----:B------:R-:W-:Y:S01]  /*0410*/  ISETP.EQ.U32.AND P0, PT, R2, 0x1, PT ;  /* 0x000000010200780c */ /* 0x000fe20003f02070 */
[----:B------:R-:W-:-:S12]  /*0420*/  BRA `(.L_x_4) ;  /* 0x0000000000047947 */ /* 0x000fd80003800000 */
.L_x_5:
[----:B------:R-:W-:-:S13]  /*0430*/  PLOP3.LUT P0, PT, P1, PT, PT, 0x8, 0x0 ;  /* 0x000000000000781c */ /* 0x000fda0000f0e170 */
.L_x_4:
[----:B------:R-:W1:Y:S02]  /*0440*/  SHFL.IDX PT, R2, R8, RZ, 0x1f ;  /* 0x00001fff08027589 */ /* 0x000e6400000e0000 */
[----:B-1----:R-:W-:-:S13]  /*0450*/  ISETP.NE.AND P1, PT, R2, RZ, PT ;  /* 0x000000ff0200720c */ /* 0x002fda0003f25270 */
[----:B------:R-:W-:Y:S05]  /*0460*/  @P1 BRA `(.L_x_6) ;  /* 0x0000000000581947 */ /* 0x000fea0003800000 */
[----:B------:R-:W1:Y:S01]  /*0470*/  S2UR UR8, SR_CgaCtaId ;  /* 0x00000000000879c3 */ /* 0x000e620000008800 */
[----:B------:R-:W-:Y:S01]  /*0480*/  UMOV UR4, 0x400 ;  /* 0x0000040000047882 */ /* 0x000fe20000000000 */
[----:B------:R-:W-:Y:S01]  /*0490*/  UMOV UR5, 0x1 ;  /* 0x0000000100057882 */ /* 0x000fe20000000000 */
[----:B------:R-:W-:Y:S01]  /*04a0*/  UMOV UR6, 0x4 ;  /* 0x0000000400067882 */ /* 0x000fe20000000000 */
[----:B------:R-:W-:Y:S01]  /*04b0*/  ELECT P1, URZ, PT ;  /* 0x00000000003f782f */ /* 0x000fe20003820000 */
[----:B------:R-:W-:-:S04]  /*04c0*/  UIADD3 UR6, -UR6, 0x100000, URZ ;  /* 0x0010000006067890 */ /* 0x000fc8000fffe13f */
[----:B------:R-:W-:Y:S02]  /*04d0*/  USHF.L.U32 UR7, UR6, 0xb, URZ ;  /* 0x0000000b06077899 */ /* 0x000fe4000800063f */
[----:B------:R-:W-:Y:S02]  /*04e0*/  USHF.L.U32 UR6, UR6, 0x1, URZ ;  /* 0x0000000106067899 */ /* 0x000fe4000800063f */
[----:B-1----:R-:W-:Y:S02]  /*04f0*/  ULEA UR8, UR8, UR4, 0x18 ;  /* 0x0000000408087291 */ /* 0x002fe4000f8ec03f */
[----:B------:R-:W-:-:S04]  /*0500*/  UIADD3 UR4, -UR5, 0x100000, URZ ;  /* 0x0010000005047890 */ /* 0x000fc8000fffe13f */
[----:B------:R-:W-:Y:S02]  /*0510*/  USHF.L.U32 UR5, UR4, 0xb, URZ ;  /* 0x0000000b04057899 */ /* 0x000fe4000800063f */
[----:B------:R-:W-:Y:S01]  /*0520*/  USHF.L.U32 UR4, UR4, 0x1, URZ ;  /* 0x0000000104047899 */ /* 0x000fe2000800063f */
[----:B------:R-:W1:Y:S11]  /*0530*/  FENCE.VIEW.ASYNC.S ;  /* 0x00000000000073c6 */ /* 0x000e760000000000 */
[----:B-1----:R1:W2:Y:S01]  /*0540*/  SYNCS.EXCH.64 URZ, [UR8], UR4 ;  /* 0x00000004083f75b2 */ /* 0x0022a20008000100 */
[----:B------:R1:W3:Y:S01]  /*0550*/  SYNCS.EXCH.64 URZ, [UR8+0x20], UR6 ;  /* 0x00002006083f75b2 */ /* 0x0002e20008000100 */
[----:B------:R1:W4:Y:S01]  /*0560*/  SYNCS.EXCH.64 URZ, [UR8+0x8], UR4 ;  /* 0x00000804083f75b2 */ /* 0x0003220008000100 */
[----:B------:R1:W1:Y:S01]  /*0570*/  SYNCS.EXCH.64 URZ, [UR8+0x28], UR6 ;  /* 0x00002806083f75b2 */ /* 0x0002620008000100 */
[----:B------:R1:W1:Y:S01]  /*0580*/  SYNCS.EXCH.64 URZ, [UR8+0x10], UR4 ;  /* 0x00001004083f75b2 */ /* 0x0002620008000100 */
[----:B------:R1:W1:Y:S01]  /*0590*/  SYNCS.EXCH.64 URZ, [UR8+0x30], UR6 ;  /* 0x00003006083f75b2 */ /* 0x0002620008000100 */
[----:B------:R1:W1:Y:S01]  /*05a0*/  SYNCS.EXCH.64 URZ, [UR8+0x18], UR4 ;  /* 0x00001804083f75b2 */ /* 0x0002620008000100 */
[----:B------:R1:W1:Y:S01]  /*05b0*/  SYNCS.EXCH.64 URZ, [UR8+0x38], UR6 ;  /* 0x00003806083f75b2 */ /* 0x0002620008000100 */
[----:B------:R-:W-:Y:S01]  /*05c0*/  NOP ;  /* 0x0000000000007918 */ /* 0x000fe20000000000 */
.L_x_6:
[----:B------:R-:W5:Y:S01]  /*05d0*/  SHFL.IDX PT, R3, R8, RZ, 0x1f ;  /* 0x00001fff08037589 */ /* 0x000f6200000e0000 */
[----:B------:R-:W1:Y:S01]  /*05e0*/  S2UR UR9, SR_CTAID.X ;  /* 0x00000000000979c3 */ /* 0x000e620000002500 */
[----:B------:R-:W-:Y:S01]  /*05f0*/  NOP ;  /* 0x0000000000007918 */ /* 0x000fe20000000000 */
[----:B-----5:R-:W-:Y:S02]  /*0600*/  ISETP.NE.AND P1, PT, R3, RZ, PT ;  /* 0x000000ff0300720c */ /* 0x020fe40003f25270 */
[----:B------:R-:W-:-:S04]  /*0610*/  SHF.R.S32.HI R3, RZ, 0x1f, R18 ;  /* 0x0000001fff037819 */ /* 0x000fc80000011412 */
[----:B------:R-:W-:-:S07]  /*0620*/  LEA.HI R3, R3, R18, RZ, 0x7 ;  /* 0x0000001203037211 */ /* 0x000fce00078f38ff */
[----:B-1----:R-:W-:Y:S05]  /*0630*/  @P1 BRA `(.L_x_7) ;  /* 0x0000000000581947 */ /* 0x002fea0003800000 */
[----:B------:R-:W1:Y:S01]  /*0640*/  S2UR UR5, SR_CgaCtaId ;  /* 0x00000000000579c3 */ /* 0x000e620000008800 */
[----:B------:R-:W-:Y:S01]  /*0650*/  UMOV UR4, 0x400 ;  /* 0x0000040000047882 */ /* 0x000fe20000000000 */
[----:B------:R-:W-:Y:S01]  /*0660*/  UMOV UR6, 0x20 ;  /* 0x0000002000067882 */ /* 0x000fe20000000000 */
[----:B------:R-:W-:Y:S01]  /*0670*/  UMOV UR7, 0x100 ;  /* 0x0000010000077882 */ /* 0x000fe20000000000 */
[----:B------:R-:W-:Y:S01]  /*0680*/  ELECT P1, URZ, PT ;  /* 0x00000000003f782f */ /* 0x000fe20003820000 */
[----:B-1----:R-:W-:Y:S02]  /*0690*/  ULEA UR8, UR5, UR4, 0x18 ;  /* 0x0000000405087291 */ /* 0x002fe4000f8ec03f */
[----:B------:R-:W-:-:S04]  /*06a0*/  UIADD3 UR4, -UR6, 0x100000, URZ ;  /* 0x0010000006047890 */ /* 0x000fc8000fffe13f */
[----:B------:R-:W-:Y:S02]  /*06b0*/  USHF.L.U32 UR5, UR4, 0xb, URZ ;  /* 0x0000000b04057899 */ /* 0x000fe4000800063f */
[----:B------:R-:W-:Y:S02]  /*06c0*/  USHF.L.U32 UR4, UR4, 0x1, URZ ;  /* 0x0000000104047899 */ /* 0x000fe4000800063f */
[----:B------:R-:W-:-:S04]  /*06d0*/  UIADD3 UR6, -UR7, 0x100000, URZ ;  /* 0x0010000007067890 */ /* 0x000fc8000fffe13f */
[----:B------:R-:W-:Y:S02]  /*06e0*/  USHF.L.U32 UR7, UR6, 0xb, URZ ;  /* 0x0000000b06077899 */ /* 0x000fe4000800063f */
[----:B------:R-:W-:Y:S01]  /*06f0*/  USHF.L.U32 UR6, UR6, 0x1, URZ ;  /* 0x0000000106067899 */ /* 0x000fe2000800063f */
[----:B------:R-:W1:Y:S03]  /*0700*/  FENCE.VIEW.ASYNC.S ;  /* 0x00000000000073c6 */ /* 0x000e660000000000 */
[----:B-1----:R1:W1:Y:S08]  /*0710*/  SYNCS.EXCH.64 URZ, [UR8+0x40], UR4 ;  /* 0x00004004083f75b2 */ /* 0x0022700008000100 */
[----:B------:R1:W1:Y:S01]  /*0720*/  SYNCS.EXCH.64 URZ, [UR8+0x60], UR6 ;  /* 0x00006006083f75b2 */ /* 0x0002620008000100 */
[----:B------:R1:W1:Y:S01]  /*0730*/  SYNCS.EXCH.64 URZ, [UR8+0x48], UR4 ;  /* 0x00004804083f75b2 */ /* 0x0002620008000100 */
[----:B------:R1:W1:Y:S01]  /*0740*/  SYNCS.EXCH.64 URZ, [UR8+0x68], UR6 ;  /* 0x00006806083f75b2 */ /* 0x0002620008000100 */
[----:B------:R1:W1:Y:S01]  /*0750*/  SYNCS.EXCH.64 URZ, [UR8+0x50], UR4 ;  /* 0x00005004083f75b2 */ /* 0x0002620008000100 */
[----:B------:R1:W1:Y:S01]  /*0760*/  SYNCS.EXCH.64 URZ, [UR8+0x70], UR6 ;  /* 0x00007006083f75b2 */ /* 0x0002620008000100 */
[----:B------:R1:W1:Y:S01]  /*0770*/  SYNCS.EXCH.64 URZ, [UR8+0x58], UR4 ;  /* 0x00005804083f75b2 */ /* 0x0002620008000100 */
[----:B------:R1:W1:Y:S01]  /*0780*/  SYNCS.EXCH.64 URZ, [UR8+0x78], UR6 ;  /* 0x00007806083f75b2 */ /* 0x0002620008000100 */
[----:B------:R-:W-:Y:S01]  /*0790*/  NOP ;  /* 0x0000000000007918 */ /* 0x000fe20000000000 */
.L_x_7:
[----:B------:R-:W-:Y:S01]  /*07a0*/  LOP3.LUT R3, R3, 0xffffff80, RZ, 0xc0, !PT ;  /* 0xffffff8003037812 */ /* 0x000fe200078ec0ff */
[----:B------:R-:W5:Y:S01]  /*07b0*/  S2R R6, SR_CTAID.Y ;  /* 0x0000000000067919 */ /* 0x000f620000002600 */
[----:B------:R-:W-:Y:S01]  /*07c0*/  I2FP.F32.U32 R13, UR9 ;  /* 0x00000009000d7c45 */ /* 0x000fe20008201000 */
[----:B-1----:R-:W-:Y:S01]  /*07d0*/  ULDC UR4, c[0x0][0x150] ;  /* 0x0000540000047ab9 */ /* 0x002fe20000000800 */
[----:B------:R-:W-:Y:S01]  /*07e0*/  SHF.R.S32.HI R11, RZ, 0x1f, R2 ;  /* 0x0000001fff0b7819 */ /* 0x000fe20000011402 */
[----:B------:R-:W-:Y:S01]  /*07f0*/  IMAD.IADD R10, R18, 0x1, -R3 ;  /* 0x00000001120a7824 */ /* 0x000fe200078e0a03 */
[----:B------:R1:W2:Y:S01]  /*0800*/  SHFL.IDX PT, R12, R8, RZ, 0x1f ;  /* 0x00001fff080c7589 */ /* 0x0002a200000e0000 */
[----:B------:R-:W-:Y:S01]  /*0810*/  FMUL R13, R13, UR4 ;  /* 0x000000040d0d7c20 */ /* 0x000fe20008400000 */
[----:B------:R-:W3:Y:S01]  /*0820*/  LDC R14, c[0x0][0x144] ;  /* 0x00005100ff0e7b82 */ /* 0x000ee20000000800 */
[----:B------:R-:W-:Y:S02]  /*0830*/  LEA.HI R11, R11, R2, RZ, 0x2 ;  /* 0x000000020b0b7211 */ /* 0x000fe400078f10ff */
[----:B------:R-:W-:-:S02]  /*0840*/  ELECT P1, URZ, PT ;  /* 0x00000000003f782f */ /* 0x000fc40003820000 */
[----:B------:R-:W-:Y:S01]  /*0850*/  SHF.R.S32.HI R3, RZ, 0x1f, R10 ;  /* 0x0000001fff037819 */ /* 0x000fe2000001140a */
[----:B------:R-:W-:Y:S01]  /*0860*/  ULDC UR4, c[0x0][0x154] ;  /* 0x0000550000047ab9 */ /* 0x000fe20000000800 */
[----:B------:R-:W-:Y:S01]  /*0870*/  LOP3.LUT R11, R11, 0x3ffffffc, RZ, 0xc0, !PT ;  /* 0x3ffffffc0b0b7812 */ /* 0x000fe200078ec0ff */
[----:B------:R-:W4:Y:S01]  /*0880*/  F2I.U32.TRUNC.NTZ R13, R13 ;  /* 0x0000000d000d7305 */ /* 0x000f22000020f000 */
[----:B------:R-:W-:Y:S01]  /*0890*/  LEA.HI R3, R3, R10, RZ, 0x3 ;  /* 0x0000000a03037211 */ /* 0x000fe200078f18ff */
[----:B------:R-:W-:Y:S01]  /*08a0*/  IMAD.MOV.U32 R89, RZ, RZ, 0x1 ;  /* 0x00000001ff597424 */ /* 0x000fe200078e00ff */
[----:B------:R-:W-:Y:S01]  /*08b0*/  IADD3 R11, R2, -R11, RZ ;  /* 0x8000000b020b7210 */ /* 0x000fe20007ffe0ff */
[----:B------:R-:W-:Y:S01]  /*08c0*/  NOP ;  /* 0x0000000000007918 */ /* 0x000fe20000000000 */
[--C-:B------:R-:W-:Y:S02]  /*08d0*/  SHF.R.S32.HI R9, RZ, 0x3, R3.reuse ;  /* 0x00000003ff097819 */ /* 0x100fe40000011403 */
[----:B-1----:R-:W-:-:S02]  /*08e0*/  SHF.R.S32.HI R8, RZ, 0x1f, R3 ;  /* 0x0000001fff087819 */ /* 0x002fc40000011403 */
[----:B------:R-:W-:Y:S02]  /*08f0*/  ISETP.NE.AND P4, PT, R0, RZ, PT ;  /* 0x000000ff0000720c */ /* 0x000fe40003f85270 */
[----:B------:R-:W-:Y:S02]  /*0900*/  LEA.HI R8, R8, R9, RZ, 0x2 ;  /* 0x0000000908087211 */ /* 0x000fe400078f10ff */
[----:B------:R-:W-:Y:S02]  /*0910*/  ISETP.EQ.OR P2, PT, R0, 0x3, !P4 ;  /* 0x000000030000780c */ /* 0x000fe40006742670 */
[----:B------:R-:W-:Y:S01]  /*0920*/  LOP3.LUT R8, R8, 0xfffffffc, RZ, 0xc0, !PT ;  /* 0xfffffffc08087812 */ /* 0x000fe200078ec0ff */
[----:B----4-:R-:W-:Y:S01]  /*0930*/  IMAD.MOV R15, RZ, RZ, -R13 ;  /* 0x000000ffff0f7224 */ /* 0x010fe200078e0a0d */
[----:B--2---:R-:W-:Y:S01]  /*0940*/  ISETP.NE.OR P1, PT, R12, RZ, !P1 ;  /* 0x000000ff0c00720c */ /* 0x004fe20004f25670 */
[----:B------:R-:W1:Y:S01]  /*0950*/  LDC R13, c[0x0][0x140] ;  /* 0x00005000ff0d7b82 */ /* 0x000e620000000800 */
[----:B-----5:R-:W-:Y:S01]  /*0960*/  I2FP.F32.U32 R3, R6 ;  /* 0x0000000600037245 */ /* 0x020fe20000201000 */
[----:B------:R-:W-:Y:S01]  /*0970*/  IMAD.IADD R8, R9, 0x1, -R8 ;  /* 0x0000000109087824 */ /* 0x000fe200078e0a08 */
[----:B------:R-:W-:-:S03]  /*0980*/  ISETP.EQ.AND P2, PT, R7, RZ, P2 ;  /* 0x000000ff0700720c */ /* 0x000fc60001742270 */
[----:B------:R-:W-:Y:S01]  /*0990*/  FMUL R12, R3, UR4 ;  /* 0x00000004030c7c20 */ /* 0x000fe20008400000 */
[----:B------:R-:W-:Y:S01]  /*09a0*/  LEA R8, R11, R8, 0x2 ;  /* 0x000000080b087211 */ /* 0x000fe200078e10ff */
[----:B------:R-:W2:Y:S01]  /*09b0*/  LDC R9, c[0x0][0x148] ;  /* 0x00005200ff097b82 */ /* 0x000ea20000000800 */
[----:B---3--:R-:W-:Y:S01]  /*09c0*/  IMAD R3, R14, R15, UR9 ;  /* 0x000000090e037e24 */ /* 0x008fe2000f8e020f */
[----:B------:R-:W-:Y:S01]  /*09d0*/  UMOV UR4, 0x20 ;  /* 0x0000002000047882 */ /* 0x000fe20000000000 */
[----:B------:R-:W-:Y:S01]  /*09e0*/  LEA.HI R2, R8, R8, RZ, 0x1 ;  /* 0x0000000808027211 */ /* 0x000fe200078f08ff */
[----:B------:R-:W-:Y:S01]  /*09f0*/  VOTEU.ALL UP0, P1 ;  /* 0x00000000003f7886 */ /* 0x000fe20000800000 */
[----:B------:R-:W3:Y:S01]  /*0a00*/  F2I.U32.TRUNC.NTZ R12, R12 ;  /* 0x0000000c000c7305 */ /* 0x000ee2000020f000 */
[----:B------:R-:W-:Y:S01]  /*0a10*/  SEL R22, RZ, 0x1, !P2 ;  /* 0x00000001ff167807 */ /* 0x000fe20005000000 */
[----:B------:R-:W-:Y:S01]  /*0a20*/  VOTEU.ALL UP1, P1 ;  /* 0x00000000003f7886 */ /* 0x000fe20000820000 */
[----:B------:R-:W-:Y:S01]  /*0a30*/  LOP3.LUT R11, R2, 0xfffffffe, RZ, 0xc0, !PT ;  /* 0xfffffffe020b7812 */ /* 0x000fe200078ec0ff */
[----:B------:R-:W4:Y:S01]  /*0a40*/  @!UP0 S2UR UR7, SR_CgaCtaId ;  /* 0x00000000000789c3 */ /* 0x000f220000008800 */
[----:B------:R-:W-:Y:S01]  /*0a50*/  @!UP0 UMOV UR6, 0x400 ;  /* 0x0000040000068882 */ /* 0x000fe20000000000 */
[----:B------:R-:W-:-:S04]  /*0a60*/  @!UP0 UIADD3 UR4, -UR4, 0x100000, URZ ;  /* 0x0010000004048890 */ /* 0x000fc8000fffe13f */
[----:B------:R-:W-:Y:S02]  /*0a70*/  @!UP0 USHF.L.U32 UR5, UR4, 0xb, URZ ;  /* 0x0000000b04058899 */ /* 0x000fe4000800063f */
[----:B------:R-:W-:Y:S01]  /*0a80*/  @!UP0 USHF.L.U32 UR4, UR4, 0x1, URZ ;  /* 0x0000000104048899 */ /* 0x000fe2000800063f */
[C---:B------:R-:W-:Y:S01]  /*0a90*/  IADD3 R2, R8.reuse, -R11, RZ ;  /* 0x8000000b08027210 */ /* 0x040fe20007ffe0ff */
[----:B------:R-:W-:-:S03]  /*0aa0*/  IMAD.SHL.U32 R11, R8, 0x4, RZ ;  /* 0x00000004080b7824 */ /* 0x000fc600078e00ff */
[----:B------:R-:W-:Y:S02]  /*0ab0*/  ISETP.NE.AND P5, PT, R2, R3, PT ;  /* 0x000000030200720c */ /* 0x000fe40003fa5270 */
[----:B------:R-:W-:Y:S02]  /*0ac0*/  LOP3.LUT R88, R8, 0xc, R11, 0x78, !PT ;  /* 0x0000000c08587812 */ /* 0x000fe400078e780b */
[----:B---3--:R-:W-:Y:S02]  /*0ad0*/  IADD3 R24, -R12, RZ, RZ ;  /* 0x000000ff0c187210 */ /* 0x008fe40007ffe1ff */
[----:B-1----:R-:W-:Y:S02]  /*0ae0*/  ISETP.EQ.U32.AND P2, PT, R13, 0x1, PT ;  /* 0x000000010d00780c */ /* 0x002fe40003f42070 */
[----:B------:R-:W-:Y:S01]  /*0af0*/  IADD3 R8, R7, -0x1, RZ ;  /* 0xffffffff07087810 */ /* 0x000fe20007ffe0ff */
[----:B--2---:R-:W-:-:S04]  /*0b00*/  IMAD R11, R9, R24, R6 ;  /* 0x00000018090b7224 */ /* 0x004fc800078e0206 */
[----:B------:R-:W-:-:S04]  /*0b10*/  @P5 LEA.HI R2, R88, R88, RZ, 0x1 ;  /* 0x0000005858025211 */ /* 0x000fc800078f08ff */
[----:B------:R-:W-:Y:S01]  /*0b20*/  @P5 SHF.R.S32.HI R2, RZ, 0x1, R2 ;  /* 0x00000001ff025819 */ /* 0x000fe20000011402 */
[----:B----4-:R-:W-:Y:S01]  /*0b30*/  @!UP0 ULEA UR6, UR7, UR6, 0x18 ;  /* 0x0000000607068291 */ /* 0x010fe2000f8ec03f */
[----:B------:R-:W-:Y:S02]  /*0b40*/  VOTEU.ALL UP0, P1 ;  /* 0x00000000003f7886 */ /* 0x000fe40000800000 */
[----:B------:R-:W-:Y:S02]  /*0b50*/  @P5 ISETP.NE.AND P6, PT, R2, R11, PT ;  /* 0x0000000b0200520c */ /* 0x000fe40003fc5270 */
[----:B------:R-:W-:Y:S02]  /*0b60*/  LOP3.LUT P1, RZ, R10, 0x7, RZ, 0xc0, !PT ;  /* 0x000000070aff7812 */ /* 0x000fe4000782c0ff */
[----:B------:R-:W-:Y:S02]  /*0b70*/  @P5 SEL R89, RZ, 0x1, P6 ;  /* 0x00000001ff595807 */ /* 0x000fe40003000000 */
[----:B------:R-:W-:-:S02]  /*0b80*/  ISETP.NE.AND P5, PT, R7, RZ, PT ;  /* 0x000000ff0700720c */ /* 0x000fc40003fa5270 */
[----:B------:R-:W-:Y:S01]  /*0b90*/  ISETP.LT.U32.AND P1, PT, R88, 0x2, !P1 ;  /* 0x000000025800780c */ /* 0x000fe20004f21070 */
[----:B------:R-:W1:Y:S02]  /*0ba0*/  FENCE.VIEW.ASYNC.S ;  /* 0x00000000000073c6 */ /* 0x000e640000000000 */
[----:B-1----:R1:W2:Y:S01]  /*0bb0*/  @!UP0 SYNCS.EXCH.64 URZ, [UR6+0x80], UR4 ;  /* 0x00008004063f85b2 */ /* 0x0022a20008000100 */
[----:B------:R-:W-:Y:S02]  /*0bc0*/  ISETP.EQ.AND P6, PT, R0, 0x2, !P5 ;  /* 0x000000020000780c */ /* 0x000fe40006fc2270 */
[----:B------:R-:W-:Y:S02]  /*0bd0*/  SEL R2, RZ, 0x1, !P1 ;  /* 0x00000001ff027807 */ /* 0x000fe40004800000 */
[----:B------:R-:W-:Y:S02]  /*0be0*/  ISETP.GE.U32.AND P1, PT, R8, 0x2, PT ;  /* 0x000000020800780c */ /* 0x000fe40003f26070 */
[----:B------:R-:W-:-:S02]  /*0bf0*/  SEL R19, RZ, 0x1, !P6 ;  /* 0x00000001ff137807 */ /* 0x000fc40007000000 */
[----:B------:R-:W-:Y:S02]  /*0c00*/  LOP3.LUT R89, R89, R2, RZ, 0xc0, !PT ;  /* 0x0000000259597212 */ /* 0x000fe400078ec0ff */
[----:B------:R-:W-:Y:S02]  /*0c10*/  SEL R19, R19, 0x2, P1 ;  /* 0x0000000213137807 */ /* 0x000fe40000800000 */
[----:B------:R-:W-:Y:S01]  /*0c20*/  SEL R22, R22, 0x2, P1 ;  /* 0x0000000216167807 */ /* 0x000fe20000800000 */
[----:B------:R1:W3:Y:S01]  /*0c30*/  @!UP1 SYNCS.EXCH.64 URZ, [UR6+0x88], UR4 ;  /* 0x00008804063f95b2 */ /* 0x0002e20008000100 */
[----:B------:R-:W-:Y:S01]  /*0c40*/  NOP ;  /* 0x0000000000007918 */ /* 0x000fe20000000000 */
[----:B------:R-:W-:Y:S05]  /*0c50*/  @!P2 BRA `(.L_x_8) ;  /* 0x000000000008a947 */ /* 0x000fea0003800000 */
[----:B--23--:R-:W-:Y:S01]  /*0c60*/  UCGABAR_ARV ;  /* 0x00000000000079c7 */ /* 0x00cfe20008000000 */
[----:B------:R-:W-:Y:S05]  /*0c70*/  BRA `(.L_x_9) ;  /* 0x0000000000047947 */ /* 0x000fea0003800000 */
.L_x_8:
[----:B--23--:R-:W-:Y:S01]  /*0c80*/  NOP ;  /* 0x0000000000007918 */ /* 0x00cfe20000000000 */
.L_x_9:
[----:B------:R-:W2:Y:S01]  /*0c90*/  LDC R2, c[0x0][0x904] ;  /* 0x00024100ff027b82 */ /* 0x000ea20000000800 */
[----:B------:R-:W-:Y:S02]  /*0ca0*/  IMAD.U32 R10, RZ, RZ, UR9 ;  /* 0x00000009ff0a7e24 */ /* 0x000fe4000f8e00ff */
[----:B------:R-:W-:Y:S01]  /*0cb0*/  IMAD.MOV.U32 R11, RZ, RZ, RZ ;  /* 0x000000ffff0b7224 */ /* 0x000fe200078e00ff */
[----:B--2---:R-:W-:-:S04]  /*0cc0*/  ISETP.NE.AND P1, PT, R2, 0x1, PT ;  /* 0x000000010200780c */ /* 0x004fc80003f25270 */
[----:B------:R-:W-:-:S09]  /*0cd0*/  P2R R7, PR, RZ, 0x2 ;  /* 0x00000002ff077803 */ /* 0x000fd20000000000 */
[----:B------:R-:W2:Y:S01]  /*0ce0*/  @P1 LDC R17, c[0x0][0x10] ;  /* 0x00000400ff111b82 */ /* 0x000ea20000000800 */
[----:B------:R-:W-:Y:S02]  /*0cf0*/  @P1 MOV R7, RZ ;  /* 0x000000ff00071202 */ /* 0x000fe40000000f00 */
[----:B------:R-:W-:-:S05]  /*0d00*/  @P1 MOV R15, RZ ;  /* 0x000000ff000f1202 */ /* 0x000fca0000000f00 */
[----:B------:R-:W3:Y:S01]  /*0d10*/  @!P1 LDC R13, c[0x0][0xc] ;  /* 0x00000300ff0d9b82 */ /* 0x000ee20000000800 */
[----:B-1----:R-:W-:Y:S01]  /*0d20*/  ULDC UR4, c[0x0][0xc] ;  /* 0x0000030000047ab9 */ /* 0x002fe20000000800 */
[----:B------:R-:W-:Y:S01]  /*0d30*/  ULDC UR5, c[0x0][0x10] ;  /* 0x0000040000057ab9 */ /* 0x000fe20000000800 */
[----:B------:R-:W-:Y:S01]  /*0d40*/  ULDC UR6, c[0x0][0x14] ;  /* 0x0000050000067ab9 */ /* 0x000fe20000000800 */
[----:B------:R-:W-:-:S04]  /*0d50*/  UIMAD.WIDE.U32 UR4, UR4, UR5, URZ ;  /* 0x00000005040472a5 */ /* 0x000fc8000f8e003f */
[----:B------:R-:W-:Y:S02]  /*0d60*/  UIMAD.WIDE.U32 UR38, UR4, UR6, URZ ;  /* 0x00000006042672a5 */ /* 0x000fe4000f8e003f */
[----:B------:R-:W-:-:S04]  /*0d70*/  UIMAD UR37, UR5, UR6, URZ ;  /* 0x00000006052572a4 */ /* 0x000fc8000f8e023f */
[----:B------:R-:W-:Y:S01]  /*0d80*/  UIADD3 UR37, UR39, UR37, URZ ;  /* 0x0000002527257290 */ /* 0x000fe2000fffe03f */
[----:B--2---:R-:W-:-:S04]  /*0d90*/  @P1 IMAD.WIDE.U32 R16, R17, UR9, R6 ;  /* 0x0000000911101c25 */ /* 0x004fc8000f8e0006 */
[----:B------:R-:W-:Y:S02]  /*0da0*/  @P1 IMAD.IADD R17, R17, 0x1, R15 ;  /* 0x0000000111111824 */ /* 0x000fe400078e020f */
[----:B---3--:R-:W-:-:S04]  /*0db0*/  @!P1 IMAD.WIDE.U32 R10, R6, R13, R10 ;  /* 0x0000000d060a9225 */ /* 0x008fc800078e000a */
[----:B------:R-:W-:Y:S01]  /*0dc0*/  @!P1 IMAD.MOV.U32 R17, RZ, RZ, R11 ;  /* 0x000000ffff119224 */ /* 0x000fe200078e000b */
[----:B------:R-:W-:Y:S01]  /*0dd0*/  @!P1 MOV R16, R10 ;  /* 0x0000000a00109202 */ /* 0x000fe20000000f00 */
[----:B------:R-:W-:Y:S06]  /*0de0*/  @!P2 BRA `(.L_x_10) ;  /* 0x00000000000ca947 */ /* 0x000fec0003800000 */
[----:B------:R-:W-:Y:S01]  /*0df0*/  UCGABAR_WAIT ;  /* 0x0000000000007dc7 */ /* 0x000fe20008000000 */
[----:B------:R-:W-:Y:S01]  /*0e00*/  CCTL.IVALL ;  /* 0x00000000ff00798f */ /* 0x000fe20002000000 */
[----:B------:R-:W-:Y:S05]  /*0e10*/  BRA `(.L_x_11) ;  /* 0x0000000000047947 */ /* 0x000fea0003800000 */
.L_x_10:
[----:B------:R-:W-:Y:S06]  /*0e20*/  BAR.SYNC.DEFER_BLOCKING 0x0 ;  /* 0x0000000000007b1d */ /* 0x000fec0000010000 */
.L_x_11:
[----:B------:R-:W1:Y:S01]  /*0e30*/  S2UR UR36, SR_CgaCtaId ;  /* 0x00000000002479c3 */ /* 0x000e620000008800 */
[----:B------:R-:W-:Y:S04]  /*0e40*/  BSSY B6, `(.L_x_12) ;  /* 0x0000c91000067945 */ /* 0x000fe80003800000 */
[----:B------:R-:W-:Y:S05]  /*0e50*/  @!P5 BRA `(.L_x_13) ;  /* 0x000000a00050d947 */ /* 0x000fea0003800000 */
[----:B------:R-:W-:-:S13]  /*0e60*/  ISETP.GT.U32.AND P0, PT, R8, 0x1, PT ;  /* 0x000000010800780c */ /* 0x000fda0003f04070 */
[----:B------:R-:W-:Y:S05]  /*0e70*/  @P0 BRA `(.L_x_14) ;  /* 0x000000c800340947 */ /* 0x000fea0003800000 */
[----:B------:R-:W-:Y:S01]  /*0e80*/  ULDC.64 UR4, c[0x0][0x8f8] ;  /* 0x00023e0000047ab9 */ /* 0x000fe20000000a00 */
[----:B------:R-:W-:Y:S01]  /*0e90*/  UMOV UR47, 0xffffffff ;  /* 0xffffffff002f7882 */ /* 0x000fe20000000000 */
[----:B------:R-:W-:Y:S01]  /*0ea0*/  ISETP.GE.U32.AND P0, PT, R16, UR4, PT ;  /* 0x0000000410007c0c */ /* 0x000fe2000bf06070 */
[----:B------:R-:W-:Y:S01]  /*0eb0*/  IMAD.MOV.U32 R94, RZ, RZ, -0x1 ;  /* 0xffffffffff5e7424 */ /* 0x000fe200078e00ff */
[----:B------:R-:W-:Y:S02]  /*0ec0*/  PRMT R90, RZ, 0x7610, R90 ;  /* 0x00007610ff5a7816 */ /* 0x000fe4000000005a */
[----:B------:R-:W-:Y:S02]  /*0ed0*/  ISETP.GE.U32.AND.EX P0, PT, R17, UR5, PT, P0 ;  /* 0x0000000511007c0c */ /* 0x000fe4000bf06100 */
[----:B------:R-:W-:Y:S02]  /*0ee0*/  MOV R23, 0xffffffff ;  /* 0xffffffff00177802 */ /* 0x000fe40000000f00 */
[----:B------:R-:W-:-:S09]  /*0ef0*/  PRMT R0, RZ, 0x7610, R0 ;  /* 0x00007610ff007816 */ /* 0x000fd20000000000 */
[----:B------:R-:W-:Y:S05]  /*0f00*/  @P0 BRA `(.L_x_15) ;  /* 0x00000004002c0947 */ /* 0x000fea0003800000 */
[----:B------:R-:W2:Y:S01]  /*0f10*/  LDC.64 R20, c[0x0][0x8d0] ;  /* 0x00023400ff147b82 */ /* 0x000ea20000000a00 */
[----:B------:R-:W-:Y:S01]  /*0f20*/  MOV R4, R16 ;  /* 0x0000001000047202 */ /* 0x000fe20000000f00 */
[----:B------:R-:W-:-:S06]  /*0f30*/  IMAD.MOV.U32 R5, RZ, RZ, R17 ;  /* 0x000000ffff057224 */ /* 0x000fcc00078e0011 */
[----:B------:R-:W3:Y:S08]  /*0f40*/  LDC R0, c[0x0][0x8d8] ;  /* 0x00023600ff007b82 */ /* 0x000ef00000000800 */
[----:B------:R-:W4:Y:S01]  /*0f50*/  LDC.64 R26, c[0x0][0x8c8] ;  /* 0x00023200ff1a7b82 */ /* 0x000f220000000a00 */
[----:B--2---:R-:W-:-:S04]  /*0f60*/  ISETP.NE.U32.AND P0, PT, R20, RZ, PT ;  /* 0x000000ff1400720c */ /* 0x004fc80003f05070 */
[----:B------:R-:W-:-:S13]  /*0f70*/  ISETP.NE.AND.EX P0, PT, R21, RZ, PT, P0 ;  /* 0x000000ff1500720c */ /* 0x000fda0003f05300 */
[----:B---34-:R-:W-:Y:S05]  /*0f80*/  @!P0 BRA `(.L_x_16) ;  /* 0x0000000000288947 */ /* 0x018fea0003800000 */
[----:B------:R-:W2:Y:S02]  /*0f90*/  LDC R13, c[0x0][0x8dc] ;  /* 0x00023700ff0d7b82 */ /* 0x000ea40000000800 */
[----:B--2---:R-:W-:-:S04]  /*0fa0*/  IADD3 R13, P0, R16, R13, RZ ;  /* 0x0000000d100d7210 */ /* 0x004fc80007f1e0ff */
[----:B------:R-:W-:-:S05]  /*0fb0*/  IADD3.X R15, RZ, R17, RZ, P0, !PT ;  /* 0x00000011ff0f7210 */ /* 0x000fca00007fe4ff */
[----:B------:R-:W-:-:S04]  /*0fc0*/  IMAD.WIDE.U32 R4, R15, R20, RZ ;  /* 0x000000140f047225 */ /* 0x000fc800078e00ff */
[----:B------:R-:W-:-:S04]  /*0fd0*/  IMAD.WIDE.U32 R10, P0, R13, R21, R4 ;  /* 0x000000150d0a7225 */ /* 0x000fc80007800004 */
[----:B------:R-:W-:Y:S01]  /*0fe0*/  IMAD.WIDE.U32 R4, R13, R20, RZ ;  /* 0x000000140d047225 */ /* 0x000fe200078e00ff */
[----:B------:R-:W-:-:S03]  /*0ff0*/  MOV R12, R11 ;  /* 0x0000000b000c7202 */ /* 0x000fc60000000f00 */
[----:B------:R-:W-:Y:S01]  /*1000*/  IMAD.X R13, RZ, RZ, RZ, P0 ;  /* 0x000000ffff0d7224 */ /* 0x000fe200000e06ff */
[----:B------:R-:W-:-:S05]  /*1010*/  IADD3 RZ, P0, R5, R10, RZ ;  /* 0x0000000a05ff7210 */ /* 0x000fca0007f1e0ff */
[----:B------:R-:W-:-:S08]  /*1020*/  IMAD.WIDE.U32.X R4, R15, R21, R12, P0 ;  /* 0x000000150f047225 */ /* 0x000fd000000e040c */
.L_x_16:
[----:B------:R-:W2:Y:S01]  /*1030*/  LDC.64 R28, c[0x0][0x8e8] ;  /* 0x00023a00ff1c7b82 */ /* 0x000ea20000000a00 */
[-CC-:B------:R-:W-:Y:S02]  /*1040*/  SHF.R.U64 R25, R4, R0.reuse, R5.reuse ;  /* 0x0000000004197219 */ /* 0x180fe40000001205 */
[----:B------:R-:W-:Y:S02]  /*1050*/  SHF.R.U32.HI R0, RZ, R0, R5 ;  /* 0x00000000ff007219 */ /* 0x000fe40000011605 */
[----:B------:R-:W-:Y:S02]  /*1060*/  IADD3 R7, P0, RZ, -R25, RZ ;  /* 0x80000019ff077210 */ /* 0x000fe40007f1e0ff */
[----:B------:R-:W-:Y:S01]  /*1070*/  MOV R30, 0x1 ;  /* 0x00000001001e7802 */ /* 0x000fe20000000f00 */
[----:B------:R-:W3:Y:S02]  /*1080*/  LDC R8, c[0x0][0x8c0] ;  /* 0x00023000ff087b82 */ /* 0x000ee40000000800 */
[----:B------:R-:W-:-:S04]  /*1090*/  IMAD.X R5, RZ, RZ, ~R0, P0 ;  /* 0x000000ffff057224 */ /* 0x000fc800000e0e00 */
[-C--:B------:R-:W-:Y:S02]  /*10a0*/  IMAD R0, R5, R26.reuse, RZ ;  /* 0x0000001a05007224 */ /* 0x080fe400078e02ff */
[----:B------:R-:W4:Y:S01]  /*10b0*/  LDC R11, c[0x0][0x8b0] ;  /* 0x00022c00ff0b7b82 */ /* 0x000f220000000800 */
[----:B------:R-:W-:-:S04]  /*10c0*/  IMAD.WIDE.U32 R4, R7, R26, R16 ;  /* 0x0000001a07047225 */ /* 0x000fc800078e0010 */
[----:B------:R-:W-:Y:S02]  /*10d0*/  IMAD R7, R7, R27, R0 ;  /* 0x0000001b07077224 */ /* 0x000fe400078e0200 */
[----:B------:R-:W-:Y:S01]  /*10e0*/  IMAD.MOV.U32 R0, RZ, RZ, -0x1 ;  /* 0xffffffffff007424 */ /* 0x000fe200078e00ff */
[----:B------:R-:W5:Y:S01]  /*10f0*/  LDC R21, c[0x0][0x900] ;  /* 0x00024000ff157b82 */ /* 0x000f620000000800 */
[----:B--2---:R-:W-:Y:S01]  /*1100*/  ISETP.NE.U32.AND P0, PT, R28, RZ, PT ;  /* 0x000000ff1c00720c */ /* 0x004fe20003f05070 */
[----:B------:R-:W-:Y:S01]  /*1110*/  IMAD R26, R9, R24, R6 ;  /* 0x00000018091a7224 */ /* 0x000fe200078e0206 */
[----:B------:R-:W-:Y:S02]  /*1120*/  IADD3 R5, R5, R7, RZ ;  /* 0x0000000705057210 */ /* 0x000fe40007ffe0ff */
[----:B------:R-:W-:-:S03]  /*1130*/  ISETP.NE.AND.EX P0, PT, R29, RZ, PT, P0 ;  /* 0x000000ff1d00720c */ /* 0x000fc60003f05300 */
[----:B------:R-:W2:Y:S01]  /*1140*/  LDC R15, c[0x0][0x8a8] ;  /* 0x00022a00ff0f7b82 */ /* 0x000ea20000000800 */
[-CC-:B---3--:R-:W-:Y:S02]  /*1150*/  SHF.R.U64 R13, R4, R8.reuse, R5.reuse ;  /* 0x00000008040d7219 */ /* 0x188fe40000001205 */
[----:B------:R-:W-:-:S05]  /*1160*/  SHF.R.U32.HI R4, RZ, R8, R5 ;  /* 0x00000008ff047219 */ /* 0x000fca0000011605 */
[----:B------:R-:W3:Y:S01]  /*1170*/  LDC R12, c[0x0][0x8f0] ;  /* 0x00023c00ff0c7b82 */ /* 0x000ee20000000800 */
[-CC-:B----4-:R-:W-:Y:S02]  /*1180*/  SHF.R.U64 R23, R13, R11.reuse, R4.reuse ;  /* 0x0000000b0d177219 */ /* 0x190fe40000001204 */
[----:B------:R-:W-:-:S05]  /*1190*/  SHF.R.U32.HI R4, RZ, R11, R4 ;  /* 0x0000000bff047219 */ /* 0x000fca0000011604 */
[----:B------:R-:W4:Y:S01]  /*11a0*/  LDC R14, c[0x0][0x8e0] ;  /* 0x00023800ff0e7b82 */ /* 0x000f220000000800 */
[-CC-:B-----5:R-:W-:Y:S02]  /*11b0*/  SHF.R.U64 R24, R23, R21.reuse, R4.reuse ;  /* 0x0000001517187219 */ /* 0x1a0fe40000001204 */
[-C--:B------:R-:W-:Y:S02]  /*11c0*/  SHF.L.U32 R0, R0, R21.reuse, RZ ;  /* 0x0000001500007219 */ /* 0x080fe400000006ff */
[----:B------:R-:W-:Y:S01]  /*11d0*/  SHF.R.U32.HI R5, RZ, R21, R4 ;  /* 0x00000015ff057219 */ /* 0x000fe20000011604 */
[----:B------:R-:W-:Y:S01]  /*11e0*/  IMAD.MOV.U32 R4, RZ, RZ, R24 ;  /* 0x000000ffff047224 */ /* 0x000fe200078e0018 */
[----:B------:R-:W-:Y:S01]  /*11f0*/  LOP3.LUT R10, RZ, R0, RZ, 0x33, !PT ;  /* 0x00000000ff0a7212 */ /* 0x000fe200078e33ff */
[----:B------:R-:W1:Y:S01]  /*1200*/  LDC R20, c[0x0][0x8b8] ;  /* 0x00022e00ff147b82 */ /* 0x000e620000000800 */
[----:B------:R-:W-:Y:S05]  /*1210*/  @!P0 BRA `(.L_x_17) ;  /* 0x0000000000288947 */ /* 0x000fea0003800000 */
[----:B------:R-:W5:Y:S02]  /*1220*/  LDC R9, c[0x0][0x8f4] ;  /* 0x00023d00ff097b82 */ /* 0x000f640000000800 */
[----:B-----5:R-:W-:-:S04]  /*1230*/  IADD3 R9, P0, R24, R9, RZ ;  /* 0x0000000918097210 */ /* 0x020fc80007f1e0ff */
        /* <DEDUP_REMOVED lines=8> */
.L_x_17:
[----:B---3--:R-:W-:Y:S01]  /*12c0*/  SHF.R.U64 R4, R4, R12, R5 ;  /* 0x0000000c04047219 */ /* 0x008fe20000001205 */
[----:B--2---:R-:W-:Y:S01]  /*12d0*/  VIADD R6, R15, 0xffffffff ;  /* 0xffffffff0f067836 */ /* 0x004fe20000000000 */
[----:B------:R-:W-:Y:S02]  /*12e0*/  SHF.L.U32 R0, R30, R21, RZ ;  /* 0x000000151e007219 */ /* 0x000fe400000006ff */
[----:B------:R-:W-:Y:S02]  /*12f0*/  LOP3.LUT R5, R23, R10, RZ, 0xc0, !PT ;  /* 0x0000000a17057212 */ /* 0x000fe400078ec0ff */
[----:B------:R-:W-:Y:S02]  /*1300*/  IADD3 R7, -R4, RZ, RZ ;  /* 0x000000ff04077210 */ /* 0x000fe40007ffe1ff */
[----:B------:R-:W-:Y:S01]  /*1310*/  SEL R3, R3, R26, !P1 ;  /* 0x0000001a03037207 */ /* 0x000fe20004800000 */
[----:B------:R-:W-:Y:S01]  /*1320*/  IMAD R4, R0, R4, R5 ;  /* 0x0000000400047224 */ /* 0x000fe200078e0205 */
[----:B------:R-:W-:Y:S01]  /*1330*/  LOP3.LUT R6, R13, R6, RZ, 0xc0, !PT ;  /* 0x000000060d067212 */ /* 0x000fe200078ec0ff */
[----:B----4-:R-:W-:Y:S01]  /*1340*/  IMAD R0, R7, R14, R24 ;  /* 0x0000000e07007224 */ /* 0x010fe200078e0218 */
[----:B------:R-:W-:Y:S01]  /*1350*/  R2UR UR47, R25 ;  /* 0x00000000192f72ca */ /* 0x000fe200000e0000 */
[----:B-1----:R-:W-:-:S02]  /*1360*/  IMAD R3, R4, R20, R3 ;  /* 0x0000001404037224 */ /* 0x002fc400078e0203 */
[----:B------:R-:W-:Y:S02]  /*1370*/  IMAD R0, R0, R15, R6 ;  /* 0x0000000f00007224 */ /* 0x000fe400078e0206 */
[----:B------:R-:W-:-:S03]  /*1380*/  IMAD.MOV.U32 R4, RZ, RZ, 0x1 ;  /* 0x00000001ff047424 */ /* 0x000fc600078e00ff */
[----:B------:R-:W-:Y:S02]  /*1390*/  SEL R94, R0, R3, !P1 ;  /* 0x00000003005e7207 */ /* 0x000fe40004800000 */
[----:B------:R-:W-:Y:S02]  /*13a0*/  SEL R23, R3, R0, !P1 ;  /* 0x0000000003177207 */ /* 0x000fe40004800000 */
[----:B------:R-:W-:-:S07]  /*13b0*/  PRMT R0, R4, 0x7610, R0 ;  /* 0x0000761004007816 */ /* 0x000fce0000000000 */
.L_x_15:
[----:B------:R-:W-:-:S08]  /*13c0*/  NOP ;  /* 0x0000000000007918 */ /* 0x000fd00000000000 */
[----:B------:R-:W2:Y:S02]  /*13d0*/  USETMAXREG.TRY_ALLOC.CTAPOOL UP0, 0xe8 ;  /* 0x000000e8000079c8 */ /* 0x000ea40008000600 */
[----:B--2---:R-:W-:-:S13]  /*13e0*/  PLOP3.LUT P0, PT, PT, PT, UP0, 0x80, 0x0 ;  /* 0x000000000000781c */ /* 0x004fda0003f0f008 */
[----:B------:R-:W-:Y:S05]  /*13f0*/  @!P0 BRA `(.L_x_15) ;  /* 0xfffffffc00f08947 */ /* 0x000fea000383ffff */
[----:B------:R-:W-:Y:S02]  /*1400*/  ULDC.64 UR4, c[0x0][0x590] ;  /* 0x0001640000047ab9 */ /* 0x000fe40000000a00 */
[----:B------:R-:W-:-:S04]  /*1410*/  ISETP.NE.U32.AND P0, PT, RZ, UR4, PT ;  /* 0x00000004ff007c0c */ /* 0x000fc8000bf05070 */
[----:B------:R-:W-:-:S13]  /*1420*/  ISETP.NE.AND.EX P0, PT, RZ, UR5, PT, P0 ;  /* 0x00000005ff007c0c */ /* 0x000fda000bf05300 */
[----:B------:R-:W-:Y:S05]  /*1430*/  @P0 BRA `(.L_x_18) ;  /* 0x00000000002c0947 */ /* 0x000fea0003800000 */
[----:B------:R-:W-:Y:S02]  /*1440*/  ULDC.64 UR4, c[0x0][0x588] ;  /* 0x0001620000047ab9 */ /* 0x000fe40000000a00 */
[----:B------:R-:W-:-:S04]  /*1450*/  ISETP.NE.U32.AND P0, PT, RZ, UR4, PT ;  /* 0x00000004ff007c0c */ /* 0x000fc8000bf05070 */
[----:B------:R-:W-:-:S13]  /*1460*/  ISETP.NE.AND.EX P0, PT, RZ, UR5, PT, P0 ;  /* 0x00000005ff007c0c */ /* 0x000fda000bf05300 */
[----:B------:R-:W-:Y:S05]  /*1470*/  @!P0 BRA `(.L_x_19) ;  /* 0x0000000000108947 */ /* 0x000fea0003800000 */
[----:B------:R-:W2:Y:S02]  /*1480*/  LDC.64 R92, c[0x0][0x588] ;  /* 0x00016200ff5c7b82 */ /* 0x000ea40000000a00 */
[----:B--2---:R2:W5:Y:S01]  /*1490*/  LDG.E R92, desc[UR40][R92.64] ;  /* 0x000000285c5c7981 */ /* 0x004562000c1e1900 */
[----:B------:R-:W-:Y:S01]  /*14a0*/  MOV R90, 0x1 ;  /* 0x00000001005a7802 */ /* 0x000fe20000000f00 */
[----:B------:R-:W-:Y:S06]  /*14b0*/  BRA `(.L_x_18) ;  /* 0x00000000000c7947 */ /* 0x000fec0003800000 */
.L_x_19:
[----:B------:R-:W-:Y:S01]  /*14c0*/  ULDC UR4, c[0x0][0x580] ;  /* 0x0001600000047ab9 */ /* 0x000fe20000000800 */
[----:B------:R-:W-:Y:S01]  /*14d0*/  IMAD.MOV.U32 R90, RZ, RZ, 0x1 ;  /* 0x00000001ff5a7424 */ /* 0x000fe200078e00ff */
[----:B------:R-:W-:-:S07]  /*14e0*/  MOV R92, UR4 ;  /* 0x00000004005c7c02 */ /* 0x000fce0008000f00 */
.L_x_18:
        /* <DEDUP_REMOVED lines=10> */
[----:B------:R-:W-:Y:S05]  /*1590*/  BRA `(.L_x_20) ;  /* 0x0000000000087947 */ /* 0x000fea0003800000 */
.L_x_21:
[----:B------:R-:W-:Y:S02]  /*15a0*/  ULDC UR4, c[0x0][0x5a0] ;  /* 0x0001680000047ab9 */ /* 0x000fe40000000800 */
[----:B--2---:R-:W-:-:S07]  /*15b0*/  IMAD.U32 R93, RZ, RZ, UR4 ;  /* 0x00000004ff5d7e24 */ /* 0x004fce000f8e00ff */
.L_x_20:
[----:B------:R-:W-:Y:S01]  /*15c0*/  LOP3.LUT P1, RZ, R0, 0xff, RZ, 0xc0, !PT ;  /* 0x000000ff00ff7812 */ /* 0x000fe2000782c0ff */
[----:B------:R-:W-:Y:S01]  /*15d0*/  UMOV UR42, URZ ;  /* 0x0000003f002a7c82 */ /* 0x000fe20008000000 */
[----:B------:R-:W-:-:S11]  /*15e0*/  PLOP3.LUT P0, PT, PT, PT, PT, 0x80, 0x0 ;  /* 0x000000000000781c */ /* 0x000fd60003f0f070 */
[----:B------:R-:W-:Y:S05]  /*15f0*/  @!P1 BRA `(.L_x_22) ;  /* 0x0000009400c89947 */ /* 0x000fea0003800000 */
[----:B------:R-:W-:Y:S01]  /*1600*/  ULDC UR4, c[0x0][0x28c] ;  /* 0x0000a30000047ab9 */ /* 0x000fe20000000800 */
[----:B------:R-:W-:Y:S01]  /*1610*/  LOP3.LUT R100, R22, 0x1, RZ, 0xfc, !PT ;  /* 0x0000000116647812 */ /* 0x000fe200078efcff */
[----:B------:R-:W-:Y:S01]  /*1620*/  UIADD3 UR4, UR4, 0x3f, URZ ;  /* 0x0000003f04047890 */ /* 0x000fe2000fffe03f */
[----:B------:R-:W-:Y:S01]  /*1630*/  LOP3.LUT R102, R19, 0x1, RZ, 0xfc, !PT ;  /* 0x0000000113667812 */ /* 0x000fe200078efcff */
[----:B------:R-:W-:Y:S01]  /*1640*/  ULDC.64 UR54, c[0x0][0x198] ;  /* 0x0000660000367ab9 */ /* 0x000fe20000000a00 */
[----:B------:R-:W-:Y:S01]  /*1650*/  MOV R91, 0x1 ;  /* 0x00000001005b7802 */ /* 0x000fe20000000f00 */
[----:B------:R-:W-:Y:S01]  /*1660*/  USHF.R.S32.HI UR5, URZ, 0x1f, UR4 ;  /* 0x0000001f3f057899 */ /* 0x000fe20008011404 */
[----:B------:R-:W-:Y:S01]  /*1670*/  UMOV UR43, URZ ;  /* 0x0000003f002b7c82 */ /* 0x000fe20008000000 */
[----:B------:R-:W-:Y:S02]  /*1680*/  UMOV UR48, URZ ;  /* 0x0000003f00307c82 */ /* 0x000fe40008000000 */
[----:B------:R-:W-:Y:S01]  /*1690*/  ULEA.HI UR5, UR5, UR4, URZ, 0x6 ;  /* 0x0000000405057291 */ /* 0x000fe2000f8f303f */
[----:B------:R-:W-:Y:S01]  /*16a0*/  UMOV UR49, URZ ;  /* 0x0000003f00317c82 */ /* 0x000fe20008000000 */
[----:B------:R-:W-:-:S02]  /*16b0*/  UMOV UR42, URZ ;  /* 0x0000003f002a7c82 */ /* 0x000fc40008000000 */
[----:B------:R-:W-:-:S12]  /*16c0*/  USHF.R.S32.HI UR50, URZ, 0x6, UR5 ;  /* 0x000000063f327899 */ /* 0x000fd80008011405 */
.L_x_285:
[----:B------:R-:W-:Y:S01]  /*16d0*/  LOP3.LUT R0, R18, 0x80, RZ, 0xc0, !PT ;  /* 0x0000008012007812 */ /* 0x000fe200078ec0ff */
[----:B------:R-:W4:Y:S01]  /*16e0*/  S2UR UR51, SR_CgaCtaId ;  /* 0x00000000003379c3 */ /* 0x000f220000008800 */
[----:B------:R-:W-:Y:S02]  /*16f0*/  UMOV UR52, 0x400 ;  /* 0x0000040000347882 */ /* 0x000fe40000000000 */
[----:B------:R-:W-:-:S06]  /*1700*/  SHF.R.U32.HI R0, RZ, 0x7, R0 ;  /* 0x00000007ff007819 */ /* 0x000fcc0000011600 */
[----:B-1----:R-:W1:Y:S01]  /*1710*/  SHFL.IDX PT, R0, R0, RZ, 0x1f ;  /* 0x00001fff00007589 */ /* 0x002e6200000e0000 */
[----:B----4-:R-:W-:Y:S01]  /*1720*/  ULEA UR52, UR51, UR52, 0x18 ;  /* 0x0000003433347291 */ /* 0x010fe2000f8ec03f */
[----:B-1----:R-:W-:-:S13]  /*1730*/  R2UR UR4, R0 ;  /* 0x00000000000472ca */ /* 0x002fda00000e0000 */
[----:B------:R-:W-:-:S04]  /*1740*/  ULEA.HI UR5, UR4, UR4, URZ, 0x1 ;  /* 0x0000000404057291 */ /* 0x000fc8000f8f083f */
[----:B------:R-:W-:-:S04]  /*1750*/  ULOP3.LUT UR5, UR5, 0x7fffe, URZ, 0xc0, !UPT ;  /* 0x0007fffe05057892 */ /* 0x000fc8000f8ec03f */
[----:B------:R-:W-:-:S03]  /*1760*/  UIADD3 UR5, UR4, -UR5, URZ ;  /* 0x8000000504057290 */ /* 0x000fc6000fffe03f */
[----:B------:R-:W-:Y:S01]  /*1770*/  ULDC UR4, c[0x0][0x28c] ;  /* 0x0000a30000047ab9 */ /* 0x000fe20000000800 */
[----:B------:R-:W-:Y:S01]  /*1780*/  ULEA UR5, UR5, UR52, 0xd ;  /* 0x0000003405057291 */ /* 0x000fe2000f8e683f */
[----:B------:R-:W-:-:S03]  /*1790*/  ISETP.LT.AND P0, PT, RZ, UR4, PT ;  /* 0x00000004ff007c0c */ /* 0x000fc6000bf01270 */
[----:B------:R-:W-:-:S04]  /*17a0*/  UIADD3 UR5, UR5, 0x8400, URZ ;  /* 0x0000840005057890 */ /* 0x000fc8000fffe03f */
[----:B------:R-:W-:-:S04]  /*17b0*/  USHF.R.U32.HI UR5, URZ, 0x4, UR5 ;  /* 0x000000043f057899 */ /* 0x000fc80008011605 */
[----:B------:R-:W-:Y:S02]  /*17c0*/  ULOP3.LUT UR44, UR5, 0x3fff, URZ, 0xc0, !UPT ;  /* 0x00003fff052c7892 */ /* 0x000fe4000f8ec03f */
[----:B------:R-:W-:Y:S10]  /*17d0*/  @P0 BRA `(.L_x_23) ;  /* 0x0000000000400947 */ /* 0x000ff40003800000 */
[----:B------:R-:W-:Y:S01]  /*17e0*/  MOV R0, 0x0 ;  /* 0x0000000000007802 */ /* 0x000fe20000000f00 */
[----:B------:R-:W-:Y:S01]  /*17f0*/  ULDC.64 UR4, c[0x4][0x70] ;  /* 0x01001c0000047ab9 */ /* 0x000fe20000000a00 */
[----:B------:R-:W-:Y:S01]  /*1800*/  ULDC.64 UR6, c[0x4][0x8] ;  /* 0x0100020000067ab9 */ /* 0x000fe20000000a00 */
[----:B---3--:R-:W-:Y:S01]  /*1810*/  IMAD.U32 R4, RZ, RZ, UR4 ;  /* 0x00000004ff047e24 */ /* 0x008fe2000f8e00ff */
[----:B------:R1:W3:Y:S01]  /*1820*/  LDC.64 R14, c[0x4][R0] ;  /* 0x01000000000e7b82 */ /* 0x0002e20000000a00 */
[----:B------:R-:W-:Y:S01]  /*1830*/  MOV R5, UR5 ;  /* 0x0000000500057c02 */ /* 0x000fe20008000f00 */
[----:B------:R-:W-:Y:S01]  /*1840*/  ULDC.64 UR4, c[0x4][0x78] ;  /* 0x01001e0000047ab9 */ /* 0x000fe20000000a00 */
[----:B------:R-:W-:Y:S01]  /*1850*/  IMAD.U32 R10, RZ, RZ, UR6 ;  /* 0x00000006ff0a7e24 */ /* 0x000fe2000f8e00ff */
[----:B------:R-:W-:Y:S01]  /*1860*/  MOV R7, UR5 ;  /* 0x0000000500077c02 */ /* 0x000fe20008000f00 */
[----:B------:R-:W-:Y:S01]  /*1870*/  IMAD.U32 R6, RZ, RZ, UR4 ;  /* 0x00000004ff067e24 */ /* 0x000fe2000f8e00ff */
[----:B------:R-:W-:Y:S01]  /*1880*/  MOV R11, UR7 ;  /* 0x00000007000b7c02 */ /* 0x000fe20008000f00 */
[----:B------:R-:W-:Y:S01]  /*1890*/  IMAD.MOV.U32 R8, RZ, RZ, 0x1e1 ;  /* 0x000001e1ff087424 */ /* 0x000fe200078e00ff */
[----:B------:R-:W-:Y:S01]  /*18a0*/  MOV R12, 0x1 ;  /* 0x00000001000c7802 */ /* 0x000fe20000000f00 */
[----:B-1----:R-:W-:-:S07]  /*18b0*/  IMAD.MOV.U32 R13, RZ, RZ, RZ ;  /* 0x000000ffff0d7224 */ /* 0x002fce00078e00ff */
[----:B------:R-:W-:-:S07]  /*18c0*/  LEPC R20, `(.L_x_23) ;  /* 0x000000001014794e */ /* 0x000fce0000000000 */
[----:B--23-5:R-:W-:Y:S05]  /*18d0*/  CALL.ABS.NOINC R14 ;  /* 0x000000000e007343 */ /* 0x02cfea0003c00000 */
.L_x_23:
[----:B------:R-:W-:-:S13]  /*18e0*/  ISETP.NE.AND P0, PT, R100, 0x3, PT ;  /* 0x000000036400780c */ /* 0x000fda0003f05270 */
[----:B------:R-:W-:Y:S05]  /*18f0*/  @!P0 BRA `(.L_x_24) ;  /* 0x0000000000048947 */ /* 0x000fea0003800000 */
[----:B------:R-:W-:Y:S01]  /*1900*/  BPT.TRAP 0x1 ;  /* 0x000000040000795c */ /* 0x000fe20000300000 */
.L_x_24:
[----:B------:R-:W-:Y:S01]  /*1910*/  IMAD.U32 R0, RZ, RZ, UR48 ;  /* 0x00000030ff007e24 */ /* 0x000fe2000f8e00ff */
[----:B------:R-:W-:-:S04]  /*1920*/  MOV R3, UR49 ;  /* 0x0000003100037c02 */ /* 0x000fc80008000f00 */
[----:B------:R-:W-:Y:S02]  /*1930*/  LEA R3, R3, UR52, 0x3 ;  /* 0x0000003403037c11 */ /* 0x000fe4000f8e18ff */
[----:B------:R-:W-:-:S04]  /*1940*/  SHF.L.U32 R0, R0, 0x1f, RZ ;  /* 0x0000001f00007819 */ /* 0x000fc800000006ff */
[----:B------:R1:W4:Y:S01]  /*1950*/  SYNCS.PHASECHK.TRANS64.TRYWAIT P1, [R3+URZ], R0 ;  /* 0x00000000030075a7 */ /* 0x000322000802017f */
[----:B------:R-:W-:Y:S05]  /*1960*/  @!P0 BRA `(.L_x_25) ;  /* 0x0000000000048947 */ /* 0x000fea0003800000 */
[----:B------:R-:W-:Y:S01]  /*1970*/  BPT.TRAP 0x1 ;  /* 0x000000040000795c */ /* 0x000fe20000300000 */
.L_x_25:
[----:B----4-:R-:W-:Y:S05]  /*1980*/  @P1 BRA `(.L_x_26) ;  /* 0x0000000000081947 */ /* 0x010fea0003800000 */
[----:B------:R-:W4:Y:S02]  /*1990*/  SYNCS.PHASECHK.TRANS64.TRYWAIT P1, [R3+URZ], R0 ;  /* 0x00000000030075a7 */ /* 0x000f24000802017f */
[----:B----4-:R-:W-:Y:S05]  /*19a0*/  @!P1 BRA `(.L_x_27) ;  /* 0x000000bc00709947 */ /* 0x010fea0003800000 */
.L_x_26:
[----:B------:R-:W-:-:S04]  /*19b0*/  UISETP.LT.AND UP0, UPT, UR50, 0x1, UPT ;  /* 0x000000013200788c */ /* 0x000fc8000bf01270 */
[----:B------:R-:W-:-:S06]  /*19c0*/  USEL UR4, UR50, 0x1, UP0 ;  /* 0x0000000132047887 */ /* 0x000fcc0008000000 */
[----:B-1--4-:R-:W-:Y:S01]  /*19d0*/  MOV R0, UR4 ;  /* 0x0000000400007c02 */ /* 0x012fe20008000f00 */
[----:B------:R-:W-:Y:S05]  /*19e0*/  WARPSYNC.ALL ;  /* 0x0000000000007948 */ /* 0x000fea0003800000 */
[----:B------:R-:W-:-:S04]  /*19f0*/  IADD3 R0, -R0, UR50, RZ ;  /* 0x0000003200007c10 */ /* 0x000fc8000fffe1ff */
[----:B------:R-:W-:Y:S01]  /*1a00*/  ISETP.GE.AND P1, PT, R0, 0x1, PT ;  /* 0x000000010000780c */ /* 0x000fe20003f26270 */
[----:B------:R-:W-:Y:S01]  /*1a10*/  UIADD3 UR4, UR52, 0x28400, URZ ;  /* 0x0002840034047890 */ /* 0x000fe2000fffe03f */
[----:B------:R-:W-:Y:S01]  /*1a20*/  WARPGROUP.ARRIVE ;  /* 0x00000000000079c5 */ /* 0x000fe20000000000 */
[----:B------:R-:W-:Y:S01]  /*1a30*/  UMOV UR9, 0x40000040 ;  /* 0x4000004000097882 */ /* 0x000fe20000000000 */
[----:B------:R-:W-:Y:S01]  /*1a40*/  UMOV UR11, 0x40000040 ;  /* 0x40000040000b7882 */ /* 0x000fe20000000000 */
[----:B------:R-:W-:-:S04]  /*1a50*/  USHF.R.U32.HI UR4, URZ, 0x4, UR4 ;  /* 0x000000043f047899 */ /* 0x000fc80008011604 */
[----:B------:R-:W-:Y:S02]  /*1a60*/  ULOP3.LUT UR5, UR4, 0x3fff, URZ, 0xc0, !UPT ;  /* 0x00003fff04057892 */ /* 0x000fe4000f8ec03f */
[----:B------:R-:W-:Y:S02]  /*1a70*/  ULOP3.LUT UR4, UR44, 0x10000, URZ, 0xfc, !UPT ;  /* 0x000100002c047892 */ /* 0x000fe4000f8efc3f */
[----:B------:R-:W-:Y:S02]  /*1a80*/  ULOP3.LUT UR5, UR5, 0x10000, URZ, 0xfc, !UPT ;  /* 0x0001000005057892 */ /* 0x000fe4000f8efc3f */
[----:B------:R-:W-:Y:S02]  /*1a90*/  ULEA UR7, UR49, UR4, 0xb ;  /* 0x0000000431077291 */ /* 0x000fe4000f8e583f */
[----:B------:R-:W-:Y:S02]  /*1aa0*/  ULEA UR6, UR49, UR5, 0x9 ;  /* 0x0000000531067291 */ /* 0x000fe4000f8e483f */
[----:B------:R-:W-:-:S03]  /*1ab0*/  UIADD3 UR12, UR7, 0x400, URZ ;  /* 0x00000400070c7890 */ /* 0x000fc6000fffe03f */
[----:B------:R-:W-:Y:S02]  /*1ac0*/  UMOV UR8, UR7 ;  /* 0x0000000700087c82 */ /* 0x000fe40008000000 */
[----:B------:R-:W-:Y:S02]  /*1ad0*/  UMOV UR10, UR6 ;  /* 0x00000006000a7c82 */ /* 0x000fe40008000000 */
[----:B------:R-:W-:Y:S01]  /*1ae0*/  HGMMA.64x64x16.F32.BF16 R56, gdesc[UR8], RZ, !UPT, gsb0 ;  /* 0x00e00000083879f0 */ /* 0x000fe2000c0018ff */
[----:B------:R-:W-:Y:S01]  /*1af0*/  UMOV UR8, UR12 ;  /* 0x0000000c00087c82 */ /* 0x000fe20008000000 */
[----:B------:R-:W-:Y:S01]  /*1b00*/  UMOV UR9, 0x40000040 ;  /* 0x4000004000097882 */ /* 0x000fe20000000000 */
[----:B------:R-:W-:Y:S01]  /*1b10*/  UIADD3 UR12, UR7, 0x402, URZ ;  /* 0x00000402070c7890 */ /* 0x000fe2000fffe03f */
[----:B------:R-:W-:Y:S02]  /*1b20*/  WARPGROUP.DEPBAR.LE gsb0, 0x0 ;  /* 0x00008000000079c5 */ /* 0x000fe40000010000 */
[----:B------:R-:W-:-:S06]  /*1b30*/  WARPGROUP.ARRIVE ;  /* 0x00000000000079c5 */ /* 0x000fcc0000000000 */
[----:B------:R-:W-:Y:S01]  /*1b40*/  HGMMA.64x64x16.F32.BF16 R24, gdesc[UR8], RZ, !UPT, gsb0 ;  /* 0x00e00000081879f0 */ /* 0x000fe2000c0018ff */
[----:B------:R-:W-:Y:S02]  /*1b50*/  UIADD3 UR8, UR7, 0x2, URZ ;  /* 0x0000000207087890 */ /* 0x000fe4000fffe03f */
[----:B------:R-:W-:Y:S01]  /*1b60*/  UIADD3 UR10, UR6, 0x2, URZ ;  /* 0x00000002060a7890 */ /* 0x000fe2000fffe03f */
[----:B------:R-:W-:Y:S01]  /*1b70*/  UMOV UR9, 0x40000040 ;  /* 0x4000004000097882 */ /* 0x000fe20000000000 */
[----:B------:R-:W-:Y:S01]  /*1b80*/  UMOV UR11, 0x40000040 ;  /* 0x40000040000b7882 */ /* 0x000fe20000000000 */
[----:B------:R-:W-:Y:S02]  /*1b90*/  WARPGROUP.DEPBAR.LE gsb0, 0x0 ;  /* 0x00008000000079c5 */ /* 0x000fe40000010000 */
[----:B------:R-:W-:-:S06]  /*1ba0*/  WARPGROUP.ARRIVE ;  /* 0x00000000000079c5 */ /* 0x000fcc0000000000 */
[----:B------:R-:W-:Y:S01]  /*1bb0*/  HGMMA.64x64x16.F32.BF16 R56, gdesc[UR8], R56, gsb0 ;  /* 0x00e00000083879f0 */ /* 0x000fe20008001838 */
[----:B------:R-:W-:Y:S01]  /*1bc0*/  UMOV UR8, UR12 ;  /* 0x0000000c00087c82 */ /* 0x000fe20008000000 */
[----:B------:R-:W-:Y:S01]  /*1bd0*/  UMOV UR9, 0x40000040 ;  /* 0x4000004000097882 */ /* 0x000fe20000000000 */
[----:B------:R-:W-:Y:S01]  /*1be0*/  UIADD3 UR12, UR7, 0x404, URZ ;  /* 0x00000404070c7890 */ /* 0x000fe2000fffe03f */
[----:B------:R-:W-:Y:S02]  /*1bf0*/  WARPGROUP.DEPBAR.LE gsb0, 0x0 ;  /* 0x00008000000079c5 */ /* 0x000fe40000010000 */
[----:B------:R-:W-:-:S06]  /*1c00*/  WARPGROUP.ARRIVE ;  /* 0x00000000000079c5 */ /* 0x000fcc0000000000 */
[----:B------:R-:W-:Y:S01]  /*1c10*/  HGMMA.64x64x16.F32.BF16 R24, gdesc[UR8], R24, gsb0 ;  /* 0x00e00000081879f0 */ /* 0x000fe20008001818 */
        /* <DEDUP_REMOVED lines=9> */
[----:B------:R-:W-:Y:S02]  /*1cb0*/  WARPGROUP.DEPBAR.LE gsb0, 0x0 ;  /* 0x00008000000079c5 */ /* 0x000fe40000010000 */
[----:B------:R-:W-:-:S06]  /*1cc0*/  WARPGROUP.ARRIVE ;  /* 0x00000000000079c5 */ /* 0x000fcc0000000000 */
[----:B------:R-:W-:Y:S01]  /*1cd0*/  HGMMA.64x64x16.F32.BF16 R24, gdesc[UR8], R24, gsb0 ;  /* 0x00e00000081879f0 */ /* 0x000fe20008001818 */
[----:B------:R-:W-:Y:S02]  /*1ce0*/  UIADD3 UR8, UR7, 0x6, URZ ;  /* 0x0000000607087890 */ /* 0x000fe4000fffe03f */
[----:B------:R-:W-:Y:S01]  /*1cf0*/  UIADD3 UR10, UR6, 0x6, URZ ;  /* 0x00000006060a7890 */ /* 0x000fe2000fffe03f */
[----:B------:R-:W-:Y:S01]  /*1d00*/  UMOV UR9, 0x40000040 ;  /* 0x4000004000097882 */ /* 0x000fe20000000000 */
[----:B------:R-:W-:Y:S01]  /*1d10*/  UMOV UR11, 0x40000040 ;  /* 0x40000040000b7882 */ /* 0x000fe20000000000 */
[----:B------:R-:W-:Y:S01]  /*1d20*/  UIADD3 UR7, UR7, 0x406, URZ ;  /* 0x0000040607077890 */ /* 0x000fe2000fffe03f */
[----:B------:R-:W-:Y:S02]  /*1d30*/  WARPGROUP.DEPBAR.LE gsb0, 0x0 ;  /* 0x00008000000079c5 */ /* 0x000fe40000010000 */
[----:B------:R-:W-:-:S06]  /*1d40*/  WARPGROUP.ARRIVE ;  /* 0x00000000000079c5 */ /* 0x000fcc0000000000 */
[----:B------:R-:W-:Y:S01]  /*1d50*/  HGMMA.64x64x16.F32.BF16 R56, gdesc[UR8], R56, gsb0 ;  /* 0x00e00000083879f0 */ /* 0x000fe20008001838 */
[----:B------:R-:W-:Y:S01]  /*1d60*/  UMOV UR8, UR7 ;  /* 0x0000000700087c82 */ /* 0x000fe20008000000 */
[----:B------:R-:W-:Y:S01]  /*1d70*/  UMOV UR9, 0x40000040 ;  /* 0x4000004000097882 */ /* 0x000fe20000000000 */
[----:B------:R-:W-:Y:S02]  /*1d80*/  WARPGROUP.DEPBAR.LE gsb0, 0x0 ;  /* 0x00008000000079c5 */ /* 0x000fe40000010000 */
[----:B------:R-:W-:-:S06]  /*1d90*/  WARPGROUP.ARRIVE ;  /* 0x00000000000079c5 */ /* 0x000fcc0000000000 */
[----:B------:R-:W-:Y:S03]  /*1da0*/  HGMMA.64x64x16.F32.BF16 R24, gdesc[UR8], R24, gsb0 ;  /* 0x00e00000081879f0 */ /* 0x000fe60008001818 */
[----:B------:R-:W-:Y:S02]  /*1db0*/  WARPGROUP.DEPBAR.LE gsb0, 0x0 ;  /* 0x00008000000079c5 */ /* 0x000fe40000010000 */
[----:B------:R-:W-:Y:S05]  /*1dc0*/  @!P1 BRA `(.L_x_28) ;  /* 0x0000000400709947 */ /* 0x000fea0003800000 */
[----:B------:R-:W-:Y:S02]  /*1dd0*/  UIADD3 UR6, UR49, 0x1, URZ ;  /* 0x0000000131067890 */ /* 0x000fe4000fffe03f */
[----:B------:R-:W-:Y:S02]  /*1de0*/  IMAD.U32 R3, RZ, RZ, UR49 ;  /* 0x00000031ff037e24 */ /* 0x000fe4000f8e00ff */
[----:B------:R-:W-:-:S04]  /*1df0*/  UISETP.NE.AND UP0, UPT, UR6, 0x4, UPT ;  /* 0x000000040600788c */ /* 0x000fc8000bf05270 */
[----:B------:R-:W-:Y:S02]  /*1e00*/  USEL UR7, URZ, 0x1, UP0 ;  /* 0x000000013f077887 */ /* 0x000fe40008000000 */
[----:B------:R-:W-:Y:S02]  /*1e10*/  USEL UR6, UR6, URZ, UP0 ;  /* 0x0000003f06067287 */ /* 0x000fe40008000000 */
[----:B------:R-:W-:-:S06]  /*1e20*/  ULOP3.LUT UR7, UR48, UR7, URZ, 0x3c, !UPT ;  /* 0x0000000730077292 */ /* 0x000fcc000f8e3c3f */
[----:B------:R-:W-:-:S07]  /*1e30*/  MOV R6, UR7 ;  /* 0x0000000700067c02 */ /* 0x000fce0008000f00 */
.L_x_35:
[----:B------:R-:W-:Y:S05]  /*1e40*/  @!P0 BRA `(.L_x_29) ;  /* 0x0000000000048947 */ /* 0x000fea0003800000 */
[----:B------:R-:W-:Y:S01]  /*1e50*/  BPT.TRAP 0x1 ;  /* 0x000000040000795c */ /* 0x000fe20000300000 */
.L_x_29:
[----:B------:R-:W-:Y:S01]  /*1e60*/  ULEA UR7, UR6, UR52, 0x3 ;  /* 0x0000003406077291 */ /* 0x000fe2000f8e183f */
[----:B---3--:R-:W-:-:S08]  /*1e70*/  SHF.L.U32 R4, R6, 0x1f, RZ ;  /* 0x0000001f06047819 */ /* 0x008fd000000006ff */
[----:B------:R1:W3:Y:S01]  /*1e80*/  SYNCS.PHASECHK.TRANS64.TRYWAIT P1, [UR7], R4 ;  /* 0x00000004ff0075a7 */ /* 0x0002e20008020147 */
[----:B------:R-:W-:Y:S05]  /*1e90*/  @!P0 BRA `(.L_x_30) ;  /* 0x0000000000048947 */ /* 0x000fea0003800000 */
[----:B------:R-:W-:Y:S01]  /*1ea0*/  BPT.TRAP 0x1 ;  /* 0x000000040000795c */ /* 0x000fe20000300000 */
.L_x_30:
[----:B---3--:R-:W-:Y:S05]  /*1eb0*/  @P1 BRA `(.L_x_31) ;  /* 0x0000000000081947 */ /* 0x008fea0003800000 */
[----:B------:R-:W3:Y:S02]  /*1ec0*/  SYNCS.PHASECHK.TRANS64.TRYWAIT P1, [UR7], R4 ;  /* 0x00000004ff0075a7 */ /* 0x000ee40008020147 */
[----:B---3--:R-:W-:Y:S05]  /*1ed0*/  @!P1 BRA `(.L_x_32) ;  /* 0x000000b800389947 */ /* 0x008fea0003800000 */
.L_x_31:
[----:B------:R-:W-:Y:S01]  /*1ee0*/  ULEA UR7, UR6, UR5, 0x9 ;  /* 0x0000000506077291 */ /* 0x000fe2000f8e483f */
[----:B------:R-:W-:Y:S01]  /*1ef0*/  WARPGROUP.ARRIVE ;  /* 0x00000000000079c5 */ /* 0x000fe20000000000 */
[----:B------:R-:W-:Y:S01]  /*1f00*/  ULEA UR12, UR6, UR4, 0xb ;  /* 0x00000004060c7291 */ /* 0x000fe2000f8e583f */
[----:B------:R-:W-:Y:S01]  /*1f10*/  UMOV UR11, 0x40000040 ;  /* 0x40000040000b7882 */ /* 0x000fe20000000000 */
[----:B------:R-:W-:Y:S02]  /*1f20*/  UMOV UR9, 0x40000040 ;  /* 0x4000004000097882 */ /* 0x000fe40000000000 */
[----:B------:R-:W-:Y:S01]  /*1f30*/  UIADD3 UR13, UR12, 0x400, URZ ;  /* 0x000004000c0d7890 */ /* 0x000fe2000fffe03f */
[----:B------:R-:W-:Y:S02]  /*1f40*/  UMOV UR10, UR7 ;  /* 0x00000007000a7c82 */ /* 0x000fe40008000000 */
[----:B------:R-:W-:Y:S02]  /*1f50*/  UMOV UR8, UR12 ;  /* 0x0000000c00087c82 */ /* 0x000fe40008000000 */
[----:B------:R-:W-:Y:S01]  /*1f60*/  HGMMA.64x64x16.F32.BF16 R56, gdesc[UR8], R56, gsb0 ;  /* 0x00e00000083879f0 */ /* 0x000fe20008001838 */
[----:B------:R-:W-:Y:S01]  /*1f70*/  UMOV UR9, 0x40000040 ;  /* 0x4000004000097882 */ /* 0x000fe20000000000 */
[----:B------:R-:W-:Y:S01]  /*1f80*/  UMOV UR8, UR13 ;  /* 0x0000000d00087c82 */ /* 0x000fe20008000000 */
[----:B------:R-:W-:Y:S01]  /*1f90*/  UIADD3 UR13, UR12, 0x402, URZ ;  /* 0x000004020c0d7890 */ /* 0x000fe2000fffe03f */
[----:B------:R-:W-:-:S02]  /*1fa0*/  WARPGROUP.DEPBAR.LE gsb0, 0x0 ;  /* 0x00008000000079c5 */ /* 0x000fc40000010000 */
        /* <DEDUP_REMOVED lines=42> */
[----:B------:R-:W-:Y:S01]  /*2250*/  BPT.TRAP 0x1 ;  /* 0x000000040000795c */ /* 0x000fe20000300000 */
.L_x_33:
[----:B------:R-:W-:-:S13]  /*2260*/  ISETP.NE.AND P1, PT, R89, RZ, PT ;  /* 0x000000ff5900720c */ /* 0x000fda0003f25270 */
[----:B-1-3--:R-:W-:-:S05]  /*2270*/  @P1 LEA R4, R3, UR52, 0x3 ;  /* 0x0000003403041c11 */ /* 0x00afca000f8e18ff */
[----:B------:R-:W-:-:S05]  /*2280*/  @P1 VIADD R5, R4, 0x20 ;  /* 0x0000002004051836 */ /* 0x000fca0000000000 */
[----:B------:R-:W-:-:S04]  /*2290*/  @P1 PRMT R5, R88, 0x654, R5 ;  /* 0x0000065458051816 */ /* 0x000fc80000000005 */
[----:B------:R1:W-:Y:S01]  /*22a0*/  @P1 SYNCS.ARRIVE.TRANS64.RED.A1T0 RZ, [R5+URZ], RZ ;  /* 0x000000ff05ff19a7 */ /* 0x0003e2000810043f */
[----:B------:R-:W-:-:S13]  /*22b0*/  ISETP.GT.U32.AND P1, PT, R22, 0x1, PT ;  /* 0x000000011600780c */ /* 0x000fda0003f24070 */
[----:B-1----:R-:W-:Y:S05]  /*22c0*/  @P1 BRA `(.L_x_34) ;  /* 0x0000000000041947 */ /* 0x002fea0003800000 */
[----:B------:R-:W-:Y:S01]  /*22d0*/  BPT.TRAP 0x1 ;  /* 0x000000040000795c */ /* 0x000fe20000300000 */
.L_x_34:
[----:B------:R-:W-:Y:S01]  /*22e0*/  UIADD3 UR6, UR6, 0x1, URZ ;  /* 0x0000000106067890 */ /* 0x000fe2000fffe03f */
[C---:B------:R-:W-:Y:S01]  /*22f0*/  ISETP.GT.AND P2, PT, R0.reuse, 0x1, PT ;  /* 0x000000010000780c */ /* 0x040fe20003f44270 */
[----:B------:R-:W-:Y:S01]  /*2300*/  VIADD R0, R0, 0xffffffff ;  /* 0xffffffff00007836 */ /* 0x000fe20000000000 */
[----:B------:R-:W-:Y:S01]  /*2310*/  IADD3 R3, R3, 0x1, RZ ;  /* 0x0000000103037810 */ /* 0x000fe20007ffe0ff */
[----:B------:R-:W-:-:S03]  /*2320*/  UISETP.NE.AND UP0, UPT, UR6, 0x4, UPT ;  /* 0x000000040600788c */ /* 0x000fc6000bf05270 */
[C---:B------:R-:W-:Y:S01]  /*2330*/  ISETP.NE.AND P1, PT, R3.reuse, 0x4, PT ;  /* 0x000000040300780c */ /* 0x040fe20003f25270 */
[----:B------:R-:W-:Y:S02]  /*2340*/  USEL UR7, URZ, 0x1, UP0 ;  /* 0x000000013f077887 */ /* 0x000fe40008000000 */
[----:B------:R-:W-:Y:S01]  /*2350*/  USEL UR6, UR6, URZ, UP0 ;  /* 0x0000003f06067287 */ /* 0x000fe20008000000 */
[----:B------:R-:W-:-:S03]  /*2360*/  SEL R3, R3, RZ, P1 ;  /* 0x000000ff03037207 */ /* 0x000fc60000800000 */
[----:B------:R-:W-:Y:S01]  /*2370*/  LOP3.LUT R6, R6, UR7, RZ, 0x3c, !PT ;  /* 0x0000000706067c12 */ /* 0x000fe2000f8e3cff */
[----:B------:R-:W-:Y:S07]  /*2380*/  @P2 BRA `(.L_x_35) ;  /* 0xfffffff800ac2947 */ /* 0x000fee000383ffff */
.L_x_28:
[----:B------:R-:W1:Y:S02]  /*2390*/  LDC R0, c[0x0][0x28c] ;  /* 0x0000a300ff007b82 */ /* 0x000e640000000800 */
[----:B-1----:R-:W-:-:S13]  /*23a0*/  ISETP.GE.AND P1, PT, R0, 0x1, PT ;  /* 0x000000010000780c */ /* 0x002fda0003f26270 */
[----:B------:R-:W-:Y:S05]  /*23b0*/  @!P1 BRA `(.L_x_36) ;  /* 0x0000000000449947 */ /* 0x000fea0003800000 */
[----:B------:R-:W-:Y:S05]  /*23c0*/  @!P0 BRA `(.L_x_37) ;  /* 0x0000000000048947 */ /* 0x000fea0003800000 */
[----:B------:R-:W-:Y:S01]  /*23d0*/  BPT.TRAP 0x1 ;  /* 0x000000040000795c */ /* 0x000fe20000300000 */
.L_x_37:
[----:B------:R-:W-:Y:S01]  /*23e0*/  ISETP.NE.AND P0, PT, R89, RZ, PT ;  /* 0x000000ff5900720c */ /* 0x000fe20003f05270 */
[----:B------:R-:W-:Y:S01]  /*23f0*/  UISETP.LT.AND UP1, UPT, UR50, 0x1, UPT ;  /* 0x000000013200788c */ /* 0x000fe2000bf21270 */
[----:B------:R-:W-:-:S11]  /*2400*/  MOV R3, UR52 ;  /* 0x0000003400037c02 */ /* 0x000fd60008000f00 */
[----:B------:R-:W-:-:S05]  /*2410*/  VOTEU.ANY UP0, P0 ;  /* 0x00000000003f7886 */ /* 0x000fca0000000100 */
[----:B------:R-:W-:-:S04]  /*2420*/  @UP0 USEL UR4, UR50, 0x1, UP1 ;  /* 0x0000000132040887 */ /* 0x000fc80008800000 */
[----:B------:R-:W-:-:S06]  /*2430*/  @UP0 UIADD3 UR4, UR49, UR50, -UR4 ;  /* 0x0000003231040290 */ /* 0x000fcc000fffe804 */
[----:B------:R-:W-:-:S05]  /*2440*/  MOV R0, UR4 ;  /* 0x0000000400007c02 */ /* 0x000fca0008000f00 */
[----:B------:R-:W-:-:S05]  /*2450*/  @P0 IMAD.SHL.U32 R0, R0, 0x8, RZ ;  /* 0x0000000800000824 */ /* 0x000fca00078e00ff */
[----:B------:R-:W-:-:S04]  /*2460*/  @P0 LOP3.LUT R0, R0, 0x18, RZ, 0xc0, !PT ;  /* 0x0000001800000812 */ /* 0x000fc800078ec0ff */
[----:B------:R-:W-:-:S04]  /*2470*/  @P0 IADD3 R3, R3, 0x20, R0 ;  /* 0x0000002003030810 */ /* 0x000fc80007ffe000 */
[----:B------:R-:W-:-:S04]  /*2480*/  @P0 PRMT R3, R88, 0x654, R3 ;  /* 0x0000065458030816 */ /* 0x000fc80000000003 */
[----:B------:R1:W-:Y:S01]  /*2490*/  @P0 SYNCS.ARRIVE.TRANS64.RED.A1T0 RZ, [R3+URZ], RZ ;  /* 0x000000ff03ff09a7 */ /* 0x0003e2000810043f */
[----:B------:R-:W-:-:S13]  /*24a0*/  ISETP.GT.U32.AND P0, PT, R22, 0x1, PT ;  /* 0x000000011600780c */ /* 0x000fda0003f04070 */
[----:B-1----:R-:W-:Y:S05]  /*24b0*/  @P0 BRA `(.L_x_36) ;  /* 0x0000000000040947 */ /* 0x002fea0003800000 */
[----:B------:R-:W-:Y:S01]  /*24c0*/  BPT.TRAP 0x1 ;  /* 0x000000040000795c */ /* 0x000fe20000300000 */
.L_x_36:
[----:B------:R-:W-:Y:S01]  /*24d0*/  UIADD3 UR4, UR52, 0x200, URZ ;  /* 0x0000020034047890 */ /* 0x000fe2000fffe03f */
[----:B------:R-:W-:Y:S02]  /*24e0*/  R2UR UR46, R23 ;  /* 0x00000000172e72ca */ /* 0x000fe400000e0000 */
[----:B------:R-:W-:Y:S01]  /*24f0*/  R2UR UR45, R94 ;  /* 0x000000005e2d72ca */ /* 0x000fe200000e0000 */
[----:B------:R-:W-:-:S06]  /*2500*/  ULOP3.LUT UP0, URZ, UR4, 0x1bf, URZ, 0xc0, !UPT ;  /* 0x000001bf043f7892 */ /* 0x000fcc000f80c03f */
[----:B------:R-:W-:-:S04]  /*2510*/  PLOP3.LUT P0, PT, PT, PT, UP0, 0x80, 0x0 ;  /* 0x000000000000781c */ /* 0x000fc80003f0f008 */
[----:B------:R-:W-:Y:S02]  /*2520*/  USHF.L.U32 UR46, UR46, 0x8, URZ ;  /* 0x000000082e2e7899 */ /* 0x000fe4000800063f */
[----:B------:R-:W-:-:S07]  /*2530*/  USHF.L.U32 UR45, UR45, 0x6, URZ ;  /* 0x000000062d2d7899 */ /* 0x000fce000800063f */
[----:B------:R-:W-:Y:S05]  /*2540*/  @!P0 BRA `(.L_x_38) ;  /* 0x00000000007c8947 */ /* 0x000fea0003800000 */
        /* <DEDUP_REMOVED lines=16> */
.L_x_39:
[----:B------:R1:W2:Y:S01]  /*2650*/  LDC.64 R14, c[0x4][R23] ;  /* 0x01000000170e7b82 */ /* 0x0002a20000000a00 */
[----:B------:R-:W-:Y:S01]  /*2660*/  ULDC.64 UR4, c[0x4][0x80] ;  /* 0x0100200000047ab9 */ /* 0x000fe20000000a00 */
[----:B------:R-:W-:Y:S01]  /*2670*/  ULDC.64 UR6, c[0x4][0x10] ;  /* 0x0100040000067ab9 */ /* 0x000fe20000000a00 */
[----:B------:R-:W-:Y:S01]  /*2680*/  MOV R4, UR4 ;  /* 0x0000000400047c02 */ /* 0x000fe20008000f00 */
[----:B------:R-:W-:Y:S01]  /*2690*/  IMAD.U32 R5, RZ, RZ, UR5 ;  /* 0x00000005ff057e24 */ /* 0x000fe2000f8e00ff */
[----:B------:R-:W-:Y:S01]  /*26a0*/  ULDC.64 UR4, c[0x4][0x88] ;  /* 0x0100220000047ab9 */ /* 0x000fe20000000a00 */
[----:B------:R-:W-:Y:S01]  /*26b0*/  MOV R10, UR6 ;  /* 0x00000006000a7c02 */ /* 0x000fe20008000f00 */
[----:B------:R-:W-:Y:S01]  /*26c0*/  IMAD.U32 R7, RZ, RZ, UR5 ;  /* 0x00000005ff077e24 */ /* 0x000fe2000f8e00ff */
[----:B------:R-:W-:Y:S01]  /*26d0*/  MOV R6, UR4 ;  /* 0x0000000400067c02 */ /* 0x000fe20008000f00 */
[----:B------:R-:W-:Y:S01]  /*26e0*/  IMAD.U32 R11, RZ, RZ, UR7 ;  /* 0x00000007ff0b7e24 */ /* 0x000fe2000f8e00ff */
[----:B------:R-:W-:Y:S01]  /*26f0*/  MOV R8, 0x70 ;  /* 0x0000007000087802 */ /* 0x000fe20000000f00 */
[----:B------:R-:W-:Y:S01]  /*2700*/  IMAD.MOV.U32 R12, RZ, RZ, 0x1 ;  /* 0x00000001ff0c7424 */ /* 0x000fe200078e00ff */
[----:B-1----:R-:W-:-:S07]  /*2710*/  MOV R13, RZ ;  /* 0x000000ff000d7202 */ /* 0x002fce0000000f00 */
[----:B------:R-:W-:-:S07]  /*2720*/  LEPC R20, `(.L_x_38) ;  /* 0x000000001014794e */ /* 0x000fce0000000000 */
[----:B--2---:R-:W-:Y:S05]  /*2730*/  CALL.ABS.NOINC R14 ;  /* 0x000000000e007343 */ /* 0x004fea0003c00000 */
.L_x_38:
[----:B------:R-:W1:Y:S02]  /*2740*/  LDC.64 R8, c[0x0][0x590] ;  /* 0x00016400ff087b82 */ /* 0x000e640000000a00 */
[----:B-1----:R-:W-:-:S04]  /*2750*/  ISETP.NE.U32.AND P2, PT, R8, RZ, PT ;  /* 0x000000ff0800720c */ /* 0x002fc80003f45070 */
[----:B------:R-:W-:-:S13]  /*2760*/  ISETP.NE.AND.EX P2, PT, R9, RZ, PT, P2 ;  /* 0x000000ff0900720c */ /* 0x000fda0003f45320 */
[----:B------:R-:W-:Y:S05]  /*2770*/  @!P2 BRA `(.L_x_40) ;  /* 0x000000000034a947 */ /* 0x000fea0003800000 */
[----:B------:R-:W-:Y:S02]  /*2780*/  ULDC.64 UR4, c[0x0][0x588] ;  /* 0x0001620000047ab9 */ /* 0x000fe40000000a00 */
[----:B------:R-:W-:-:S04]  /*2790*/  ISETP.NE.U32.AND P0, PT, RZ, UR4, PT ;  /* 0x00000004ff007c0c */ /* 0x000fc8000bf05070 */
[----:B------:R-:W-:-:S13]  /*27a0*/  ISETP.NE.AND.EX P0, PT, RZ, UR5, PT, P0 ;  /* 0x00000005ff007c0c */ /* 0x000fda000bf05300 */
[----:B------:R-:W-:Y:S05]  /*27b0*/  @!P0 BRA `(.L_x_41) ;  /* 0x0000000000188947 */ /* 0x000fea0003800000 */
[----:B---3--:R-:W1:Y:S01]  /*27c0*/  LDC.64 R4, c[0x0][0x588] ;  /* 0x00016200ff047b82 */ /* 0x008e620000000a00 */
[----:B------:R-:W-:-:S04]  /*27d0*/  IMAD R3, R8, UR47, RZ ;  /* 0x0000002f08037c24 */ /* 0x000fc8000f8e02ff */
[----:B-1----:R-:W-:-:S05]  /*27e0*/  IMAD.WIDE R4, R3, 0x4, R4 ;  /* 0x0000000403047825 */ /* 0x002fca00078e0204 */
[----:B-----5:R1:W5:Y:S01]  /*27f0*/  LDG.E R92, desc[UR40][R4.64] ;  /* 0x00000028045c7981 */ /* 0x020362000c1e1900 */
[----:B------:R-:W-:Y:S01]  /*2800*/  IMAD.MOV.U32 R90, RZ, RZ, 0x1 ;  /* 0x00000001ff5a7424 */ /* 0x000fe200078e00ff */
[----:B------:R-:W-:Y:S06]  /*2810*/  BRA `(.L_x_40) ;  /* 0x00000000000c7947 */ /* 0x000fec0003800000 */
.L_x_41:
[----:B------:R-:W-:Y:S01]  /*2820*/  ULDC UR4, c[0x0][0x580] ;  /* 0x0001600000047ab9 */ /* 0x000fe20000000800 */
[----:B------:R-:W-:Y:S01]  /*2830*/  MOV R90, 0x1 ;  /* 0x00000001005a7802 */ /* 0x000fe20000000f00 */
[----:B-----5:R-:W-:-:S07]  /*2840*/  IMAD.U32 R92, RZ, RZ, UR4 ;  /* 0x00000004ff5c7e24 */ /* 0x020fce000f8e00ff */
.L_x_40:
[----:B------:R-:W4:Y:S02]  /*2850*/  LDC.64 R6, c[0x0][0x5b0] ;  /* 0x00016c00ff067b82 */ /* 0x000f240000000a00 */
[----:B----4-:R-:W-:-:S04]  /*2860*/  ISETP.NE.U32.AND P0, PT, R6, RZ, PT ;  /* 0x000000ff0600720c */ /* 0x010fc80003f05070 */
[----:B------:R-:W-:-:S13]  /*2870*/  ISETP.NE.AND.EX P0, PT, R7, RZ, PT, P0 ;  /* 0x000000ff0700720c */ /* 0x000fda0003f05300 */
[----:B------:R-:W-:Y:S05]  /*2880*/  @!P0 BRA `(.L_x_42) ;  /* 0x00000000002c8947 */ /* 0x000fea0003800000 */
[----:B------:R-:W-:Y:S02]  /*2890*/  ULDC.64 UR4, c[0x0][0x5a8] ;  /* 0x00016a0000047ab9 */ /* 0x000fe40000000a00 */
[----:B------:R-:W-:-:S04]  /*28a0*/  ISETP.NE.U32.AND P0, PT, RZ, UR4, PT ;  /* 0x00000004ff007c0c */ /* 0x000fc8000bf05070 */
[----:B------:R-:W-:-:S13]  /*28b0*/  ISETP.NE.AND.EX P0, PT, RZ, UR5, PT, P0 ;  /* 0x00000005ff007c0c */ /* 0x000fda000bf05300 */
[----:B------:R-:W-:Y:S05]  /*28c0*/  @!P0 BRA `(.L_x_43) ;  /* 0x0000000000148947 */ /* 0x000fea0003800000 */
[----:B-1-3--:R-:W1:Y:S01]  /*28d0*/  LDC.64 R4, c[0x0][0x5a8] ;  /* 0x00016a00ff047b82 */ /* 0x00ae620000000a00 */
[----:B------:R-:W-:-:S04]  /*28e0*/  IMAD R3, R6, UR47, RZ ;  /* 0x0000002f06037c24 */ /* 0x000fc8000f8e02ff */
[----:B-1----:R-:W-:-:S05]  /*28f0*/  IMAD.WIDE R4, R3, 0x4, R4 ;  /* 0x0000000403047825 */ /* 0x002fca00078e0204 */
[----:B--2--5:R4:W5:Y:S01]  /*2900*/  LDG.E R93, desc[UR40][R4.64] ;  /* 0x00000028045d7981 */ /* 0x024962000c1e1900 */
[----:B------:R-:W-:Y:S05]  /*2910*/  BRA `(.L_x_42) ;  /* 0x0000000000087947 */ /* 0x000fea0003800000 */
.L_x_43:
[----:B------:R-:W-:Y:S02]  /*2920*/  ULDC UR4, c[0x0][0x5a0] ;  /* 0x0001680000047ab9 */ /* 0x000fe40000000800 */
[----:B--2--5:R-:W-:-:S07]  /*2930*/  MOV R93, UR4 ;  /* 0x00000004005d7c02 */ /* 0x024fce0008000f00 */
.L_x_42:
[----:B------:R-:W-:Y:S01]  /*2940*/  ULDC.64 UR4, c[0x0][0x588] ;  /* 0x0001620000047ab9 */ /* 0x000fe20000000a00 */
[----:B------:R-:W-:Y:S01]  /*2950*/  ISETP.NE.U32.AND P3, PT, R8, RZ, PT ;  /* 0x000000ff0800720c */ /* 0x000fe20003f65070 */
[----:B------:R-:W-:Y:S02]  /*2960*/  UISETP.NE.U32.AND UP0, UPT, UR4, URZ, UPT ;  /* 0x0000003f0400728c */ /* 0x000fe4000bf05070 */
[----:B------:R-:W-:Y:S02]  /*2970*/  ISETP.NE.U32.AND P4, PT, RZ, UR4, PT ;  /* 0x00000004ff007c0c */ /* 0x000fe4000bf85070 */
[----:B------:R-:W-:Y:S01]  /*2980*/  ISETP.NE.AND.EX P3, PT, R9, RZ, PT, P3 ;  /* 0x000000ff0900720c */ /* 0x000fe20003f65330 */
[----:B------:R-:W-:Y:S02]  /*2990*/  UISETP.NE.AND.EX UP0, UPT, UR5, URZ, UPT, UP0 ;  /* 0x0000003f0500728c */ /* 0x000fe4000bf05300 */
[----:B------:R-:W-:Y:S02]  /*29a0*/  ISETP.NE.AND.EX P4, PT, RZ, UR5, PT, P4 ;  /* 0x00000005ff007c0c */ /* 0x000fe4000bf85340 */
[----:B------:R-:W-:-:S02]  /*29b0*/  PLOP3.LUT P0, PT, PT, PT, PT, 0x8, 0x0 ;  /* 0x000000000000781c */ /* 0x000fc40003f0e170 */
[----:B------:R-:W-:-:S04]  /*29c0*/  PLOP3.LUT P1, PT, PT, PT, UP0, 0x80, 0x0 ;  /* 0x000000000000781c */ /* 0x000fc80003f2f008 */
[----:B------:R-:W-:-:S05]  /*29d0*/  PLOP3.LUT P1, PT, P1, PT, PT, 0x8, 0x0 ;  /* 0x000000000000781c */ /* 0x000fca0000f2e170 */
[----:B------:R-:W-:Y:S08]  /*29e0*/  @P4 BRA P3, `(.L_x_44) ;  /* 0x0000000000244947 */ /* 0x000ff00001800000 */
[----:B------:R-:W-:Y:S04]  /*29f0*/  BSSY B0, `(.L_x_44) ;  /* 0x0000008000007945 */ /* 0x000fe80003800000 */
[----:B------:R-:W-:Y:S05]  /*2a00*/  @!P2 BRA `(.L_x_45) ;  /* 0x000000000014a947 */ /* 0x000fea0003800000 */
[----:B------:R-:W-:Y:S02]  /*2a10*/  LOP3.LUT P3, RZ, R90, 0xff, RZ, 0xc0, !PT ;  /* 0x000000ff5aff7812 */ /* 0x000fe4000786c0ff */
[----:B------:R-:W-:-:S11]  /*2a20*/  PLOP3.LUT P0, PT, P1, PT, PT, 0x80, 0x0 ;  /* 0x000000000000781c */ /* 0x000fd60000f0f070 */
[----:B------:R-:W-:Y:S05]  /*2a30*/  @!P3 BRA `(.L_x_46) ;  /* 0x00000000000cb947 */ /* 0x000fea0003800000 */
[----:B-----5:R-:W-:Y:S01]  /*2a40*/  FSETP.EQ.AND P0, PT, R92, RZ, PT ;  /* 0x000000ff5c00720b */ /* 0x020fe20003f02000 */
[----:B------:R-:W-:-:S12]  /*2a50*/  BRA `(.L_x_46) ;  /* 0x0000000000047947 */ /* 0x000fd80003800000 */
.L_x_45:
[----:B-----5:R-:W-:-:S13]  /*2a60*/  FSETP.EQ.AND P0, PT, R92, RZ, PT ;  /* 0x000000ff5c00720b */ /* 0x020fda0003f02000 */
.L_x_46:
[----:B------:R-:W-:Y:S05]  /*2a70*/  BSYNC B0 ;  /* 0x0000000000007941 */ /* 0x000fea0003800000 */
.L_x_44:
[----:B------:R-:W-:Y:S04]  /*2a80*/  BSSY B0, `(.L_x_47) ;  /* 0x0000007000007945 */ /* 0x000fe80003800000 */
[----:B------:R-:W-:Y:S05]  /*2a90*/  @!P2 BRA `(.L_x_48) ;  /* 0x000000000010a947 */ /* 0x000fea0003800000 */
[----:B------:R-:W-:-:S13]  /*2aa0*/  LOP3.LUT P2, RZ, R90, 0xff, RZ, 0xc0, !PT ;  /* 0x000000ff5aff7812 */ /* 0x000fda000784c0ff */
[----:B------:R-:W-:Y:S05]  /*2ab0*/  @!P2 BRA `(.L_x_49) ;  /* 0x00000000000ca947 */ /* 0x000fea0003800000 */
[----:B-----5:R-:W-:Y:S01]  /*2ac0*/  FSETP.EQ.AND P1, PT, R92, RZ, PT ;  /* 0x000000ff5c00720b */ /* 0x020fe20003f22000 */
[----:B------:R-:W-:-:S12]  /*2ad0*/  BRA `(.L_x_49) ;  /* 0x0000000000047947 */ /* 0x000fd80003800000 */
.L_x_48:
[----:B-----5:R-:W-:-:S13]  /*2ae0*/  FSETP.EQ.AND P1, PT, R92, RZ, PT ;  /* 0x000000ff5c00720b */ /* 0x020fda0003f22000 */
.L_x_49:
[----:B------:R-:W-:Y:S05]  /*2af0*/  BSYNC B0 ;  /* 0x0000000000007941 */ /* 0x000fea0003800000 */
.L_x_47:
[----:B------:R-:W-:Y:S01]  /*2b00*/  BSSY B0, `(.L_x_50) ;  /* 0x0000029000007945 */ /* 0x000fe20003800000 */
[----:B------:R-:W-:Y:S01]  /*2b10*/  LOP3.LUT R91, R91, 0x1, RZ, 0x3c, !PT ;  /* 0x000000015b5b7812 */ /* 0x000fe200078e3cff */
[----:B-1-34-:R-:W-:Y:S01]  /*2b20*/  IMAD.MOV.U32 R4, RZ, RZ, RZ ;  /* 0x000000ffff047224 */ /* 0x01afe200078e00ff */
[----:B------:R-:W-:Y:S02]  /*2b30*/  CS2R R10, SRZ ;  /* 0x00000000000a7805 */ /* 0x000fe4000001ff00 */
[----:B------:R-:W-:Y:S02]  /*2b40*/  CS2R R8, SRZ ;  /* 0x0000000000087805 */ /* 0x000fe4000001ff00 */
[----:B------:R-:W-:Y:S02]  /*2b50*/  CS2R R14, SRZ ;  /* 0x00000000000e7805 */ /* 0x000fe4000001ff00 */
[----:B------:R-:W-:Y:S01]  /*2b60*/  CS2R R12, SRZ ;  /* 0x00000000000c7805 */ /* 0x000fe2000001ff00 */
[----:B------:R-:W-:Y:S06]  /*2b70*/  @P0 BRA `(.L_x_51) ;  /* 0x0000000000840947 */ /* 0x000fec0003800000 */
[----:B------:R-:W-:-:S13]  /*2b80*/  ISETP.NE.AND P2, PT, R102, 0x3, PT ;  /* 0x000000036600780c */ /* 0x000fda0003f45270 */
[----:B------:R-:W-:Y:S05]  /*2b90*/  @!P2 BRA `(.L_x_52) ;  /* 0x000000000004a947 */ /* 0x000fea0003800000 */
[----:B------:R-:W-:Y:S01]  /*2ba0*/  BPT.TRAP 0x1 ;  /* 0x000000040000795c */ /* 0x000fe20000300000 */
.L_x_52:
[----:B------:R-:W-:Y:S01]  /*2bb0*/  SHF.L.U32 R0, R91, 0x1f, RZ ;  /* 0x0000001f5b007819 */ /* 0x000fe200000006ff */
[----:B------:R-:W-:Y:S01]  /*2bc0*/  BSSY B1, `(.L_x_53) ;  /* 0x0000005000017945 */ /* 0x000fe20003800000 */
[----:B------:R-:W-:Y:S01]  /*2bd0*/  MOV R4, 0x1 ;  /* 0x0000000100047802 */ /* 0x000fe20000000f00 */
[----:B------:R-:W-:Y:S01]  /*2be0*/  IMAD.MOV.U32 R10, RZ, RZ, RZ ;  /* 0x000000ffff0a7224 */ /* 0x000fe200078e00ff */
[----:B------:R-:W1:Y:S02]  /*2bf0*/  SYNCS.PHASECHK.TRANS64.TRYWAIT P2, [UR52+0x40], R0 ;  /* 0x00004000ff0075a7 */ /* 0x000e640008040174 */
[----:B-1----:R-:W-:Y:S05]  /*2c00*/  @!P2 BRA `(.L_x_54) ;  /* 0x000000ac0004a947 */ /* 0x002fea0003800000 */
.L_x_358:
[----:B------:R-:W-:Y:S05]  /*2c10*/  BSYNC B1 ;  /* 0x0000000000017941 */ /* 0x000fea0003800000 */
.L_x_53:
[----:B------:R-:W-:Y:S02]  /*2c20*/  CS2R R8, SRZ ;  /* 0x0000000000087805 */ /* 0x000fe4000001ff00 */
[----:B------:R-:W-:Y:S02]  /*2c30*/  CS2R R14, SRZ ;  /* 0x00000000000e7805 */ /* 0x000fe4000001ff00 */
[----:B------:R-:W-:Y:S01]  /*2c40*/  CS2R R12, SRZ ;  /* 0x00000000000c7805 */ /* 0x000fe2000001ff00 */
[----:B------:R-:W-:Y:S06]  /*2c50*/  @P1 BRA `(.L_x_51) ;  /* 0x00000000004c1947 */ /* 0x000fec0003800000 */
[C---:B-1----:R-:W-:Y:S01]  /*2c60*/  IMAD.SHL.U32 R3, R18.reuse, 0x20, RZ ;  /* 0x0000002012037824 */ /* 0x042fe200078e00ff */
[----:B------:R-:W-:Y:S01]  /*2c70*/  SHF.L.U32 R0, R18, 0x4, RZ ;  /* 0x0000000412007819 */ /* 0x000fe200000006ff */
[----:B------:R-:W-:Y:S05]  /*2c80*/  WARPSYNC.ALL ;  /* 0x0000000000007948 */ /* 0x000fea0003800000 */
[----:B------:R-:W-:Y:S02]  /*2c90*/  SHF.R.U32.HI R6, RZ, 0x1, R18 ;  /* 0x00000001ff067819 */ /* 0x000fe40000011612 */
[----:B------:R-:W-:Y:S02]  /*2ca0*/  LOP3.LUT R0, R0, 0xe00, RZ, 0xc0, !PT ;  /* 0x00000e0000007812 */ /* 0x000fe400078ec0ff */
[----:B------:R-:W-:-:S02]  /*2cb0*/  LOP3.LUT R5, R3, 0xc0, RZ, 0xc0, !PT ;  /* 0x000000c003057812 */ /* 0x000fc400078ec0ff */
[----:B------:R-:W-:Y:S02]  /*2cc0*/  SHF.L.U32 R8, R18, 0x2, RZ ;  /* 0x0000000212087819 */ /* 0x000fe400000006ff */
[--C-:B------:R-:W-:Y:S02]  /*2cd0*/  LOP3.LUT R0, R0, 0x20, R3.reuse, 0xf8, !PT ;  /* 0x0000002000007812 */ /* 0x100fe400078ef803 */
[----:B------:R-:W-:Y:S02]  /*2ce0*/  LOP3.LUT R5, R5, 0x8, R6, 0xf8, !PT ;  /* 0x0000000805057812 */ /* 0x000fe400078ef806 */
[----:B------:R-:W-:Y:S02]  /*2cf0*/  LOP3.LUT R0, R0, 0x100, R3, 0xf8, !PT ;  /* 0x0000010000007812 */ /* 0x000fe400078ef803 */
[----:B------:R-:W-:Y:S02]  /*2d00*/  LOP3.LUT R5, R5, 0x18, R8, 0x78, !PT ;  /* 0x0000001805057812 */ /* 0x000fe400078e7808 */
[----:B------:R-:W-:-:S02]  /*2d10*/  LOP3.LUT P2, RZ, R18, 0x4, RZ, 0xc0, !PT ;  /* 0x0000000412ff7812 */ /* 0x000fc4000784c0ff */
[----:B------:R-:W-:-:S04]  /*2d20*/  LOP3.LUT R0, R0, R5, RZ, 0xfc, !PT ;  /* 0x0000000500007212 */ /* 0x000fc800078efcff */
[----:B------:R-:W-:-:S04]  /*2d30*/  LEA R0, R0, UR52, 0x1 ;  /* 0x0000003400007c11 */ /* 0x000fc8000f8e08ff */
[C---:B------:R-:W-:Y:S01]  /*2d40*/  IADD3 R8, R0.reuse, 0x220, RZ ;  /* 0x0000022000087810 */ /* 0x040fe20007ffe0ff */
[----:B------:R-:W-:Y:S01]  /*2d50*/  VIADD R3, R0, 0x200 ;  /* 0x0000020000037836 */ /* 0x000fe20000000000 */
[----:B------:R3:W4:Y:S03]  /*2d60*/  LDSM.16.M88.4 R12, [R0+0x200] ;  /* 0x00020000000c783b */ /* 0x0007260000000200 */
[----:B------:R-:W-:-:S06]  /*2d70*/  @P2 VIADD R8, R3, 0xffffffe0 ;  /* 0xffffffe003082836 */ /* 0x000fcc0000000000 */
[----:B---3--:R-:W1:Y:S02]  /*2d80*/  LDSM.16.M88.4 R8, [R8] ;  /* 0x000000000808783b */ /* 0x008e640000000200 */
.L_x_51:
[----:B------:R-:W-:Y:S05]  /*2d90*/  BSYNC B0 ;  /* 0x0000000000007941 */ /* 0x000fea0003800000 */
.L_x_50:
[C---:B----4-:R-:W-:Y:S01]  /*2da0*/  IMAD.U32 R7, R13.reuse, 0x10000, RZ ;  /* 0x000100000d077824 */ /* 0x050fe200078e00ff */
[----:B-1----:R-:W-:Y:S01]  /*2db0*/  SHF.L.U32 R3, R12, 0x10, RZ ;  /* 0x000000100c037819 */ /* 0x002fe200000006ff */
[----:B------:R-:W-:Y:S01]  /*2dc0*/  IMAD.MOV.U32 R111, RZ, RZ, 0x3bbb989d ;  /* 0x3bbb989dff6f7424 */ /* 0x000fe200078e00ff */
[----:B------:R-:W-:Y:S01]  /*2dd0*/  LOP3.LUT R13, R13, 0xffff0000, RZ, 0xc0, !PT ;  /* 0xffff00000d0d7812 */ /* 0x000fe200078ec0ff */
[----:B------:R-:W-:Y:S01]  /*2de0*/  IMAD.U32 R95, R15, 0x10000, RZ ;  /* 0x000100000f5f7824 */ /* 0x000fe200078e00ff */
[----:B------:R-:W-:Y:S01]  /*2df0*/  LOP3.LUT R0, R18, 0xff, RZ, 0xc0, !PT ;  /* 0x000000ff12007812 */ /* 0x000fe200078ec0ff */
[----:B-----5:R-:W-:Y:S01]  /*2e00*/  FMUL R6, R92, R3 ;  /* 0x000000035c067220 */ /* 0x020fe20000400000 */
[----:B------:R-:W-:Y:S01]  /*2e10*/  LOP3.LUT R5, R12, 0xffff0000, RZ, 0xc0, !PT ;  /* 0xffff00000c057812 */ /* 0x000fe200078ec0ff */
[----:B------:R-:W-:Y:S01]  /*2e20*/  FMUL R12, R92, R13 ;  /* 0x0000000d5c0c7220 */ /* 0x000fe20000400000 */
[----:B------:R-:W-:Y:S01]  /*2e30*/  SHF.L.U32 R21, R14, 0x10, RZ ;  /* 0x000000100e157819 */ /* 0x000fe200000006ff */
[----:B------:R-:W-:-:S02]  /*2e40*/  VIADD R0, R0, 0x1f ;  /* 0x0000001f00007836 */ /* 0x000fc40000000000 */
[C---:B------:R-:W-:Y:S01]  /*2e50*/  FFMA R56, R93.reuse, R56, R6 ;  /* 0x000000385d387223 */ /* 0x040fe20000000006 */
[----:B------:R-:W-:Y:S01]  /*2e60*/  FFMA R59, R93, R59, R12 ;  /* 0x0000003b5d3b7223 */ /* 0x000fe2000000000c */
[----:B------:R-:W-:Y:S01]  /*2e70*/  LOP3.LUT R23, R14, 0xffff0000, RZ, 0xc0, !PT ;  /* 0xffff00000e177812 */ /* 0x000fe200078ec0ff */
[----:B------:R-:W-:Y:S01]  /*2e80*/  IMAD.U32 R101, R9, 0x10000, RZ ;  /* 0x0001000009657824 */ /* 0x000fe200078e00ff */
[----:B------:R-:W-:Y:S01]  /*2e90*/  ISETP.GT.U32.AND P5, PT, R0, 0x3e, PT ;  /* 0x0000003e0000780c */ /* 0x000fe20003fa4070 */
[-C--:B------:R-:W-:Y:S01]  /*2ea0*/  FFMA.SAT R0, -R56, R111.reuse, 0.5 ;  /* 0x3f00000038007423 */ /* 0x080fe2000000216f */
[----:B------:R-:W-:Y:S01]  /*2eb0*/  MOV R126, 0x437c0000 ;  /* 0x437c0000007e7802 */ /* 0x000fe20000000f00 */
[----:B------:R-:W-:Y:S01]  /*2ec0*/  FFMA.SAT R14, -R59, R111, 0.5 ;  /* 0x3f0000003b0e7423 */ /* 0x000fe2000000216f */
[C---:B------:R-:W-:Y:S01]  /*2ed0*/  SHF.L.U32 R97, R8.reuse, 0x10, RZ ;  /* 0x0000001008617819 */ /* 0x040fe200000006ff */
[----:B------:R-:W-:Y:S01]  /*2ee0*/  BSSY B1, `(.L_x_55) ;  /* 0x00000af000017945 */ /* 0x000fe20003800000 */
[----:B------:R-:W-:Y:S01]  /*2ef0*/  LOP3.LUT R99, R8, 0xffff0000, RZ, 0xc0, !PT ;  /* 0xffff000008637812 */ /* 0x000fe200078ec0ff */
[----:B------:R-:W-:Y:S01]  /*2f00*/  FMUL R8, R92, R5 ;  /* 0x000000055c087220 */ /* 0x000fe20000400000 */
[----:B------:R-:W-:Y:S01]  /*2f10*/  SHF.L.U32 R103, R10, 0x10, RZ ;  /* 0x000000100a677819 */ /* 0x000fe200000006ff */
[-C--:B------:R-:W-:Y:S01]  /*2f20*/  FFMA.RM R3, R0, R126.reuse, 12582913 ;  /* 0x4b40000100037423 */ /* 0x080fe2000000407e */
[----:B------:R-:W-:Y:S01]  /*2f30*/  LOP3.LUT R105, R10, 0xffff0000, RZ, 0xc0, !PT ;  /* 0xffff00000a697812 */ /* 0x000fe200078ec0ff */
[----:B------:R-:W-:Y:S01]  /*2f40*/  FMUL R10, R92, R7 ;  /* 0x000000075c0a7220 */ /* 0x000fe20000400000 */
[----:B------:R-:W-:Y:S01]  /*2f50*/  FFMA.RM R106, R14, R126, 12582913 ;  /* 0x4b4000010e6a7423 */ /* 0x000fe2000000407e */
[----:B------:R-:W-:Y:S01]  /*2f60*/  FFMA R57, R93, R57, R8 ;  /* 0x000000395d397223 */ /* 0x000fe20000000008 */
[----:B------:R-:W-:Y:S01]  /*2f70*/  FADD R5, R3, -12583039 ;  /* 0xcb40007f03057421 */ /* 0x000fe20000000000 */
[----:B------:R-:W-:Y:S01]  /*2f80*/  FFMA R58, R93, R58, R10 ;  /* 0x0000003a5d3a7223 */ /* 0x000fe2000000000a */
[----:B------:R-:W-:Y:S01]  /*2f90*/  FADD R14, R106, -12583039 ;  /* 0xcb40007f6a0e7421 */ /* 0x000fe20000000000 */
[-C--:B------:R-:W-:Y:S01]  /*2fa0*/  FFMA.SAT R0, -R57, R111.reuse, 0.5 ;  /* 0x3f00000039007423 */ /* 0x080fe2000000216f */
[----:B------:R-:W-:Y:S01]  /*2fb0*/  FFMA R5, -R56, 1.4426950216293334961, -R5 ;  /* 0x3fb8aa3b38057823 */ /* 0x000fe20000000905 */
[----:B------:R-:W-:Y:S01]  /*2fc0*/  FFMA.SAT R7, -R58, R111, 0.5 ;  /* 0x3f0000003a077423 */ /* 0x000fe2000000216f */
[----:B------:R-:W-:Y:S01]  /*2fd0*/  FFMA R20, -R59, 1.4426950216293334961, -R14 ;  /* 0x3fb8aa3b3b147823 */ /* 0x000fe2000000090e */
[----:B------:R-:W-:Y:S01]  /*2fe0*/  FMUL R14, R92, R21 ;  /* 0x000000155c0e7220 */ /* 0x000fe20000400000 */
[-C--:B------:R-:W-:Y:S01]  /*2ff0*/  FFMA.RM R13, R0, R126.reuse, 12582913 ;  /* 0x4b400001000d7423 */ /* 0x080fe2000000407e */
[----:B------:R-:W-:Y:S01]  /*3000*/  FFMA.RM R104, R7, R126, 12582913 ;  /* 0x4b40000107687423 */ /* 0x000fe2000000407e */
[----:B------:R-:W-:Y:S01]  /*3010*/  FFMA R5, -R56, 1.925963033500011079e-08, R5 ;  /* 0x32a5706038057823 */ /* 0x000fe20000000105 */
[----:B------:R-:W-:Y:S01]  /*3020*/  FFMA R59, -R59, 1.925963033500011079e-08, R20 ;  /* 0x32a570603b3b7823 */ /* 0x000fe20000000114 */
[----:B------:R-:W-:Y:S01]  /*3030*/  FMUL R20, R92, R23 ;  /* 0x000000175c147220 */ /* 0x000fe20000400000 */
[----:B------:R-:W-:Y:S01]  /*3040*/  FFMA R60, R93, R60, R14 ;  /* 0x0000003c5d3c7223 */ /* 0x000fe2000000000e */
[----:B------:R-:W-:Y:S01]  /*3050*/  FADD R0, R13, -12583039 ;  /* 0xcb40007f0d007421 */ /* 0x000fe20000000000 */
[----:B------:R-:W-:Y:S01]  /*3060*/  FADD R7, R104, -12583039 ;  /* 0xcb40007f68077421 */ /* 0x000fe20000000000 */
[----:B------:R-:W-:Y:S01]  /*3070*/  FMUL R56, R92, R95 ;  /* 0x0000005f5c387220 */ /* 0x000fe20000400000 */
[----:B------:R1:W3:Y:S01]  /*3080*/  MUFU.EX2 R96, R5 ;  /* 0x0000000500607308 */ /* 0x0002e20000000800 */
[----:B------:R-:W-:Y:S01]  /*3090*/  FFMA R61, R93, R61, R20 ;  /* 0x0000003d5d3d7223 */ /* 0x000fe20000000014 */
[----:B------:R-:W-:Y:S01]  /*30a0*/  LOP3.LUT R15, R15, 0xffff0000, RZ, 0xc0, !PT ;  /* 0xffff00000f0f7812 */ /* 0x000fe200078ec0ff */
[----:B------:R-:W-:Y:S01]  /*30b0*/  FFMA R0, -R57, 1.4426950216293334961, -R0 ;  /* 0x3fb8aa3b39007823 */ /* 0x000fe20000000900 */
[C---:B------:R-:W-:Y:S01]  /*30c0*/  FFMA R7, -R58.reuse, 1.4426950216293334961, -R7 ;  /* 0x3fb8aa3b3a077823 */ /* 0x040fe20000000907 */
[----:B------:R-:W-:Y:S01]  /*30d0*/  FFMA R62, R93, R62, R56 ;  /* 0x0000003e5d3e7223 */ /* 0x000fe20000000038 */
[-C--:B------:R-:W-:Y:S01]  /*30e0*/  FFMA.SAT R23, -R61, R111.reuse, 0.5 ;  /* 0x3f0000003d177423 */ /* 0x080fe2000000216f */
[----:B------:R-:W-:Y:S01]  /*30f0*/  FFMA R0, -R57, 1.925963033500011079e-08, R0 ;  /* 0x32a5706039007823 */ /* 0x000fe20000000100 */
[----:B------:R-:W-:Y:S01]  /*3100*/  FFMA R7, -R58, 1.925963033500011079e-08, R7 ;  /* 0x32a570603a077823 */ /* 0x000fe20000000107 */
[----:B-1----:R-:W-:Y:S01]  /*3110*/  FFMA.SAT R5, -R60, R111, 0.5 ;  /* 0x3f0000003c057423 */ /* 0x002fe2000000216f */
[----:B------:R-:W-:Y:S01]  /*3120*/  FMUL R58, R92, R15 ;  /* 0x0000000f5c3a7220 */ /* 0x000fe20000400000 */
[----:B------:R-:W-:Y:S01]  /*3130*/  FFMA.SAT R57, -R62, R111, 0.5 ;  /* 0x3f0000003e397423 */ /* 0x000fe2000000216f */
[-C--:B------:R-:W-:Y:S01]  /*3140*/  FFMA.RM R23, R23, R126.reuse, 12582913 ;  /* 0x4b40000117177423 */ /* 0x080fe2000000407e */
[-C--:B------:R-:W-:Y:S01]  /*3150*/  FFMA.RM R21, R5, R126.reuse, 12582913 ;  /* 0x4b40000105157423 */ /* 0x080fe2000000407e */
[----:B------:R-:W-:Y:S01]  /*3160*/  FFMA R63, R93, R63, R58 ;  /* 0x0000003f5d3f7223 */ /* 0x000fe2000000003a */
[-C--:B------:R-:W-:Y:S01]  /*3170*/  FFMA.RM R57, R57, R126.reuse, 12582913 ;  /* 0x4b40000139397423 */ /* 0x080fe2000000407e */
[----:B------:R1:W-:Y:S01]  /*3180*/  MUFU.EX2 R98, R0 ;  /* 0x0000000000627308 */ /* 0x0003e20000000800 */
[----:B------:R-:W-:Y:S01]  /*3190*/  FADD R5, R21, -12583039 ;  /* 0xcb40007f15057421 */ /* 0x000fe20000000000 */
[----:B------:R-:W-:Y:S01]  /*31a0*/  FFMA.SAT R94, -R63, R111, 0.5 ;  /* 0x3f0000003f5e7423 */ /* 0x000fe2000000216f */
[----:B------:R-:W-:Y:S01]  /*31b0*/  FADD R95, R57, -12583039 ;  /* 0xcb40007f395f7421 */ /* 0x000fe20000000000 */
[----:B------:R-:W-:Y:S01]  /*31c0*/  LOP3.LUT R9, R9, 0xffff0000, RZ, 0xc0, !PT ;  /* 0xffff000009097812 */ /* 0x000fe200078ec0ff */
[----:B------:R-:W-:Y:S01]  /*31d0*/  FFMA R5, -R60, 1.4426950216293334961, -R5 ;  /* 0x3fb8aa3b3c057823 */ /* 0x000fe20000000905 */
[----:B------:R-:W-:Y:S01]  /*31e0*/  FFMA.RM R109, R94, R126, 12582913 ;  /* 0x4b4000015e6d7423 */ /* 0x000fe2000000407e */
[C---:B------:R-:W-:Y:S01]  /*31f0*/  FFMA R95, -R62.reuse, 1.4426950216293334961, -R95 ;  /* 0x3fb8aa3b3e5f7823 */ /* 0x040fe2000000095f */
[----:B------:R4:W2:Y:S01]  /*3200*/  MUFU.EX2 R15, R7 ;  /* 0x00000007000f7308 */ /* 0x0008a20000000800 */
[----:B-1----:R-:W-:Y:S01]  /*3210*/  FADD R0, R23, -12583039 ;  /* 0xcb40007f17007421 */ /* 0x002fe20000000000 */
[----:B------:R-:W-:Y:S01]  /*3220*/  FADD R94, R109, -12583039 ;  /* 0xcb40007f6d5e7421 */ /* 0x000fe20000000000 */
[----:B------:R-:W-:Y:S01]  /*3230*/  FFMA R95, -R62, 1.925963033500011079e-08, R95 ;  /* 0x32a570603e5f7823 */ /* 0x000fe2000000015f */
[----:B------:R-:W-:Y:S01]  /*3240*/  FMUL R62, R92, R99 ;  /* 0x000000635c3e7220 */ /* 0x000fe20000400000 */
[----:B------:R-:W-:Y:S01]  /*3250*/  FFMA R0, -R61, 1.4426950216293334961, -R0 ;  /* 0x3fb8aa3b3d007823 */ /* 0x000fe20000000900 */
[----:B------:R-:W-:Y:S01]  /*3260*/  FFMA R94, -R63, 1.4426950216293334961, -R94 ;  /* 0x3fb8aa3b3f5e7823 */ /* 0x000fe2000000095e */
[----:B------:R-:W-:Y:S01]  /*3270*/  SHF.L.U32 R107, R11, 0x10, RZ ;  /* 0x000000100b6b7819 */ /* 0x000fe200000006ff */
[----:B------:R-:W-:Y:S01]  /*3280*/  FFMA R65, R93, R65, R62 ;  /* 0x000000415d417223 */ /* 0x000fe2000000003e */
[----:B----4-:R-:W-:Y:S01]  /*3290*/  FFMA R7, -R60, 1.925963033500011079e-08, R5 ;  /* 0x32a570603c077823 */ /* 0x010fe20000000105 */
[C---:B------:R-:W-:Y:S01]  /*32a0*/  FMUL R60, R92.reuse, R97 ;  /* 0x000000615c3c7220 */ /* 0x040fe20000400000 */
[C---:B------:R-:W-:Y:S01]  /*32b0*/  FMUL R5, R92.reuse, R101 ;  /* 0x000000655c057220 */ /* 0x040fe20000400000 */
[----:B------:R-:W-:Y:S01]  /*32c0*/  FFMA R61, -R61, 1.925963033500011079e-08, R0 ;  /* 0x32a570603d3d7823 */ /* 0x000fe20000000100 */
[----:B------:R1:W-:Y:S01]  /*32d0*/  MUFU.EX2 R108, R7 ;  /* 0x00000007006c7308 */ /* 0x0003e20000000800 */
[C---:B------:R-:W-:Y:S01]  /*32e0*/  FFMA R0, R93.reuse, R64, R60 ;  /* 0x000000405d007223 */ /* 0x040fe2000000003c */
[----:B------:R-:W-:Y:S01]  /*32f0*/  FMUL R64, R92, R9 ;  /* 0x000000095c407220 */ /* 0x000fe20000400000 */
[----:B------:R-:W-:Y:S01]  /*3300*/  FFMA R66, R93, R66, R5 ;  /* 0x000000425d427223 */ /* 0x000fe20000000005 */
[----:B------:R-:W-:Y:S01]  /*3310*/  FFMA R94, -R63, 1.925963033500011079e-08, R94 ;  /* 0x32a570603f5e7823 */ /* 0x000fe2000000015e */
[----:B------:R-:W-:Y:S01]  /*3320*/  FFMA.SAT R63, -R65, R111, 0.5 ;  /* 0x3f000000413f7423 */ /* 0x000fe2000000216f */
[----:B------:R-:W-:Y:S01]  /*3330*/  FFMA R67, R93, R67, R64 ;  /* 0x000000435d437223 */ /* 0x000fe20000000040 */
[-C--:B------:R-:W-:Y:S01]  /*3340*/  FFMA.SAT R97, -R66, R111.reuse, 0.5 ;  /* 0x3f00000042617423 */ /* 0x080fe2000000216f */
[----:B------:R4:W2:Y:S01]  /*3350*/  MUFU.EX2 R110, R61 ;  /* 0x0000003d006e7308 */ /* 0x0008a20000000800 */
[-C--:B-1----:R-:W-:Y:S01]  /*3360*/  FFMA.SAT R7, -R0, R111.reuse, 0.5 ;  /* 0x3f00000000077423 */ /* 0x082fe2000000216f */
[----:B------:R-:W-:Y:S01]  /*3370*/  FFMA.SAT R99, -R67, R111, 0.5 ;  /* 0x3f00000043637423 */ /* 0x000fe2000000216f */
[-C--:B------:R-:W-:Y:S01]  /*3380*/  FFMA.RM R97, R97, R126.reuse, 12582913 ;  /* 0x4b40000161617423 */ /* 0x080fe2000000407e */
[-C--:B------:R-:W-:Y:S01]  /*3390*/  FFMA.RM R63, R63, R126.reuse, 12582913 ;  /* 0x4b4000013f3f7423 */ /* 0x080fe2000000407e */
[-C--:B------:R-:W-:Y:S01]  /*33a0*/  FFMA.RM R9, R7, R126.reuse, 12582913 ;  /* 0x4b40000107097423 */ /* 0x080fe2000000407e */
[----:B------:R-:W-:Y:S01]  /*33b0*/  FFMA.RM R101, R99, R126, 12582913 ;  /* 0x4b40000163657423 */ /* 0x000fe2000000407e */
[----:B------:R-:W-:Y:S01]  /*33c0*/  FADD R99, R97, -12583039 ;  /* 0xcb40007f61637421 */ /* 0x000fe20000000000 */
[----:B------:R-:W-:Y:S01]  /*33d0*/  FADD R116, R63, -12583039 ;  /* 0xcb40007f3f747421 */ /* 0x000fe20000000000 */
[----:B------:R-:W-:Y:S01]  /*33e0*/  FADD R7, R9, -12583039 ;  /* 0xcb40007f09077421 */ /* 0x000fe20000000000 */
[----:B------:R-:W-:Y:S01]  /*33f0*/  LOP3.LUT R11, R11, 0xffff0000, RZ, 0xc0, !PT ;  /* 0xffff00000b0b7812 */ /* 0x000fe200078ec0ff */
[----:B------:R-:W-:Y:S01]  /*3400*/  FFMA R99, -R66, 1.4426950216293334961, -R99 ;  /* 0x3fb8aa3b42637823 */ /* 0x000fe20000000963 */
[----:B------:R-:W-:Y:S01]  /*3410*/  FADD R118, R101, -12583039 ;  /* 0xcb40007f65767421 */ /* 0x000fe20000000000 */
[----:B------:R-:W-:Y:S01]  /*3420*/  FFMA R7, -R0, 1.4426950216293334961, -R7 ;  /* 0x3fb8aa3b00077823 */ /* 0x000fe20000000907 */
[----:B------:R1:W-:Y:S01]  /*3430*/  MUFU.EX2 R114, R94 ;  /* 0x0000005e00727308 */ /* 0x0003e20000000800 */
[----:B------:R-:W-:Y:S01]  /*3440*/  FFMA R99, -R66, 1.925963033500011079e-08, R99 ;  /* 0x32a5706042637823 */ /* 0x000fe20000000163 */
[----:B------:R-:W-:Y:S01]  /*3450*/  FMUL R66, R92, R103 ;  /* 0x000000675c427220 */ /* 0x000fe20000400000 */
[----:B----4-:R-:W-:Y:S01]  /*3460*/  FFMA R61, -R0, 1.925963033500011079e-08, R7 ;  /* 0x32a57060003d7823 */ /* 0x010fe20000000107 */
[----:B------:R-:W-:Y:S01]  /*3470*/  FFMA R0, -R65, 1.4426950216293334961, -R116 ;  /* 0x3fb8aa3b41007823 */ /* 0x000fe20000000974 */
[----:B------:R-:W-:Y:S01]  /*3480*/  FFMA R118, -R67, 1.4426950216293334961, -R118 ;  /* 0x3fb8aa3b43767823 */ /* 0x000fe20000000976 */
[----:B------:R-:W-:Y:S01]  /*3490*/  FMUL R7, R92, R107 ;  /* 0x0000006b5c077220 */ /* 0x000fe20000400000 */
[----:B------:R-:W-:-:S02]  /*34a0*/  IMAD.SHL.U32 R3, R3, 0x800000, RZ ;  /* 0x0080000003037824 */ /* 0x000fc400078e00ff */
[----:B------:R-:W-:Y:S01]  /*34b0*/  FFMA R65, -R65, 1.925963033500011079e-08, R0 ;  /* 0x32a5706041417823 */ /* 0x000fe20000000100 */
[----:B------:R-:W-:Y:S01]  /*34c0*/  FFMA R0, R93, R68, R66 ;  /* 0x000000445d007223 */ /* 0x000fe20000000042 */
[C---:B-1----:R-:W-:Y:S01]  /*34d0*/  FMUL R94, R92.reuse, R105 ;  /* 0x000000695c5e7220 */ /* 0x042fe20000400000 */
[----:B------:R-:W-:Y:S01]  /*34e0*/  FMUL R68, R92, R11 ;  /* 0x0000000b5c447220 */ /* 0x000fe20000400000 */
[----:B------:R-:W-:Y:S01]  /*34f0*/  FFMA R67, -R67, 1.925963033500011079e-08, R118 ;  /* 0x32a5706043437823 */ /* 0x000fe20000000176 */
[C---:B------:R-:W-:Y:S01]  /*3500*/  FFMA R70, R93.reuse, R70, R7 ;  /* 0x000000465d467223 */ /* 0x040fe20000000007 */
[C---:B------:R-:W-:Y:S01]  /*3510*/  FFMA R69, R93.reuse, R69, R94 ;  /* 0x000000455d457223 */ /* 0x040fe2000000005e */
[----:B------:R-:W-:Y:S01]  /*3520*/  FFMA R71, R93, R71, R68 ;  /* 0x000000475d477223 */ /* 0x000fe20000000044 */
[----:B------:R1:W-:Y:S01]  /*3530*/  MUFU.EX2 R116, R61 ;  /* 0x0000003d00747308 */ /* 0x0003e20000000800 */
[-C--:B------:R-:W-:Y:S01]  /*3540*/  FFMA.SAT R11, -R0, R111.reuse, 0.5 ;  /* 0x3f000000000b7423 */ /* 0x080fe2000000216f */
[-C--:B------:R-:W-:Y:S01]  /*3550*/  FFMA.SAT R103, -R70, R111.reuse, 0.5 ;  /* 0x3f00000046677423 */ /* 0x080fe2000000216f */
[----:B---3--:R-:W-:Y:S01]  /*3560*/  FFMA R96, R3, R96, 1 ;  /* 0x3f80000003607423 */ /* 0x008fe20000000060 */
[----:B------:R-:W-:Y:S01]  /*3570*/  SHF.L.U32 R23, R23, 0x17, RZ ;  /* 0x0000001717177819 */ /* 0x000fe200000006ff */
[-C--:B------:R-:W-:Y:S01]  /*3580*/  FFMA.RM R11, R11, R126.reuse, 12582913 ;  /* 0x4b4000010b0b7423 */ /* 0x080fe2000000407e */
[-C--:B------:R-:W-:Y:S01]  /*3590*/  FFMA.RM R103, R103, R126.reuse, 12582913 ;  /* 0x4b40000167677423 */ /* 0x080fe2000000407e */
[----:B------:R-:W-:Y:S01]  /*35a0*/  VIADD R3, R96, 0x1800000 ;  /* 0x0180000060037836 */ /* 0x000fe20000000000 */
[----:B------:R3:W4:Y:S01]  /*35b0*/  MUFU.EX2 R118, R65 ;  /* 0x0000004100767308 */ /* 0x0007220000000800 */
[-C--:B-1----:R-:W-:Y:S01]  /*35c0*/  FFMA.SAT R61, -R69, R111.reuse, 0.5 ;  /* 0x3f000000453d7423 */ /* 0x082fe2000000216f */
[----:B------:R-:W-:Y:S01]  /*35d0*/  SHF.L.U32 R63, R63, 0x17, RZ ;  /* 0x000000173f3f7819 */ /* 0x000fe200000006ff */
[----:B------:R-:W-:Y:S01]  /*35e0*/  IMAD.SHL.U32 R104, R104, 0x800000, RZ ;  /* 0x0080000068687824 */ /* 0x000fe200078e00ff */
[----:B------:R-:W-:Y:S01]  /*35f0*/  LOP3.LUT R3, R3, 0x7f800000, RZ, 0xc0, !PT ;  /* 0x7f80000003037812 */ /* 0x000fe200078ec0ff */
[----:B------:R-:W-:Y:S01]  /*3600*/  IMAD.SHL.U32 R101, R101, 0x800000, RZ ;  /* 0x0080000065657824 */ /* 0x000fe200078e00ff */
[----:B------:R-:W-:Y:S01]  /*3610*/  SHF.L.U32 R13, R13, 0x17, RZ ;  /* 0x000000170d0d7819 */ /* 0x000fe200000006ff */
[----:B------:R-:W-:Y:S01]  /*3620*/  IMAD.SHL.U32 R21, R21, 0x800000, RZ ;  /* 0x0080000015157824 */ /* 0x000fe200078e00ff */
[----:B------:R1:W-:Y:S01]  /*3630*/  MUFU.EX2 R112, R95 ;  /* 0x0000005f00707308 */ /* 0x0003e20000000800 */
[----:B---3--:R-:W-:Y:S01]  /*3640*/  FFMA.SAT R65, -R71, R111, 0.5 ;  /* 0x3f00000047417423 */ /* 0x008fe2000000216f */
[----:B------:R-:W-:Y:S01]  /*3650*/  ISETP.GT.U32.AND P2, PT, R3, 0x1ffffff, PT ;  /* 0x01ffffff0300780c */ /* 0x000fe20003f44070 */
[----:B------:R-:W-:Y:S01]  /*3660*/  IMAD.SHL.U32 R57, R57, 0x800000, RZ ;  /* 0x0080000039397824 */ /* 0x000fe200078e00ff */
[----:B------:R-:W-:Y:S01]  /*3670*/  SHF.L.U32 R106, R106, 0x17, RZ ;  /* 0x000000176a6a7819 */ /* 0x000fe200000006ff */
[-C--:B------:R-:W-:Y:S01]  /*3680*/  FFMA.RM R105, R65, R126.reuse, 12582913 ;  /* 0x4b40000141697423 */ /* 0x080fe2000000407e */
[----:B------:R-:W-:Y:S01]  /*3690*/  FADD R65, R103, -12583039 ;  /* 0xcb40007f67417421 */ /* 0x000fe20000000000 */
[----:B------:R-:W-:Y:S01]  /*36a0*/  SHF.L.U32 R109, R109, 0x17, RZ ;  /* 0x000000176d6d7819 */ /* 0x000fe200000006ff */
[----:B------:R-:W3:Y:S01]  /*36b0*/  MUFU.EX2 R122, R67 ;  /* 0x00000043007a7308 */ /* 0x000ee20000000800 */
[----:B-1----:R-:W-:Y:S01]  /*36c0*/  FFMA.RM R95, R61, R126, 12582913 ;  /* 0x4b4000013d5f7423 */ /* 0x002fe2000000407e */
[----:B------:R-:W-:Y:S01]  /*36d0*/  FADD R126, R105, -12583039 ;  /* 0xcb40007f697e7421 */ /* 0x000fe20000000000 */
[----:B------:R-:W-:Y:S01]  /*36e0*/  FADD R61, R11, -12583039 ;  /* 0xcb40007f0b3d7421 */ /* 0x000fe20000000000 */
[----:B------:R-:W-:Y:S01]  /*36f0*/  FFMA R65, -R70, 1.4426950216293334961, -R65 ;  /* 0x3fb8aa3b46417823 */ /* 0x000fe20000000941 */
[----:B------:R-:W-:Y:S01]  /*3700*/  FADD R124, R95, -12583039 ;  /* 0xcb40007f5f7c7421 */ /* 0x000fe20000000000 */
[----:B------:R-:W-:Y:S01]  /*3710*/  FFMA R126, -R71, 1.4426950216293334961, -R126 ;  /* 0x3fb8aa3b477e7823 */ /* 0x000fe2000000097e */
[----:B------:R-:W-:Y:S01]  /*3720*/  FFMA R61, -R0, 1.4426950216293334961, -R61 ;  /* 0x3fb8aa3b003d7823 */ /* 0x000fe2000000093d */
[----:B------:R-:W-:Y:S01]  /*3730*/  FFMA R65, -R70, 1.925963033500011079e-08, R65 ;  /* 0x32a5706046417823 */ /* 0x000fe20000000141 */
[----:B------:R-:W-:Y:S01]  /*3740*/  FFMA R124, -R69, 1.4426950216293334961, -R124 ;  /* 0x3fb8aa3b457c7823 */ /* 0x000fe2000000097c */
[----:B------:R-:W-:Y:S01]  /*3750*/  FFMA R126, -R71, 1.925963033500011079e-08, R126 ;  /* 0x32a57060477e7823 */ /* 0x000fe2000000017e */
[----:B------:R-:W-:Y:S01]  /*3760*/  FFMA R61, -R0, 1.925963033500011079e-08, R61 ;  /* 0x32a57060003d7823 */ /* 0x000fe2000000013d */
[----:B------:R-:W1:Y:S01]  /*3770*/  MUFU.EX2 R59, R59 ;  /* 0x0000003b003b7308 */ /* 0x000e620000000800 */
[----:B------:R-:W-:Y:S01]  /*3780*/  FFMA R124, -R69, 1.925963033500011079e-08, R124 ;  /* 0x32a57060457c7823 */ /* 0x000fe2000000017c */
[----:B------:R-:W-:Y:S01]  /*3790*/  SHF.L.U32 R97, R97, 0x17, RZ ;  /* 0x0000001761617819 */ /* 0x000fe200000006ff */
[----:B------:R-:W-:Y:S01]  /*37a0*/  IMAD.SHL.U32 R9, R9, 0x800000, RZ ;  /* 0x0080000009097824 */ /* 0x000fe200078e00ff */
[----:B------:R-:W-:Y:S01]  /*37b0*/  SHF.L.U32 R11, R11, 0x17, RZ ;  /* 0x000000170b0b7819 */ /* 0x000fe200000006ff */
[----:B------:R-:W-:Y:S01]  /*37c0*/  IMAD.SHL.U32 R95, R95, 0x800000, RZ ;  /* 0x008000005f5f7824 */ /* 0x000fe200078e00ff */
[----:B------:R-:W-:Y:S01]  /*37d0*/  SHF.L.U32 R103, R103, 0x17, RZ ;  /* 0x0000001767677819 */ /* 0x000fe200000006ff */
[----:B------:R-:W-:Y:S01]  /*37e0*/  IMAD.SHL.U32 R105, R105, 0x800000, RZ ;  /* 0x0080000069697824 */ /* 0x000fe200078e00ff */
[----:B------:R-:W1:Y:S01]  /*37f0*/  MUFU.EX2 R120, R99 ;  /* 0x0000006300787308 */ /* 0x000e620000000800 */
[----:B--2---:R-:W-:Y:S01]  /*3800*/  FFMA R104, R104, R15, 1 ;  /* 0x3f80000068687423 */ /* 0x004fe2000000000f */
[----:B------:R-:W-:Y:S01]  /*3810*/  FFMA R23, R23, R110, 1 ;  /* 0x3f80000017177423 */ /* 0x000fe2000000006e */
[----:B----4-:R-:W-:Y:S01]  /*3820*/  FFMA R63, R63, R118, 1 ;  /* 0x3f8000003f3f7423 */ /* 0x010fe20000000076 */
[----:B---3--:R-:W-:Y:S01]  /*3830*/  FFMA R101, R101, R122, 1 ;  /* 0x3f80000065657423 */ /* 0x008fe2000000007a */
[----:B------:R-:W-:Y:S01]  /*3840*/  FFMA R13, R13, R98, 1 ;  /* 0x3f8000000d0d7423 */ /* 0x000fe20000000062 */
[----:B------:R-:W-:Y:S01]  /*3850*/  FFMA R108, R21, R108, 1 ;  /* 0x3f800000156c7423 */ /* 0x000fe2000000006c */
[----:B------:R-:W-:Y:S01]  /*3860*/  FFMA R112, R57, R112, 1 ;  /* 0x3f80000039707423 */ /* 0x000fe20000000070 */
[----:B------:R-:W2:Y:S01]  /*3870*/  MUFU.EX2 R0, R61 ;  /* 0x0000003d00007308 */ /* 0x000ea20000000800 */
[----:B-1----:R-:W-:Y:S01]  /*3880*/  FFMA R15, R106, R59, 1 ;  /* 0x3f8000006a0f7423 */ /* 0x002fe2000000003b */
[----:B------:R-:W-:Y:S01]  /*3890*/  FFMA R109, R109, R114, 1 ;  /* 0x3f8000006d6d7423 */ /* 0x000fe20000000072 */
[----:B------:R-:W-:-:S05]  /*38a0*/  FFMA R110, R9, R116, 1 ;  /* 0x3f800000096e7423 */ /* 0x000fca0000000074 */
[----:B------:R-:W1:Y:S01]  /*38b0*/  MUFU.EX2 R124, R124 ;  /* 0x0000007c007c7308 */ /* 0x000e620000000800 */
[----:B------:R-:W-:-:S07]  /*38c0*/  FFMA R120, R97, R120, 1 ;  /* 0x3f80000061787423 */ /* 0x000fce0000000078 */
[----:B------:R-:W3:Y:S01]  /*38d0*/  MUFU.EX2 R70, R65 ;  /* 0x0000004100467308 */ /* 0x000ee20000000800 */
[----:B--2---:R-:W-:-:S07]  /*38e0*/  FFMA R118, R11, R0, 1 ;  /* 0x3f8000000b767423 */ /* 0x004fce0000000000 */
[----:B------:R-:W2:Y:S01]  /*38f0*/  MUFU.EX2 R126, R126 ;  /* 0x0000007e007e7308 */ /* 0x000ea20000000800 */
[----:B-1----:R-:W-:Y:S01]  /*3900*/  FFMA R95, R95, R124, 1 ;  /* 0x3f8000005f5f7423 */ /* 0x002fe2000000007c */
[----:B---3--:R-:W-:Y:S01]  /*3910*/  FFMA R122, R103, R70, 1 ;  /* 0x3f800000677a7423 */ /* 0x008fe20000000046 */
[----:B--2---:R-:W-:Y:S01]  /*3920*/  FFMA R105, R105, R126, 1 ;  /* 0x3f80000069697423 */ /* 0x004fe2000000007e */
[----:B------:R-:W-:Y:S06]  /*3930*/  @P2 BRA `(.L_x_56) ;  /* 0x0000000000142947 */ /* 0x000fec0003800000 */
[----:B------:R-:W-:Y:S02]  /*3940*/  MOV R0, R96 ;  /* 0x0000006000007202 */ /* 0x000fe40000000f00 */
[----:B------:R-:W-:-:S07]  /*3950*/  MOV R96, 0x3970 ;  /* 0x0000397000607802 */ /* 0x000fce0000000f00 */
[----:B------:R-:W-:Y:S05]  /*3960*/  CALL.REL.NOINC `($__internal_0_$__cuda_sm20_rcp_rn_f32_slowpath) ;  /* 0x000000a400447944 */ /* 0x000fea0003c00000 */
[----:B------:R-:W-:Y:S01]  /*3970*/  IMAD.MOV.U32 R9, RZ, RZ, R0 ;  /* 0x000000ffff097224 */ /* 0x000fe200078e0000 */
[----:B------:R-:W-:Y:S06]  /*3980*/  BRA `(.L_x_57) ;  /* 0x0000000000107947 */ /* 0x000fec0003800000 */
.L_x_56:
[----:B------:R-:W1:Y:S02]  /*3990*/  MUFU.RCP R9, R96 ;  /* 0x0000006000097308 */ /* 0x000e640000001000 */
[----:B-1----:R-:W-:-:S04]  /*39a0*/  FFMA R0, R96, R9, -1 ;  /* 0xbf80000060007423 */ /* 0x002fc80000000009 */
[----:B------:R-:W-:-:S04]  /*39b0*/  FADD.FTZ R0, -R0, -RZ ;  /* 0x800000ff00007221 */ /* 0x000fc80000010100 */
[----:B------:R-:W-:-:S07]  /*39c0*/  FFMA R9, R9, R0, R9 ;  /* 0x0000000009097223 */ /* 0x000fce0000000009 */
.L_x_57:
[----:B------:R-:W-:Y:S05]  /*39d0*/  BSYNC B1 ;  /* 0x0000000000017941 */ /* 0x000fea0003800000 */
.L_x_55:
[----:B------:R-:W-:Y:S01]  /*39e0*/  IADD3 R0, R13, 0x1800000, RZ ;  /* 0x018000000d007810 */ /* 0x000fe20007ffe0ff */
[----:B------:R-:W-:Y:S03]  /*39f0*/  BSSY B1, `(.L_x_58) ;  /* 0x000000d000017945 */ /* 0x000fe60003800000 */
[----:B------:R-:W-:-:S04]  /*3a00*/  LOP3.LUT R0, R0, 0x7f800000, RZ, 0xc0, !PT ;  /* 0x7f80000000007812 */ /* 0x000fc800078ec0ff */
[----:B------:R-:W-:-:S13]  /*3a10*/  ISETP.GT.U32.AND P2, PT, R0, 0x1ffffff, PT ;  /* 0x01ffffff0000780c */ /* 0x000fda0003f44070 */
[----:B------:R-:W-:Y:S05]  /*3a20*/  @P2 BRA `(.L_x_59) ;  /* 0x0000000000142947 */ /* 0x000fea0003800000 */
[----:B------:R-:W-:Y:S01]  /*3a30*/  IMAD.MOV.U32 R0, RZ, RZ, R13 ;  /* 0x000000ffff007224 */ /* 0x000fe200078e000d */
[----:B------:R-:W-:-:S07]  /*3a40*/  MOV R96, 0x3a60 ;  /* 0x00003a6000607802 */ /* 0x000fce0000000f00 */
[----:B------:R-:W-:Y:S05]  /*3a50*/  CALL.REL.NOINC `($__internal_0_$__cuda_sm20_rcp_rn_f32_slowpath) ;  /* 0x000000a400087944 */ /* 0x000fea0003c00000 */
[----:B------:R-:W-:Y:S01]  /*3a60*/  MOV R70, R0 ;  /* 0x0000000000467202 */ /* 0x000fe20000000f00 */
[----:B------:R-:W-:Y:S06]  /*3a70*/  BRA `(.L_x_60) ;  /* 0x0000000000107947 */ /* 0x000fec0003800000 */
.L_x_59:
[----:B------:R-:W1:Y:S02]  /*3a80*/  MUFU.RCP R70, R13 ;  /* 0x0000000d00467308 */ /* 0x000e640000001000 */
[----:B-1----:R-:W-:-:S04]  /*3a90*/  FFMA R0, R13, R70, -1 ;  /* 0xbf8000000d007423 */ /* 0x002fc80000000046 */
[----:B------:R-:W-:-:S04]  /*3aa0*/  FADD.FTZ R3, -R0, -RZ ;  /* 0x800000ff00037221 */ /* 0x000fc80000010100 */
[----:B------:R-:W-:-:S07]  /*3ab0*/  FFMA R70, R70, R3, R70 ;  /* 0x0000000346467223 */ /* 0x000fce0000000046 */
.L_x_60:
[----:B------:R-:W-:Y:S05]  /*3ac0*/  BSYNC B1 ;  /* 0x0000000000017941 */ /* 0x000fea0003800000 */
.L_x_58:
[----:B------:R-:W-:Y:S01]  /*3ad0*/  VIADD R0, R104, 0x1800000 ;  /* 0x0180000068007836 */ /* 0x000fe20000000000 */
[----:B------:R-:W-:Y:S04]  /*3ae0*/  BSSY B1, `(.L_x_61) ;  /* 0x000000d000017945 */ /* 0x000fe80003800000 */
[----:B------:R-:W-:-:S04]  /*3af0*/  LOP3.LUT R0, R0, 0x7f800000, RZ, 0xc0, !PT ;  /* 0x7f80000000007812 */ /* 0x000fc800078ec0ff */
[----:B------:R-:W-:-:S13]  /*3b00*/  ISETP.GT.U32.AND P2, PT, R0, 0x1ffffff, PT ;  /* 0x01ffffff0000780c */ /* 0x000fda0003f44070 */
[----:B------:R-:W-:Y:S05]  /*3b10*/  @P2 BRA `(.L_x_62) ;  /* 0x0000000000142947 */ /* 0x000fea0003800000 */
[----:B------:R-:W-:Y:S02]  /*3b20*/  MOV R0, R104 ;  /* 0x0000006800007202 */ /* 0x000fe40000000f00 */
[----:B------:R-:W-:-:S07]  /*3b30*/  MOV R96, 0x3b50 ;  /* 0x00003b5000607802 */ /* 0x000fce0000000f00 */
[----:B------:R-:W-:Y:S05]  /*3b40*/  CALL.REL.NOINC `($__internal_0_$__cuda_sm20_rcp_rn_f32_slowpath) ;  /* 0x000000a000cc7944 */ /* 0x000fea0003c00000 */
[----:B------:R-:W-:Y:S01]  /*3b50*/  IMAD.MOV.U32 R11, RZ, RZ, R0 ;  /* 0x000000ffff0b7224 */ /* 0x000fe200078e0000 */
[----:B------:R-:W-:Y:S06]  /*3b60*/  BRA `(.L_x_63) ;  /* 0x0000000000107947 */ /* 0x000fec0003800000 */
.L_x_62:
[----:B------:R-:W1:Y:S02]  /*3b70*/  MUFU.RCP R11, R104 ;  /* 0x00000068000b7308 */ /* 0x000e640000001000 */
[----:B-1----:R-:W-:-:S04]  /*3b80*/  FFMA R0, R104, R11, -1 ;  /* 0xbf80000068007423 */ /* 0x002fc8000000000b */
[----:B------:R-:W-:-:S04]  /*3b90*/  FADD.FTZ R0, -R0, -RZ ;  /* 0x800000ff00007221 */ /* 0x000fc80000010100 */
[----:B------:R-:W-:-:S07]  /*3ba0*/  FFMA R11, R11, R0, R11 ;  /* 0x000000000b0b7223 */ /* 0x000fce000000000b */
.L_x_63:
[----:B------:R-:W-:Y:S05]  /*3bb0*/  BSYNC B1 ;  /* 0x0000000000017941 */ /* 0x000fea0003800000 */
.L_x_61:
        /* <DEDUP_REMOVED lines=10> */
.L_x_65:
[----:B------:R-:W1:Y:S02]  /*3c60*/  MUFU.RCP R98, R15 ;  /* 0x0000000f00627308 */ /* 0x000e640000001000 */
[----:B-1----:R-:W-:-:S04]  /*3c70*/  FFMA R0, R15, R98, -1 ;  /* 0xbf8000000f007423 */ /* 0x002fc80000000062 */
[----:B------:R-:W-:-:S04]  /*3c80*/  FADD.FTZ R3, -R0, -RZ ;  /* 0x800000ff00037221 */ /* 0x000fc80000010100 */
[----:B------:R-:W-:-:S07]  /*3c90*/  FFMA R98, R98, R3, R98 ;  /* 0x0000000362627223 */ /* 0x000fce0000000062 */
.L_x_66:
[----:B------:R-:W-:Y:S05]  /*3ca0*/  BSYNC B1 ;  /* 0x0000000000017941 */ /* 0x000fea0003800000 */
.L_x_64:
        /* <DEDUP_REMOVED lines=10> */
.L_x_68:
[----:B------:R-:W1:Y:S02]  /*3d50*/  MUFU.RCP R13, R108 ;  /* 0x0000006c000d7308 */ /* 0x000e640000001000 */
[----:B-1----:R-:W-:-:S04]  /*3d60*/  FFMA R0, R108, R13, -1 ;  /* 0xbf8000006c007423 */ /* 0x002fc8000000000d */
[----:B------:R-:W-:-:S04]  /*3d70*/  FADD.FTZ R0, -R0, -RZ ;  /* 0x800000ff00007221 */ /* 0x000fc80000010100 */
[----:B------:R-:W-:-:S07]  /*3d80*/  FFMA R13, R13, R0, R13 ;  /* 0x000000000d0d7223 */ /* 0x000fce000000000d */
.L_x_69:
[----:B------:R-:W-:Y:S05]  /*3d90*/  BSYNC B1 ;  /* 0x0000000000017941 */ /* 0x000fea0003800000 */
.L_x_67:
        /* <DEDUP_REMOVED lines=10> */
.L_x_71:
[----:B------:R-:W1:Y:S02]  /*3e40*/  MUFU.RCP R104, R23 ;  /* 0x0000001700687308 */ /* 0x000e640000001000 */
[----:B-1----:R-:W-:-:S04]  /*3e50*/  FFMA R0, R23, R104, -1 ;  /* 0xbf80000017007423 */ /* 0x002fc80000000068 */
[----:B------:R-:W-:-:S04]  /*3e60*/  FADD.FTZ R3, -R0, -RZ ;  /* 0x800000ff00037221 */ /* 0x000fc80000010100 */
[----:B------:R-:W-:-:S07]  /*3e70*/  FFMA R104, R104, R3, R104 ;  /* 0x0000000368687223 */ /* 0x000fce0000000068 */
.L_x_72:
[----:B------:R-:W-:Y:S05]  /*3e80*/  BSYNC B1 ;  /* 0x0000000000017941 */ /* 0x000fea0003800000 */
.L_x_70:
        /* <DEDUP_REMOVED lines=10> */
.L_x_74:
[----:B------:R-:W1:Y:S02]  /*3f30*/  MUFU.RCP R99, R112 ;  /* 0x0000007000637308 */ /* 0x000e640000001000 */
[----:B-1----:R-:W-:-:S04]  /*3f40*/  FFMA R0, R112, R99, -1 ;  /* 0xbf80000070007423 */ /* 0x002fc80000000063 */
[----:B------:R-:W-:-:S04]  /*3f50*/  FADD.FTZ R0, -R0, -RZ ;  /* 0x800000ff00007221 */ /* 0x000fc80000010100 */
[----:B------:R-:W-:-:S07]  /*3f60*/  FFMA R99, R99, R0, R99 ;  /* 0x0000000063637223 */ /* 0x000fce0000000063 */
.L_x_75:
[----:B------:R-:W-:Y:S05]  /*3f70*/  BSYNC B1 ;  /* 0x0000000000017941 */ /* 0x000fea0003800000 */
.L_x_73:
        /* <DEDUP_REMOVED lines=10> */
.L_x_77:
[----:B------:R-:W1:Y:S02]  /*4020*/  MUFU.RCP R106, R109 ;  /* 0x0000006d006a7308 */ /* 0x000e640000001000 */
[----:B-1----:R-:W-:-:S04]  /*4030*/  FFMA R0, R109, R106, -1 ;  /* 0xbf8000006d007423 */ /* 0x002fc8000000006a */
[----:B------:R-:W-:-:S04]  /*4040*/  FADD.FTZ R3, -R0, -RZ ;  /* 0x800000ff00037221 */ /* 0x000fc80000010100 */
[----:B------:R-:W-:-:S07]  /*4050*/  FFMA R106, R106, R3, R106 ;  /* 0x000000036a6a7223 */ /* 0x000fce000000006a */
.L_x_78:
[----:B------:R-:W-:Y:S05]  /*4060*/  BSYNC B1 ;  /* 0x0000000000017941 */ /* 0x000fea0003800000 */
.L_x_76:
        /* <DEDUP_REMOVED lines=10> */
.L_x_80:
[----:B------:R-:W1:Y:S02]  /*4110*/  MUFU.RCP R15, R110 ;  /* 0x0000006e000f7308 */ /* 0x000e640000001000 */
[----:B-1----:R-:W-:-:S04]  /*4120*/  FFMA R0, R110, R15, -1 ;  /* 0xbf8000006e007423 */ /* 0x002fc8000000000f */
[----:B------:R-:W-:-:S04]  /*4130*/  FADD.FTZ R0, -R0, -RZ ;  /* 0x800000ff00007221 */ /* 0x000fc80000010100 */
[----:B------:R-:W-:-:S07]  /*4140*/  FFMA R15, R15, R0, R15 ;  /* 0x000000000f0f7223 */ /* 0x000fce000000000f */
.L_x_81:
[----:B------:R-:W-:Y:S05]  /*4150*/  BSYNC B1 ;  /* 0x0000000000017941 */ /* 0x000fea0003800000 */
.L_x_79:
        /* <DEDUP_REMOVED lines=10> */
.L_x_83:
[----:B------:R-:W1:Y:S02]  /*4200*/  MUFU.RCP R108, R63 ;  /* 0x0000003f006c7308 */ /* 0x000e640000001000 */
[----:B-1----:R-:W-:-:S04]  /*4210*/  FFMA R0, R63, R108, -1 ;  /* 0xbf8000003f007423 */ /* 0x002fc8000000006c */
[----:B------:R-:W-:-:S04]  /*4220*/  FADD.FTZ R3, -R0, -RZ ;  /* 0x800000ff00037221 */ /* 0x000fc80000010100 */
[----:B------:R-:W-:-:S07]  /*4230*/  FFMA R108, R108, R3, R108 ;  /* 0x000000036c6c7223 */ /* 0x000fce000000006c */
.L_x_84:
[----:B------:R-:W-:Y:S05]  /*4240*/  BSYNC B1 ;  /* 0x0000000000017941 */ /* 0x000fea0003800000 */
.L_x_82:
        /* <DEDUP_REMOVED lines=10> */
.L_x_86:
[----:B------:R-:W1:Y:S02]  /*42f0*/  MUFU.RCP R21, R120 ;  /* 0x0000007800157308 */ /* 0x000e640000001000 */
[----:B-1----:R-:W-:-:S04]  /*4300*/  FFMA R0, R120, R21, -1 ;  /* 0xbf80000078007423 */ /* 0x002fc80000000015 */
[----:B------:R-:W-:-:S04]  /*4310*/  FADD.FTZ R0, -R0, -RZ ;  /* 0x800000ff00007221 */ /* 0x000fc80000010100 */
[----:B------:R-:W-:-:S07]  /*4320*/  FFMA R21, R21, R0, R21 ;  /* 0x0000000015157223 */ /* 0x000fce0000000015 */
.L_x_87:
[----:B------:R-:W-:Y:S05]  /*4330*/  BSYNC B1 ;  /* 0x0000000000017941 */ /* 0x000fea0003800000 */
.L_x_85:
        /* <DEDUP_REMOVED lines=10> */
.L_x_89:
[----:B------:R-:W1:Y:S02]  /*43e0*/  MUFU.RCP R110, R101 ;  /* 0x00000065006e7308 */ /* 0x000e640000001000 */
[----:B-1----:R-:W-:-:S04]  /*43f0*/  FFMA R0, R101, R110, -1 ;  /* 0xbf80000065007423 */ /* 0x002fc8000000006e */
[----:B------:R-:W-:-:S04]  /*4400*/  FADD.FTZ R3, -R0, -RZ ;  /* 0x800000ff00037221 */ /* 0x000fc80000010100 */
[----:B------:R-:W-:-:S07]  /*4410*/  FFMA R110, R110, R3, R110 ;  /* 0x000000036e6e7223 */ /* 0x000fce000000006e */
.L_x_90:
[----:B------:R-:W-:Y:S05]  /*4420*/  BSYNC B1 ;  /* 0x0000000000017941 */ /* 0x000fea0003800000 */
.L_x_88:
        /* <DEDUP_REMOVED lines=10> */
.L_x_92:
[----:B------:R-:W1:Y:S02]  /*44d0*/  MUFU.RCP R23, R118 ;  /* 0x0000007600177308 */ /* 0x000e640000001000 */
[----:B-1----:R-:W-:-:S04]  /*44e0*/  FFMA R0, R118, R23, -1 ;  /* 0xbf80000076007423 */ /* 0x002fc80000000017 */
[----:B------:R-:W-:-:S04]  /*44f0*/  FADD.FTZ R0, -R0, -RZ ;  /* 0x800000ff00007221 */ /* 0x000fc80000010100 */
[----:B------:R-:W-:-:S07]  /*4500*/  FFMA R23, R23, R0, R23 ;  /* 0x0000000017177223 */ /* 0x000fce0000000017 */
.L_x_93:
[----:B------:R-:W-:Y:S05]  /*4510*/  BSYNC B1 ;  /* 0x0000000000017941 */ /* 0x000fea0003800000 */
.L_x_91:
        /* <DEDUP_REMOVED lines=10> */
.L_x_95:
[----:B------:R-:W1:Y:S02]  /*45c0*/  MUFU.RCP R112, R95 ;  /* 0x0000005f00707308 */ /* 0x000e640000001000 */
[----:B-1----:R-:W-:-:S04]  /*45d0*/  FFMA R0, R95, R112, -1 ;  /* 0xbf8000005f007423 */ /* 0x002fc80000000070 */
[----:B------:R-:W-:-:S04]  /*45e0*/  FADD.FTZ R3, -R0, -RZ ;  /* 0x800000ff00037221 */ /* 0x000fc80000010100 */
[----:B------:R-:W-:-:S07]  /*45f0*/  FFMA R112, R112, R3, R112 ;  /* 0x0000000370707223 */ /* 0x000fce0000000070 */
.L_x_96:
[----:B------:R-:W-:Y:S05]  /*4600*/  BSYNC B1 ;  /* 0x0000000000017941 */ /* 0x000fea0003800000 */
.L_x_94:
        /* <DEDUP_REMOVED lines=10> */
.L_x_98:
[----:B------:R-:W1:Y:S02]  /*46b0*/  MUFU.RCP R57, R122 ;  /* 0x0000007a00397308 */ /* 0x000e640000001000 */
[----:B-1----:R-:W-:-:S04]  /*46c0*/  FFMA R0, R122, R57, -1 ;  /* 0xbf8000007a007423 */ /* 0x002fc80000000039 */
[----:B------:R-:W-:-:S04]  /*46d0*/  FADD.FTZ R0, -R0, -RZ ;  /* 0x800000ff00007221 */ /* 0x000fc80000010100 */
[----:B------:R-:W-:-:S07]  /*46e0*/  FFMA R57, R57, R0, R57 ;  /* 0x0000000039397223 */ /* 0x000fce0000000039 */
.L_x_99:
[----:B------:R-:W-:Y:S05]  /*46f0*/  BSYNC B1 ;  /* 0x0000000000017941 */ /* 0x000fea0003800000 */
.L_x_97:
        /* <DEDUP_REMOVED lines=8> */
[----:B------:R-:W-:Y:S05]  /*4780*/  BRA `(.L_x_102) ;  /* 0x0000000000107947 */ /* 0x000fea0003800000 */
.L_x_101:
[----:B------:R-:W1:Y:S02]  /*4790*/  MUFU.RCP R0, R105 ;  /* 0x0000006900007308 */ /* 0x000e640000001000 */
[----:B-1----:R-:W-:-:S04]  /*47a0*/  FFMA R3, R105, R0, -1 ;  /* 0xbf80000069037423 */ /* 0x002fc80000000000 */
[----:B------:R-:W-:-:S04]  /*47b0*/  FADD.FTZ R3, -R3, -RZ ;  /* 0x800000ff03037221 */ /* 0x000fc80000010100 */
[----:B------:R-:W-:-:S07]  /*47c0*/  FFMA R0, R0, R3, R0 ;  /* 0x0000000300007223 */ /* 0x000fce0000000000 */
.L_x_102:
[----:B------:R-:W-:Y:S05]  /*47d0*/  BSYNC B1 ;  /* 0x0000000000017941 */ /* 0x000fea0003800000 */
.L_x_100:
[C---:B------:R-:W-:Y:S01]  /*47e0*/  IMAD.SHL.U32 R96, R18.reuse, 0x20, RZ ;  /* 0x0000002012607824 */ /* 0x040fe200078e00ff */
[----:B------:R-:W-:Y:S01]  /*47f0*/  SHF.L.U32 R3, R18, 0x4, RZ ;  /* 0x0000000412037819 */ /* 0x000fe200000006ff */
[----:B------:R-:W-:Y:S05]  /*4800*/  WARPSYNC.ALL ;  /* 0x0000000000007948 */ /* 0x000fea0003800000 */
[----:B------:R-:W-:Y:S01]  /*4810*/  SHF.R.U32.HI R114, RZ, 0x1, R18 ;  /* 0x00000001ff727819 */ /* 0x000fe20000011612 */
[----:B------:R-:W-:Y:S01]  /*4820*/  BSSY B0, `(.L_x_103) ;  /* 0x0000027000007945 */ /* 0x000fe20003800000 */
[----:B------:R-:W-:Y:S02]  /*4830*/  LOP3.LUT R3, R3, 0xe00, RZ, 0xc0, !PT ;  /* 0x00000e0003037812 */ /* 0x000fe400078ec0ff */
[----:B------:R-:W-:-:S02]  /*4840*/  LOP3.LUT R59, R96, 0xc0, RZ, 0xc0, !PT ;  /* 0x000000c0603b7812 */ /* 0x000fc400078ec0ff */
[----:B------:R-:W-:Y:S02]  /*4850*/  SHF.L.U32 R116, R18, 0x2, RZ ;  /* 0x0000000212747819 */ /* 0x000fe400000006ff */
[----:B------:R-:W-:Y:S02]  /*4860*/  LOP3.LUT R3, R3, 0x20, R96, 0xf8, !PT ;  /* 0x0000002003037812 */ /* 0x000fe400078ef860 */
[----:B------:R-:W-:Y:S02]  /*4870*/  LOP3.LUT R59, R59, 0x8, R114, 0xf8, !PT ;  /* 0x000000083b3b7812 */ /* 0x000fe400078ef872 */
[----:B------:R-:W-:Y:S02]  /*4880*/  LOP3.LUT R3, R3, 0x100, R96, 0xf8, !PT ;  /* 0x0000010003037812 */ /* 0x000fe400078ef860 */
[----:B------:R-:W-:Y:S02]  /*4890*/  LOP3.LUT R116, R59, 0x18, R116, 0x78, !PT ;  /* 0x000000183b747812 */ /* 0x000fe400078e7874 */
[----:B------:R-:W-:Y:S01]  /*48a0*/  F2FP.BF16.F32.PACK_AB R96, R70, R9 ;  /* 0x000000094660723e */ /* 0x000fe200000010ff */
[----:B------:R-:W-:Y:S01]  /*48b0*/  IMAD.MOV.U32 R70, RZ, RZ, 0x20 ;  /* 0x00000020ff467424 */ /* 0x000fe200078e00ff */
[----:B------:R-:W-:-:S02]  /*48c0*/  LOP3.LUT R3, R3, R116, RZ, 0xfc, !PT ;  /* 0x0000007403037212 */ /* 0x000fc400078efcff */
[----:B------:R-:W-:Y:S02]  /*48d0*/  LOP3.LUT P6, RZ, R18, 0x4, RZ, 0xc0, !PT ;  /* 0x0000000412ff7812 */ /* 0x000fe400078cc0ff */
[----:B------:R-:W-:Y:S02]  /*48e0*/  LEA R9, R3, UR52, 0x1 ;  /* 0x0000003403097c11 */ /* 0x000fe4000f8e08ff */
[----:B------:R-:W-:Y:S02]  /*48f0*/  F2FP.BF16.F32.PACK_AB R97, R98, R11 ;  /* 0x0000000b6261723e */ /* 0x000fe400000010ff */
[----:B------:R-:W-:Y:S02]  /*4900*/  SEL R70, R70, 0xffffffe0, !P6 ;  /* 0xffffffe046467807 */ /* 0x000fe40007000000 */
[----:B------:R-:W-:Y:S02]  /*4910*/  IADD3 R11, R9, 0x200, RZ ;  /* 0x00000200090b7810 */ /* 0x000fe40007ffe0ff */
[----:B------:R-:W-:-:S02]  /*4920*/  F2FP.BF16.F32.PACK_AB R98, R104, R13 ;  /* 0x0000000d6862723e */ /* 0x000fc400000010ff */
[----:B------:R-:W-:Y:S02]  /*4930*/  F2FP.BF16.F32.PACK_AB R99, R106, R99 ;  /* 0x000000636a63723e */ /* 0x000fe400000010ff */
[----:B------:R-:W-:Y:S02]  /*4940*/  F2FP.BF16.F32.PACK_AB R109, R110, R21 ;  /* 0x000000156e6d723e */ /* 0x000fe400000010ff */
[----:B------:R-:W-:Y:S01]  /*4950*/  F2FP.BF16.F32.PACK_AB R111, R0, R57 ;  /* 0x00000039006f723e */ /* 0x000fe200000010ff */
[----:B------:R-:W-:Y:S01]  /*4960*/  IMAD.IADD R0, R11, 0x1, R70 ;  /* 0x000000010b007824 */ /* 0x000fe200078e0246 */
[----:B------:R-:W-:Y:S01]  /*4970*/  F2FP.BF16.F32.PACK_AB R108, R108, R15 ;  /* 0x0000000f6c6c723e */ /* 0x000fe200000010ff */
[----:B------:R1:W-:Y:S01]  /*4980*/  STSM.16.M88.4 [R9+0x200], R96 ;  /* 0x0002006009007844 */ /* 0x0003e20000000200 */
[----:B------:R-:W-:-:S05]  /*4990*/  F2FP.BF16.F32.PACK_AB R110, R112, R23 ;  /* 0x00000017706e723e */ /* 0x000fca00000010ff */
[----:B------:R1:W-:Y:S01]  /*49a0*/  STSM.16.M88.4 [R0], R108 ;  /* 0x0000006c00007844 */ /* 0x0003e20000000200 */
[----:B------:R-:W-:Y:S01]  /*49b0*/  @!PT LDS RZ, [RZ] ;  /* 0x00000000fffff984 */ /* 0x000fe20000000800 */
[----:B------:R-:W-:Y:S01]  /*49c0*/  @!PT LDS RZ, [RZ] ;  /* 0x00000000fffff984 */ /* 0x000fe20000000800 */
[----:B------:R-:W-:Y:S01]  /*49d0*/  @!PT LDS RZ, [RZ] ;  /* 0x00000000fffff984 */ /* 0x000fe20000000800 */
[----:B------:R-:W-:Y:S01]  /*49e0*/  @!PT LDS RZ, [RZ] ;  /* 0x00000000fffff984 */ /* 0x000fe20000000800 */
[----:B------:R2:W-:Y:S06]  /*49f0*/  MEMBAR.ALL.CTA ;  /* 0x0000000000007992 */ /* 0x0005ec0000008000 */
[----:B--2---:R-:W2:Y:S02]  /*4a00*/  FENCE.VIEW.ASYNC.S ;  /* 0x00000000000073c6 */ /* 0x004ea40000000000 */
[----:B--2---:R-:W-:Y:S06]  /*4a10*/  BAR.SYNC.DEFER_BLOCKING 0x1, 0x100 ;  /* 0x0044000000007b1d */ /* 0x004fec0000010000 */
[----:B------:R-:W-:Y:S05]  /*4a20*/  @P5 BRA `(.L_x_104) ;  /* 0x0000000000185947 */ /* 0x000fea0003800000 */
[----:B------:R-:W-:Y:S02]  /*4a30*/  UIADD3 UR4, UP0, UR54, 0x4f0, URZ ;  /* 0x000004f036047890 */ /* 0x000fe4000ff1e03f */
[----:B------:R-:W-:Y:S02]  /*4a40*/  UIADD3 UR44, UR52, 0x200, URZ ;  /* 0x00000200342c7890 */ /* 0x000fe4000fffe03f */
[----:B------:R-:W-:-:S09]  /*4a50*/  UIADD3.X UR5, URZ, UR55, URZ, UP0, !UPT ;  /* 0x000000373f057290 */ /* 0x000fd200087fe43f */
[----:B------:R2:W-:Y:S01]  /*4a60*/  UTMASTG.3D [UR44], [UR4] ;  /* 0x0000002c040073b5 */ /* 0x0005e20008010000 */
[----:B------:R0:W-:Y:S01]  /*4a70*/  UTMACMDFLUSH ;  /* 0x00000000000079b7 */ /* 0x0001e20000000000 */
[----:B--2---:R-:W-:-:S04]  /*4a80*/  DEPBAR.LE SB0, 0x1 ;  /* 0x000080400000791a */ /* 0x004fc80000000000 */
.L_x_104:
[----:B------:R-:W-:Y:S05]  /*4a90*/  BSYNC B0 ;  /* 0x0000000000007941 */ /* 0x000fea0003800000 */
.L_x_103:
[----:B------:R-:W-:Y:S01]  /*4aa0*/  BAR.SYNC.DEFER_BLOCKING 0x1, 0x100 ;  /* 0x0044000000007b1d */ /* 0x000fe20000010000 */
[----:B------:R-:W-:-:S13]  /*4ab0*/  ISETP.NE.AND P2, PT, RZ, UR43, PT ;  /* 0x0000002bff007c0c */ /* 0x000fda000bf45270 */
[----:B------:R-:W-:Y:S05]  /*4ac0*/  @!P2 BRA `(.L_x_105) ;  /* 0x000000000034a947 */ /* 0x000fea0003800000 */
[----:B------:R-:W-:Y:S04]  /*4ad0*/  BSSY B0, `(.L_x_106) ;  /* 0x0000009000007945 */ /* 0x000fe80003800000 */
[----:B------:R-:W-:Y:S05]  /*4ae0*/  @P0 BRA `(.L_x_107) ;  /* 0x00000000001c0947 */ /* 0x000fea0003800000 */
[----:B------:R-:W-:-:S13]  /*4af0*/  ISETP.NE.AND P2, PT, R102, 0x3, PT ;  /* 0x000000036600780c */ /* 0x000fda0003f45270 */
[----:B------:R-:W-:Y:S05]  /*4b00*/  @!P2 BRA `(.L_x_108) ;  /* 0x000000000004a947 */ /* 0x000fea0003800000 */
[----:B------:R-:W-:Y:S01]  /*4b10*/  BPT.TRAP 0x1 ;  /* 0x000000040000795c */ /* 0x000fe20000300000 */
.L_x_108:
[----:B------:R-:W-:-:S04]  /*4b20*/  ULEA UR4, UR42, UR52, 0x3 ;  /* 0x000000342a047291 */ /* 0x000fc8000f8e183f */
[----:B------:R-:W-:-:S04]  /*4b30*/  UIADD3 UR4, UR4, 0x60, URZ ;  /* 0x0000006004047890 */ /* 0x000fc8000fffe03f */
[----:B------:R-:W-:-:S09]  /*4b40*/  UPRMT UR4, UR51, 0x654, UR4 ;  /* 0x0000065433047896 */ /* 0x000fd20008000004 */
[----:B------:R-:W-:Y:S03]  /*4b50*/  SYNCS.ARRIVE.TRANS64.RED.A1T0 RZ, [UR4], RZ ;  /* 0x000000ffffff79a7 */ /* 0x000fe60008100404 */
.L_x_107:
[----:B------:R-:W-:Y:S05]  /*4b60*/  BSYNC B0 ;  /* 0x0000000000007941 */ /* 0x000fea0003800000 */
.L_x_106:
[----:B------:R-:W-:-:S04]  /*4b70*/  UIADD3 UR42, UR42, 0x1, URZ ;  /* 0x000000012a2a7890 */ /* 0x000fc8000fffe03f */
[----:B------:R-:W-:-:S04]  /*4b80*/  UISETP.NE.AND UP0, UPT, UR42, 0x4, UPT ;  /* 0x000000042a00788c */ /* 0x000fc8000bf05270 */
[----:B------:R-:W-:-:S12]  /*4b90*/  USEL UR42, UR42, URZ, UP0 ;  /* 0x0000003f2a2a7287 */ /* 0x000fd80008000000 */
.L_x_105:
[----:B------:R-:W-:Y:S04]  /*4ba0*/  BSSY B0, `(.L_x_109) ;  /* 0x0000033000007945 */ /* 0x000fe80003800000 */
[----:B------:R-:W-:Y:S05]  /*4bb0*/  @P0 BRA `(.L_x_110) ;  /* 0x0000000000c40947 */ /* 0x000fea0003800000 */
[----:B------:R-:W-:-:S13]  /*4bc0*/  ISETP.NE.AND P2, PT, R102, 0x3, PT ;  /* 0x000000036600780c */ /* 0x000fda0003f45270 */
[----:B------:R-:W-:Y:S05]  /*4bd0*/  @!P2 BRA `(.L_x_111) ;  /* 0x000000000004a947 */ /* 0x000fea0003800000 */
[----:B------:R-:W-:Y:S01]  /*4be0*/  BPT.TRAP 0x1 ;  /* 0x000000040000795c */ /* 0x000fe20000300000 */
.L_x_111:
[----:B-1----:R-:W-:Y:S01]  /*4bf0*/  LEA R0, R4, UR52, 0x3 ;  /* 0x0000003404007c11 */ /* 0x002fe2000f8e18ff */
[----:B------:R-:W-:Y:S01]  /*4c00*/  BSSY B1, `(.L_x_112) ;  /* 0x0000004000017945 */ /* 0x000fe20003800000 */
[----:B------:R-:W-:-:S04]  /*4c10*/  SHF.L.U32 R3, R91, 0x1f, RZ ;  /* 0x0000001f5b037819 */ /* 0x000fc800000006ff */
[----:B------:R-:W1:Y:S02]  /*4c20*/  SYNCS.PHASECHK.TRANS64.TRYWAIT P2, [R0+URZ+0x40], R3 ;  /* 0x00004003000075a7 */ /* 0x000e64000804017f */
[----:B-1----:R-:W-:Y:S05]  /*4c30*/  @!P2 BRA `(.L_x_113) ;  /* 0x0000008c0010a947 */ /* 0x002fea0003800000 */
.L_x_359:
[----:B------:R-:W-:Y:S05]  /*4c40*/  BSYNC B1 ;  /* 0x0000000000017941 */ /* 0x000fea0003800000 */
.L_x_112:
[----:B------:R-:W-:Y:S05]  /*4c50*/  @P1 BRA `(.L_x_114) ;  /* 0x0000000000981947 */ /* 0x000fea0003800000 */
[----:B-1----:R-:W-:Y:S01]  /*4c60*/  LEA R0, R4, R11, 0xd ;  /* 0x0000000b04007211 */ /* 0x002fe200078e68ff */
[----:B------:R-:W-:Y:S05]  /*4c70*/  WARPSYNC.ALL ;  /* 0x0000000000007948 */ /* 0x000fea0003800000 */
[C---:B------:R-:W-:Y:S01]  /*4c80*/  VIADD R3, R0.reuse, 0x20 ;  /* 0x0000002000037836 */ /* 0x040fe20000000000 */
[----:B------:R-:W-:Y:S01]  /*4c90*/  @P6 IADD3 R3, R0, -0x20, RZ ;  /* 0xffffffe000036810 */ /* 0x000fe20007ffe0ff */
[----:B------:R-:W1:Y:S04]  /*4ca0*/  LDSM.16.M88.4 R12, [R0] ;  /* 0x00000000000c783b */ /* 0x000e680000000200 */
[----:B------:R-:W2:Y:S01]  /*4cb0*/  LDSM.16.M88.4 R60, [R3] ;  /* 0x00000000033c783b */ /* 0x000ea20000000200 */
[C---:B-1----:R-:W-:Y:S01]  /*4cc0*/  LOP3.LUT R7, R12.reuse, 0xffff0000, RZ, 0xc0, !PT ;  /* 0xffff00000c077812 */ /* 0x042fe200078ec0ff */
[----:B------:R-:W-:Y:S01]  /*4cd0*/  IMAD.U32 R5, R12, 0x10000, RZ ;  /* 0x000100000c057824 */ /* 0x000fe200078e00ff */
[----:B------:R-:W-:Y:S01]  /*4ce0*/  SHF.L.U32 R21, R13, 0x10, RZ ;  /* 0x000000100d157819 */ /* 0x000fe200000006ff */
[----:B------:R-:W-:Y:S01]  /*4cf0*/  IMAD.U32 R23, R14, 0x10000, RZ ;  /* 0x000100000e177824 */ /* 0x000fe200078e00ff */
[----:B------:R-:W-:Y:S01]  /*4d00*/  SHF.L.U32 R59, R15, 0x10, RZ ;  /* 0x000000100f3b7819 */ /* 0x000fe200000006ff */
[----:B--2---:R-:W-:Y:S01]  /*4d10*/  IMAD.U32 R65, R60, 0x10000, RZ ;  /* 0x000100003c417824 */ /* 0x004fe200078e00ff */
[----:B------:R-:W-:Y:S01]  /*4d20*/  SHF.L.U32 R3, R61, 0x10, RZ ;  /* 0x000000103d037819 */ /* 0x000fe200000006ff */
[----:B------:R-:W-:Y:S01]  /*4d30*/  IMAD.U32 R69, R62, 0x10000, RZ ;  /* 0x000100003e457824 */ /* 0x000fe200078e00ff */
[----:B------:R-:W-:Y:S01]  /*4d40*/  SHF.L.U32 R95, R63, 0x10, RZ ;  /* 0x000000103f5f7819 */ /* 0x000fe200000006ff */
[C---:B------:R-:W-:Y:S01]  /*4d50*/  FMUL R6, R92.reuse, R5 ;  /* 0x000000055c067220 */ /* 0x040fe20000400000 */
[----:B------:R-:W-:Y:S01]  /*4d60*/  LOP3.LUT R13, R13, 0xffff0000, RZ, 0xc0, !PT ;  /* 0xffff00000d0d7812 */ /* 0x000fe200078ec0ff */
[----:B------:R-:W-:Y:S01]  /*4d70*/  FMUL R8, R92, R7 ;  /* 0x000000075c087220 */ /* 0x000fe20000400000 */
[----:B------:R-:W-:Y:S01]  /*4d80*/  LOP3.LUT R57, R14, 0xffff0000, RZ, 0xc0, !PT ;  /* 0xffff00000e397812 */ /* 0x000fe200078ec0ff */
        /* <DEDUP_REMOVED lines=10> */
[C---:B------:R-:W-:Y:S01]  /*4e30*/  FMUL R58, R92.reuse, R15 ;  /* 0x0000000f5c3a7220 */ /* 0x040fe20000400000 */
[C---:B------:R-:W-:Y:S01]  /*4e40*/  FMUL R60, R92.reuse, R65 ;  /* 0x000000415c3c7220 */ /* 0x040fe20000400000 */
[C---:B------:R-:W-:Y:S01]  /*4e50*/  FMUL R62, R92.reuse, R67 ;  /* 0x000000435c3e7220 */ /* 0x040fe20000400000 */
[C---:B------:R-:W-:Y:S01]  /*4e60*/  FMUL R5, R92.reuse, R3 ;  /* 0x000000035c057220 */ /* 0x040fe20000400000 */
[C---:B------:R-:W-:Y:S01]  /*4e70*/  FMUL R64, R92.reuse, R61 ;  /* 0x0000003d5c407220 */ /* 0x040fe20000400000 */
[C---:B------:R-:W-:Y:S01]  /*4e80*/  FMUL R66, R92.reuse, R69 ;  /* 0x000000455c427220 */ /* 0x040fe20000400000 */
[C---:B------:R-:W-:Y:S01]  /*4e90*/  FMUL R94, R92.reuse, R71 ;  /* 0x000000475c5e7220 */ /* 0x040fe20000400000 */
[C---:B------:R-:W-:Y:S01]  /*4ea0*/  FMUL R7, R92.reuse, R95 ;  /* 0x0000005f5c077220 */ /* 0x040fe20000400000 */
[----:B------:R-:W-:-:S07]  /*4eb0*/  FMUL R68, R92, R63 ;  /* 0x0000003f5c447220 */ /* 0x000fce0000400000 */
.L_x_114:
[----:B------:R-:W-:-:S07]  /*4ec0*/  VIADD R4, R4, 0x1 ;  /* 0x0000000104047836 */ /* 0x000fce0000000000 */
.L_x_110:
[----:B------:R-:W-:Y:S05]  /*4ed0*/  BSYNC B0 ;  /* 0x0000000000007941 */ /* 0x000fea0003800000 */
.L_x_109:
[----:B------:R-:W-:Y:S01]  /*4ee0*/  MOV R69, 0x3bbb989d ;  /* 0x3bbb989d00457802 */ /* 0x000fe20000000f00 */
[C---:B------:R-:W-:Y:S01]  /*4ef0*/  FFMA R24, R93.reuse, R24, R6 ;  /* 0x000000185d187223 */ /* 0x040fe20000000006 */
[C---:B------:R-:W-:Y:S01]  /*4f00*/  FFMA R26, R93.reuse, R26, R10 ;  /* 0x0000001a5d1a7223 */ /* 0x040fe2000000000a */
[----:B------:R-:W-:Y:S02]  /*4f10*/  IMAD.MOV.U32 R112, RZ, RZ, 0x437c0000 ;  /* 0x437c0000ff707424 */ /* 0x000fe400078e00ff */
[C---:B------:R-:W-:Y:S01]  /*4f20*/  FFMA R25, R93.reuse, R25, R8 ;  /* 0x000000195d197223 */ /* 0x040fe20000000008 */
[-C--:B-1----:R-:W-:Y:S01]  /*4f30*/  FFMA.SAT R0, -R24, R69.reuse, 0.5 ;  /* 0x3f00000018007423 */ /* 0x082fe20000002145 */
[----:B------:R-:W-:Y:S01]  /*4f40*/  FFMA.SAT R15, -R26, R69, 0.5 ;  /* 0x3f0000001a0f7423 */ /* 0x000fe20000002145 */
[----:B------:R-:W-:Y:S01]  /*4f50*/  FFMA R27, R93, R27, R12 ;  /* 0x0000001b5d1b7223 */ /* 0x000fe2000000000c */
[-C--:B------:R-:W-:Y:S01]  /*4f60*/  FFMA.SAT R13, -R25, R69.reuse, 0.5 ;  /* 0x3f000000190d7423 */ /* 0x080fe20000002145 */
[-C--:B------:R-:W-:Y:S01]  /*4f70*/  FFMA.RM R0, R0, R112.reuse, 12582913 ;  /* 0x4b40000100007423 */ /* 0x080fe20000004070 */
[-C--:B------:R-:W-:Y:S01]  /*4f80*/  FFMA.RM R15, R15, R112.reuse, 12582913 ;  /* 0x4b4000010f0f7423 */ /* 0x080fe20000004070 */
[----:B------:R-:W-:Y:S01]  /*4f90*/  FFMA.SAT R23, -R27, R69, 0.5 ;  /* 0x3f0000001b177423 */ /* 0x000fe20000002145 */
[-C--:B------:R-:W-:Y:S01]  /*4fa0*/  FFMA.RM R13, R13, R112.reuse, 12582913 ;  /* 0x4b4000010d0d7423 */ /* 0x080fe20000004070 */
[----:B------:R-:W-:Y:S01]  /*4fb0*/  FADD R3, R0, -12583039 ;  /* 0xcb40007f00037421 */ /* 0x000fe20000000000 */
[----:B------:R-:W-:Y:S01]  /*4fc0*/  FADD R21, R15, -12583039 ;  /* 0xcb40007f0f157421 */ /* 0x000fe20000000000 */
[----:B------:R-:W-:Y:S01]  /*4fd0*/  FFMA R29, R93, R29, R20 ;  /* 0x0000001d5d1d7223 */ /* 0x000fe20000000014 */
[----:B------:R-:W-:Y:S01]  /*4fe0*/  FADD R96, R13, -12583039 ;  /* 0xcb40007f0d607421 */ /* 0x000fe20000000000 */
[----:B------:R-:W-:Y:S01]  /*4ff0*/  FFMA R3, -R24, 1.4426950216293334961, -R3 ;  /* 0x3fb8aa3b18037823 */ /* 0x000fe20000000903 */
[----:B------:R-:W-:Y:S01]  /*5000*/  FFMA.RM R23, R23, R112, 12582913 ;  /* 0x4b40000117177423 */ /* 0x000fe20000004070 */
[----:B------:R-:W-:Y:S01]  /*5010*/  FFMA R21, -R26, 1.4426950216293334961, -R21 ;  /* 0x3fb8aa3b1a157823 */ /* 0x000fe20000000915 */
[----:B------:R-:W-:Y:S01]  /*5020*/  FFMA R96, -R25, 1.4426950216293334961, -R96 ;  /* 0x3fb8aa3b19607823 */ /* 0x000fe20000000960 */
[----:B------:R-:W-:Y:S01]  /*5030*/  FFMA R3, -R24, 1.925963033500011079e-08, R3 ;  /* 0x32a5706018037823 */ /* 0x000fe20000000103 */
[----:B------:R-:W-:Y:S01]  /*5040*/  FFMA.SAT R59, -R29, R69, 0.5 ;  /* 0x3f0000001d3b7423 */ /* 0x000fe20000002145 */
[----:B------:R-:W-:Y:S01]  /*5050*/  FFMA R28, R93, R28, R14 ;  /* 0x0000001c5d1c7223 */ /* 0x000fe2000000000e */
[----:B------:R-:W-:Y:S01]  /*5060*/  FADD R24, R23, -12583039 ;  /* 0xcb40007f17187421 */ /* 0x000fe20000000000 */
[----:B------:R-:W-:Y:S01]  /*5070*/  FFMA R21, -R26, 1.925963033500011079e-08, R21 ;  /* 0x32a570601a157823 */ /* 0x000fe20000000115 */
[----:B------:R-:W-:Y:S01]  /*5080*/  FFMA R96, -R25, 1.925963033500011079e-08, R96 ;  /* 0x32a5706019607823 */ /* 0x000fe20000000160 */
[-C--:B------:R-:W-:Y:S01]  /*5090*/  FFMA.RM R59, R59, R112.reuse, 12582913 ;  /* 0x4b4000013b3b7423 */ /* 0x080fe20000004070 */
[----:B------:R-:W-:Y:S01]  /*50a0*/  FFMA R31, R93, R31, R58 ;  /* 0x0000001f5d1f7223 */ /* 0x000fe2000000003a */
[-C--:B------:R-:W-:Y:S01]  /*50b0*/  FFMA.SAT R25, -R28, R69.reuse, 0.5 ;  /* 0x3f0000001c197423 */ /* 0x080fe20000002145 */
[----:B------:R-:W-:Y:S01]  /*50c0*/  FFMA R26, -R27, 1.4426950216293334961, -R24 ;  /* 0x3fb8aa3b1b1a7823 */ /* 0x000fe20000000918 */
[----:B------:R-:W-:Y:S01]  /*50d0*/  FADD R98, R59, -12583039 ;  /* 0xcb40007f3b627421 */ /* 0x000fe20000000000 */
[----:B------:R1:W-:Y:S01]  /*50e0*/  MUFU.EX2 R24, R21 ;  /* 0x0000001500187308 */ /* 0x0003e20000000800 */
[----:B------:R-:W-:Y:S01]  /*50f0*/  FFMA.RM R25, R25, R112, 12582913 ;  /* 0x4b40000119197423 */ /* 0x000fe20000004070 */
[----:B------:R-:W-:Y:S01]  /*5100*/  FFMA R32, R93, R32, R60 ;  /* 0x000000205d207223 */ /* 0x000fe2000000003c */
[----:B------:R-:W-:Y:S01]  /*5110*/  FFMA R98, -R29, 1.4426950216293334961, -R98 ;  /* 0x3fb8aa3b1d627823 */ /* 0x000fe20000000962 */
[----:B------:R-:W-:Y:S01]  /*5120*/  FFMA R30, R93, R30, R56 ;  /* 0x0000001e5d1e7223 */ /* 0x000fe20000000038 */
[----:B------:R-:W-:Y:S01]  /*5130*/  FADD R57, R25, -12583039 ;  /* 0xcb40007f19397421 */ /* 0x000fe20000000000 */
[----:B------:R-:W-:Y:S01]  /*5140*/  FFMA R26, -R27, 1.925963033500011079e-08, R26 ;  /* 0x32a570601b1a7823 */ /* 0x000fe2000000011a */
[----:B------:R-:W-:Y:S01]  /*5150*/  FFMA R98, -R29, 1.925963033500011079e-08, R98 ;  /* 0x32a570601d627823 */ /* 0x000fe20000000162 */
[-C--:B------:R-:W-:Y:S01]  /*5160*/  FFMA.SAT R29, -R32, R69.reuse, 0.5 ;  /* 0x3f000000201d7423 */ /* 0x080fe20000002145 */
[-C--:B-1----:R-:W-:Y:S01]  /*5170*/  FFMA.SAT R21, -R31, R69.reuse, 0.5 ;  /* 0x3f0000001f157423 */ /* 0x082fe20000002145 */
[----:B------:R-:W-:Y:S01]  /*5180*/  FFMA R57, -R28, 1.4426950216293334961, -R57 ;  /* 0x3fb8aa3b1c397823 */ /* 0x000fe20000000939 */
[----:B------:R-:W-:Y:S01]  /*5190*/  FFMA.SAT R27, -R30, R69, 0.5 ;  /* 0x3f0000001e1b7423 */ /* 0x000fe20000002145 */
[-C--:B------:R-:W-:Y:S01]  /*51a0*/  FFMA.RM R29, R29, R112.reuse, 12582913 ;  /* 0x4b4000011d1d7423 */ /* 0x080fe20000004070 */
[-C--:B------:R-:W-:Y:S01]  /*51b0*/  FFMA.RM R61, R21, R112.reuse, 12582913 ;  /* 0x4b400001153d7423 */ /* 0x080fe20000004070 */
[----:B------:R-:W-:Y:S01]  /*51c0*/  FFMA R57, -R28, 1.925963033500011079e-08, R57 ;  /* 0x32a570601c397823 */ /* 0x000fe20000000139 */
[C---:B------:R-:W-:Y:S01]  /*51d0*/  FFMA R35, R93.reuse, R35, R64 ;  /* 0x000000235d237223 */ /* 0x040fe20000000040 */
[----:B------:R-:W-:Y:S01]  /*51e0*/  FFMA R33, R93, R33, R62 ;  /* 0x000000215d217223 */ /* 0x000fe2000000003e */
[----:B------:R-:W-:Y:S01]  /*51f0*/  FADD R104, R61, -12583039 ;  /* 0xcb40007f3d687421 */ /* 0x000fe20000000000 */
[----:B------:R-:W-:Y:S01]  /*5200*/  FFMA.RM R27, R27, R112, 12582913 ;  /* 0x4b4000011b1b7423 */ /* 0x000fe20000004070 */
[----:B------:R1:W-:Y:S01]  /*5210*/  MUFU.EX2 R28, R57 ;  /* 0x00000039001c7308 */ /* 0x0003e20000000800 */
[-C--:B------:R-:W-:Y:S01]  /*5220*/  FFMA.SAT R65, -R35, R69.reuse, 0.5 ;  /* 0x3f00000023417423 */ /* 0x080fe20000002145 */
[----:B------:R-:W-:Y:S01]  /*5230*/  FFMA R104, -R31, 1.4426950216293334961, -R104 ;  /* 0x3fb8aa3b1f687823 */ /* 0x000fe20000000968 */
[----:B------:R-:W-:Y:S01]  /*5240*/  FADD R21, R27, -12583039 ;  /* 0xcb40007f1b157421 */ /* 0x000fe20000000000 */
[----:B------:R-:W-:Y:S01]  /*5250*/  FFMA R34, R93, R34, R5 ;  /* 0x000000225d227223 */ /* 0x000fe20000000005 */
[-C--:B------:R-:W-:Y:S01]  /*5260*/  FFMA.RM R65, R65, R112.reuse, 12582913 ;  /* 0x4b40000141417423 */ /* 0x080fe20000004070 */
[----:B------:R-:W-:Y:S01]  /*5270*/  FFMA R104, -R31, 1.925963033500011079e-08, R104 ;  /* 0x32a570601f687823 */ /* 0x000fe20000000168 */
[----:B------:R-:W-:Y:S01]  /*5280*/  FADD R31, R29, -12583039 ;  /* 0xcb40007f1d1f7421 */ /* 0x000fe20000000000 */
[----:B------:R-:W-:Y:S01]  /*5290*/  FFMA R21, -R30, 1.4426950216293334961, -R21 ;  /* 0x3fb8aa3b1e157823 */ /* 0x000fe20000000915 */
[-C--:B-1----:R-:W-:Y:S01]  /*52a0*/  FFMA.SAT R57, -R33, R69.reuse, 0.5 ;  /* 0x3f00000021397423 */ /* 0x082fe20000002145 */
[----:B------:R-:W-:Y:S01]  /*52b0*/  FFMA.SAT R63, -R34, R69, 0.5 ;  /* 0x3f000000223f7423 */ /* 0x000fe20000002145 */
[C---:B------:R-:W-:Y:S01]  /*52c0*/  FFMA R31, -R32.reuse, 1.4426950216293334961, -R31 ;  /* 0x3fb8aa3b201f7823 */ /* 0x040fe2000000091f */
[----:B------:R-:W-:Y:S01]  /*52d0*/  FADD R108, R65, -12583039 ;  /* 0xcb40007f416c7421 */ /* 0x000fe20000000000 */
[-C--:B------:R-:W-:Y:S01]  /*52e0*/  FFMA.RM R57, R57, R112.reuse, 12582913 ;  /* 0x4b40000139397423 */ /* 0x080fe20000004070 */
[----:B------:R-:W-:Y:S01]  /*52f0*/  FFMA R37, R93, R37, R94 ;  /* 0x000000255d257223 */ /* 0x000fe2000000005e */
[----:B------:R-:W-:Y:S01]  /*5300*/  FFMA R31, -R32, 1.925963033500011079e-08, R31 ;  /* 0x32a57060201f7823 */ /* 0x000fe2000000011f */
[----:B------:R-:W-:Y:S01]  /*5310*/  FFMA R21, -R30, 1.925963033500011079e-08, R21 ;  /* 0x32a570601e157823 */ /* 0x000fe20000000115 */
[----:B------:R-:W-:Y:S01]  /*5320*/  FADD R106, R57, -12583039 ;  /* 0xcb40007f396a7421 */ /* 0x000fe20000000000 */
[----:B------:R-:W-:Y:S01]  /*5330*/  FFMA.RM R63, R63, R112, 12582913 ;  /* 0x4b4000013f3f7423 */ /* 0x000fe20000004070 */
[----:B------:R1:W-:Y:S01]  /*5340*/  MUFU.EX2 R32, R31 ;  /* 0x0000001f00207308 */ /* 0x0003e20000000800 */
[----:B------:R-:W-:Y:S01]  /*5350*/  FFMA R108, -R35, 1.4426950216293334961, -R108 ;  /* 0x3fb8aa3b236c7823 */ /* 0x000fe2000000096c */
[----:B------:R-:W-:Y:S01]  /*5360*/  FFMA R106, -R33, 1.4426950216293334961, -R106 ;  /* 0x3fb8aa3b216a7823 */ /* 0x000fe2000000096a */
[C---:B------:R-:W-:Y:S01]  /*5370*/  FFMA R36, R93.reuse, R36, R66 ;  /* 0x000000245d247223 */ /* 0x040fe20000000042 */
[C---:B------:R-:W-:Y:S01]  /*5380*/  FFMA R38, R93.reuse, R38, R7 ;  /* 0x000000265d267223 */ /* 0x040fe20000000007 */
[----:B------:R-:W-:Y:S01]  /*5390*/  FFMA R39, R93, R39, R68 ;  /* 0x000000275d277223 */ /* 0x000fe20000000044 */
[----:B------:R-:W-:Y:S01]  /*53a0*/  FFMA R108, -R35, 1.925963033500011079e-08, R108 ;  /* 0x32a57060236c7823 */ /* 0x000fe2000000016c */
[----:B------:R-:W-:Y:S01]  /*53b0*/  FFMA R106, -R33, 1.925963033500011079e-08, R106 ;  /* 0x32a57060216a7823 */ /* 0x000fe2000000016a */
[----:B------:R-:W2:Y:S01]  /*53c0*/  MUFU.EX2 R3, R3 ;  /* 0x0000000300037308 */ /* 0x000ea20000000800 */
[-C--:B-1----:R-:W-:Y:S01]  /*53d0*/  FFMA.SAT R31, -R37, R69.reuse, 0.5 ;  /* 0x3f000000251f7423 */ /* 0x082fe20000002145 */
[-C--:B------:R-:W-:Y:S01]  /*53e0*/  FFMA.SAT R33, -R36, R69.reuse, 0.5 ;  /* 0x3f00000024217423 */ /* 0x080fe20000002145 */
[-C--:B------:R-:W-:Y:S01]  /*53f0*/  FFMA.SAT R67, -R38, R69.reuse, 0.5 ;  /* 0x3f00000026437423 */ /* 0x080fe20000002145 */
[----:B------:R-:W-:Y:S01]  /*5400*/  FFMA.SAT R69, -R39, R69, 0.5 ;  /* 0x3f00000027457423 */ /* 0x000fe20000002145 */
[-C--:B------:R-:W-:Y:S01]  /*5410*/  FFMA.RM R35, R31, R112.reuse, 12582913 ;  /* 0x4b4000011f237423 */ /* 0x080fe20000004070 */
[-C--:B------:R-:W-:Y:S01]  /*5420*/  FFMA.RM R33, R33, R112.reuse, 12582913 ;  /* 0x4b40000121217423 */ /* 0x080fe20000004070 */
[-C--:B------:R-:W-:Y:S01]  /*5430*/  FFMA.RM R67, R67, R112.reuse, 12582913 ;  /* 0x4b40000143437423 */ /* 0x080fe20000004070 */
[----:B------:R1:W3:Y:S01]  /*5440*/  MUFU.EX2 R30, R21 ;  /* 0x00000015001e7308 */ /* 0x0002e20000000800 */
[----:B------:R-:W-:Y:S01]  /*5450*/  FADD R110, R35, -12583039 ;  /* 0xcb40007f236e7421 */ /* 0x000fe20000000000 */
[----:B------:R-:W-:Y:S01]  /*5460*/  FFMA.RM R69, R69, R112, 12582913 ;  /* 0x4b40000145457423 */ /* 0x000fe20000004070 */
[----:B------:R-:W-:Y:S01]  /*5470*/  SHF.L.U32 R0, R0, 0x17, RZ ;  /* 0x0000001700007819 */ /* 0x000fe200000006ff */
[----:B------:R-:W-:Y:S01]  /*5480*/  FADD R31, R33, -12583039 ;  /* 0xcb40007f211f7421 */ /* 0x000fe20000000000 */
[----:B------:R-:W-:Y:S01]  /*5490*/  FFMA R110, -R37, 1.4426950216293334961, -R110 ;  /* 0x3fb8aa3b256e7823 */ /* 0x000fe2000000096e */
[----:B------:R-:W-:Y:S01]  /*54a0*/  FADD R112, R69, -12583039 ;  /* 0xcb40007f45707421 */ /* 0x000fe20000000000 */
[----:B------:R-:W-:Y:S01]  /*54b0*/  SHF.L.U32 R15, R15, 0x17, RZ ;  /* 0x000000170f0f7819 */ /* 0x000fe200000006ff */
[----:B------:R-:W-:Y:S01]  /*54c0*/  FFMA R31, -R36, 1.4426950216293334961, -R31 ;  /* 0x3fb8aa3b241f7823 */ /* 0x000fe2000000091f */
[----:B-1----:R-:W-:Y:S01]  /*54d0*/  FADD R21, R63, -12583039 ;  /* 0xcb40007f3f157421 */ /* 0x002fe20000000000 */
[----:B------:R-:W-:Y:S01]  /*54e0*/  FFMA R110, -R37, 1.925963033500011079e-08, R110 ;  /* 0x32a57060256e7823 */ /* 0x000fe2000000016e */
[----:B--2---:R-:W-:Y:S01]  /*54f0*/  FFMA R37, R0, R3, 1 ;  /* 0x3f80000000257423 */ /* 0x004fe20000000003 */
[C---:B------:R-:W-:Y:S01]  /*5500*/  FFMA R112, -R39.reuse, 1.4426950216293334961, -R112 ;  /* 0x3fb8aa3b27707823 */ /* 0x040fe20000000970 */
[----:B------:R-:W-:Y:S01]  /*5510*/  FFMA R21, -R34, 1.4426950216293334961, -R21 ;  /* 0x3fb8aa3b22157823 */ /* 0x000fe20000000915 */
[----:B------:R-:W-:Y:S01]  /*5520*/  FFMA R31, -R36, 1.925963033500011079e-08, R31 ;  /* 0x32a57060241f7823 */ /* 0x000fe2000000011f */
[----:B------:R-:W-:Y:S01]  /*5530*/  MUFU.EX2 R98, R98 ;  /* 0x0000006200627308 */ /* 0x000fe20000000800 */
[----:B------:R-:W-:Y:S01]  /*5540*/  FFMA R112, -R39, 1.925963033500011079e-08, R112 ;  /* 0x32a5706027707823 */ /* 0x000fe20000000170 */
[----:B------:R-:W-:Y:S01]  /*5550*/  FFMA R21, -R34, 1.925963033500011079e-08, R21 ;  /* 0x32a5706022157823 */ /* 0x000fe20000000115 */
[----:B------:R-:W-:Y:S01]  /*5560*/  IADD3 R3, R37, 0x1800000, RZ ;  /* 0x0180000025037810 */ /* 0x000fe20007ffe0ff */
[----:B------:R-:W-:Y:S01]  /*5570*/  IMAD.SHL.U32 R59, R59, 0x800000, RZ ;  /* 0x008000003b3b7824 */ /* 0x000fe200078e00ff */
[----:B------:R-:W-:Y:S01]  /*5580*/  SHF.L.U32 R25, R25, 0x17, RZ ;  /* 0x0000001719197819 */ /* 0x000fe200000006ff */
[----:B------:R-:W-:Y:S01]  /*5590*/  IMAD.SHL.U32 R13, R13, 0x800000, RZ ;  /* 0x008000000d0d7824 */ /* 0x000fe200078e00ff */
[----:B------:R-:W-:Y:S01]  /*55a0*/  LOP3.LUT R3, R3, 0x7f800000, RZ, 0xc0, !PT ;  /* 0x7f80000003037812 */ /* 0x000fe200078ec0ff */
[----:B------:R1:W2:Y:S01]  /*55b0*/  MUFU.EX2 R34, R21 ;  /* 0x0000001500227308 */ /* 0x0002a20000000800 */
[----:B------:R-:W-:Y:S01]  /*55c0*/  SHF.L.U32 R27, R27, 0x17, RZ ;  /* 0x000000171b1b7819 */ /* 0x000fe200000006ff */
[----:B------:R-:W-:Y:S01]  /*55d0*/  IMAD.SHL.U32 R23, R23, 0x800000, RZ ;  /* 0x0080000017177824 */ /* 0x000fe200078e00ff */
[----:B------:R-:W-:Y:S01]  /*55e0*/  ISETP.GT.U32.AND P2, PT, R3, 0x1ffffff, PT ;  /* 0x01ffffff0300780c */ /* 0x000fe20003f44070 */
[----:B------:R-:W-:Y:S01]  /*55f0*/  IMAD.SHL.U32 R61, R61, 0x800000, RZ ;  /* 0x008000003d3d7824 */ /* 0x000fe200078e00ff */
[----:B------:R-:W-:Y:S01]  /*5600*/  SHF.L.U32 R29, R29, 0x17, RZ ;  /* 0x000000171d1d7819 */ /* 0x000fe200000006ff */
[----:B------:R-:W-:Y:S01]  /*5610*/  IMAD.SHL.U32 R57, R57, 0x800000, RZ ;  /* 0x0080000039397824 */ /* 0x000fe200078e00ff */
[----:B------:R-:W-:Y:S01]  /*5620*/  SHF.L.U32 R65, R65, 0x17, RZ ;  /* 0x0000001741417819 */ /* 0x000fe200000006ff */
[----:B------:R-:W4:Y:S01]  /*5630*/  MUFU.EX2 R96, R96 ;  /* 0x0000006000607308 */ /* 0x000f220000000800 */
[----:B-1----:R-:W-:Y:S01]  /*5640*/  FADD R21, R67, -12583039 ;  /* 0xcb40007f43157421 */ /* 0x002fe20000000000 */
[----:B------:R-:W-:Y:S01]  /*5650*/  SHF.L.U32 R35, R35, 0x17, RZ ;  /* 0x0000001723237819 */ /* 0x000fe200000006ff */
[----:B------:R-:W-:Y:S01]  /*5660*/  IMAD.SHL.U32 R63, R63, 0x800000, RZ ;  /* 0x008000003f3f7824 */ /* 0x000fe200078e00ff */
[----:B------:R-:W-:Y:S01]  /*5670*/  SHF.L.U32 R69, R69, 0x17, RZ ;  /* 0x0000001745457819 */ /* 0x000fe200000006ff */
[C---:B------:R-:W-:Y:S01]  /*5680*/  FFMA R21, -R38.reuse, 1.4426950216293334961, -R21 ;  /* 0x3fb8aa3b26157823 */ /* 0x040fe20000000915 */
[----:B------:R-:W-:Y:S01]  /*5690*/  IMAD.SHL.U32 R33, R33, 0x800000, RZ ;  /* 0x0080000021217824 */ /* 0x000fe200078e00ff */
[----:B------:R-:W-:Y:S01]  /*56a0*/  BSSY B1, `(.L_x_115) ;  /* 0x0000024000017945 */ /* 0x000fe20003800000 */
[----:B------:R-:W1:Y:S01]  /*56b0*/  MUFU.EX2 R26, R26 ;  /* 0x0000001a001a7308 */ /* 0x000e620000000800 */
[----:B------:R-:W-:Y:S01]  /*56c0*/  FFMA R21, -R38, 1.925963033500011079e-08, R21 ;  /* 0x32a5706026157823 */ /* 0x000fe20000000115 */
[----:B------:R-:W-:-:S02]  /*56d0*/  IMAD.SHL.U32 R67, R67, 0x800000, RZ ;  /* 0x0080000043437824 */ /* 0x000fc400078e00ff */
[----:B------:R-:W-:Y:S01]  /*56e0*/  FFMA R118, R15, R24, 1 ;  /* 0x3f8000000f767423 */ /* 0x000fe20000000018 */
[----:B------:R-:W-:Y:S01]  /*56f0*/  FFMA R28, R25, R28, 1 ;  /* 0x3f800000191c7423 */ /* 0x000fe2000000001c */
[----:B---3--:R-:W-:Y:S01]  /*5700*/  FFMA R30, R27, R30, 1 ;  /* 0x3f8000001b1e7423 */ /* 0x008fe2000000001e */
[----:B------:R-:W-:Y:S01]  /*5710*/  FFMA R32, R29, R32, 1 ;  /* 0x3f8000001d207423 */ /* 0x000fe20000000020 */
[----:B--2---:R-:W-:Y:S01]  /*5720*/  FFMA R34, R63, R34, 1 ;  /* 0x3f8000003f227423 */ /* 0x004fe20000000022 */
[----:B------:R-:W2:Y:S01]  /*5730*/  MUFU.EX2 R104, R104 ;  /* 0x0000006800687308 */ /* 0x000ea20000000800 */
[----:B----4-:R-:W-:-:S07]  /*5740*/  FFMA R38, R13, R96, 1 ;  /* 0x3f8000000d267423 */ /* 0x010fce0000000060 */
[----:B------:R-:W3:Y:S01]  /*5750*/  MUFU.EX2 R106, R106 ;  /* 0x0000006a006a7308 */ /* 0x000ee20000000800 */
[----:B-1----:R-:W-:-:S07]  /*5760*/  FFMA R23, R23, R26, 1 ;  /* 0x3f80000017177423 */ /* 0x002fce000000001a */
[----:B------:R-:W1:Y:S01]  /*5770*/  MUFU.EX2 R108, R108 ;  /* 0x0000006c006c7308 */ /* 0x000e620000000800 */
[----:B--2---:R-:W-:-:S07]  /*5780*/  FFMA R39, R61, R104, 1 ;  /* 0x3f8000003d277423 */ /* 0x004fce0000000068 */
[----:B------:R2:W4:Y:S01]  /*5790*/  MUFU.EX2 R36, R31 ;  /* 0x0000001f00247308 */ /* 0x0005220000000800 */
[----:B---3--:R-:W-:-:S07]  /*57a0*/  FFMA R57, R57, R106, 1 ;  /* 0x3f80000039397423 */ /* 0x008fce000000006a */
[----:B------:R-:W3:Y:S01]  /*57b0*/  MUFU.EX2 R110, R110 ;  /* 0x0000006e006e7308 */ /* 0x000ee20000000800 */
[----:B--2---:R-:W-:Y:S01]  /*57c0*/  FFMA R31, R59, R98, 1 ;  /* 0x3f8000003b1f7423 */ /* 0x004fe20000000062 */
[----:B-1----:R-:W-:-:S06]  /*57d0*/  FFMA R65, R65, R108, 1 ;  /* 0x3f80000041417423 */ /* 0x002fcc000000006c */
[----:B------:R-:W1:Y:S01]  /*57e0*/  MUFU.EX2 R0, R21 ;  /* 0x0000001500007308 */ /* 0x000e620000000800 */
[----:B----4-:R-:W-:-:S07]  /*57f0*/  FFMA R36, R33, R36, 1 ;  /* 0x3f80000021247423 */ /* 0x010fce0000000024 */
[----:B------:R-:W2:Y:S01]  /*5800*/  MUFU.EX2 R112, R112 ;  /* 0x0000007000707308 */ /* 0x000ea20000000800 */
[----:B---3--:R-:W-:Y:S01]  /*5810*/  FFMA R35, R35, R110, 1 ;  /* 0x3f80000023237423 */ /* 0x008fe2000000006e */
[----:B-1----:R-:W-:Y:S01]  /*5820*/  FFMA R98, R67, R0, 1 ;  /* 0x3f80000043627423 */ /* 0x002fe20000000000 */
[----:B--2---:R-:W-:Y:S01]  /*5830*/  FFMA R69, R69, R112, 1 ;  /* 0x3f80000045457423 */ /* 0x004fe20000000070 */
[----:B------:R-:W-:Y:S06]  /*5840*/  @P2 BRA `(.L_x_116) ;  /* 0x0000000000142947 */ /* 0x000fec0003800000 */
[----:B------:R-:W-:Y:S01]  /*5850*/  IMAD.MOV.U32 R0, RZ, RZ, R37 ;  /* 0x000000ffff007224 */ /* 0x000fe200078e0025 */
[----:B------:R-:W-:-:S07]  /*5860*/  MOV R96, 0x5880 ;  /* 0x0000588000607802 */ /* 0x000fce0000000f00 */
[----:B------:R-:W-:Y:S05]  /*5870*/  CALL.REL.NOINC `($__internal_0_$__cuda_sm20_rcp_rn_f32_slowpath) ;  /* 0x0000008400807944 */ /* 0x000fea0003c00000 */
[----:B------:R-:W-:Y:S01]  /*5880*/  MOV R24, R0 ;  /* 0x0000000000187202 */ /* 0x000fe20000000f00 */
[----:B------:R-:W-:Y:S06]  /*5890*/  BRA `(.L_x_117) ;  /* 0x0000000000107947 */ /* 0x000fec0003800000 */
.L_x_116:
[----:B------:R-:W1:Y:S02]  /*58a0*/  MUFU.RCP R24, R37 ;  /* 0x0000002500187308 */ /* 0x000e640000001000 */
[----:B-1----:R-:W-:-:S04]  /*58b0*/  FFMA R0, R37, R24, -1 ;  /* 0xbf80000025007423 */ /* 0x002fc80000000018 */
[----:B------:R-:W-:-:S04]  /*58c0*/  FADD.FTZ R3, -R0, -RZ ;  /* 0x800000ff00037221 */ /* 0x000fc80000010100 */
[----:B------:R-:W-:-:S07]  /*58d0*/  FFMA R24, R24, R3, R24 ;  /* 0x0000000318187223 */ /* 0x000fce0000000018 */
.L_x_117:
[----:B------:R-:W-:Y:S05]  /*58e0*/  BSYNC B1 ;  /* 0x0000000000017941 */ /* 0x000fea0003800000 */
.L_x_115:
        /* <DEDUP_REMOVED lines=10> */
.L_x_119:
[----:B------:R-:W1:Y:S02]  /*5990*/  MUFU.RCP R13, R38 ;  /* 0x00000026000d7308 */ /* 0x000e640000001000 */
[----:B-1----:R-:W-:-:S04]  /*59a0*/  FFMA R0, R38, R13, -1 ;  /* 0xbf80000026007423 */ /* 0x002fc8000000000d */
[----:B------:R-:W-:-:S04]  /*59b0*/  FADD.FTZ R0, -R0, -RZ ;  /* 0x800000ff00007221 */ /* 0x000fc80000010100 */
[----:B------:R-:W-:-:S07]  /*59c0*/  FFMA R13, R13, R0, R13 ;  /* 0x000000000d0d7223 */ /* 0x000fce000000000d */
.L_x_120:
[----:B------:R-:W-:Y:S05]  /*59d0*/  BSYNC B1 ;  /* 0x0000000000017941 */ /* 0x000fea0003800000 */
.L_x_118:
        /* <DEDUP_REMOVED lines=10> */
.L_x_122:
[----:B------:R-:W1:Y:S02]  /*5a80*/  MUFU.RCP R25, R118 ;  /* 0x0000007600197308 */ /* 0x000e640000001000 */
[----:B-1----:R-:W-:-:S04]  /*5a90*/  FFMA R0, R118, R25, -1 ;  /* 0xbf80000076007423 */ /* 0x002fc80000000019 */
[----:B------:R-:W-:-:S04]  /*5aa0*/  FADD.FTZ R0, -R0, -RZ ;  /* 0x800000ff00007221 */ /* 0x000fc80000010100 */
[----:B------:R-:W-:-:S07]  /*5ab0*/  FFMA R25, R25, R0, R25 ;  /* 0x0000000019197223 */ /* 0x000fce0000000019 */
.L_x_123:
[----:B------:R-:W-:Y:S05]  /*5ac0*/  BSYNC B1 ;  /* 0x0000000000017941 */ /* 0x000fea0003800000 */
.L_x_121:
        /* <DEDUP_REMOVED lines=10> */
.L_x_125:
[----:B------:R-:W1:Y:S02]  /*5b70*/  MUFU.RCP R26, R23 ;  /* 0x00000017001a7308 */ /* 0x000e640000001000 */
[----:B-1----:R-:W-:-:S04]  /*5b80*/  FFMA R0, R23, R26, -1 ;  /* 0xbf80000017007423 */ /* 0x002fc8000000001a */
[----:B------:R-:W-:-:S04]  /*5b90*/  FADD.FTZ R3, -R0, -RZ ;  /* 0x800000ff00037221 */ /* 0x000fc80000010100 */
[----:B------:R-:W-:-:S07]  /*5ba0*/  FFMA R26, R26, R3, R26 ;  /* 0x000000031a1a7223 */ /* 0x000fce000000001a */
.L_x_126:
[----:B------:R-:W-:Y:S05]  /*5bb0*/  BSYNC B1 ;  /* 0x0000000000017941 */ /* 0x000fea0003800000 */
.L_x_124:
        /* <DEDUP_REMOVED lines=10> */
.L_x_128:
[----:B------:R-:W1:Y:S02]  /*5c60*/  MUFU.RCP R15, R28 ;  /* 0x0000001c000f7308 */ /* 0x000e640000001000 */
[----:B-1----:R-:W-:-:S04]  /*5c70*/  FFMA R0, R28, R15, -1 ;  /* 0xbf8000001c007423 */ /* 0x002fc8000000000f */
[----:B------:R-:W-:-:S04]  /*5c80*/  FADD.FTZ R0, -R0, -RZ ;  /* 0x800000ff00007221 */ /* 0x000fc80000010100 */
[----:B------:R-:W-:-:S07]  /*5c90*/  FFMA R15, R15, R0, R15 ;  /* 0x000000000f0f7223 */ /* 0x000fce000000000f */
.L_x_129:
[----:B------:R-:W-:Y:S05]  /*5ca0*/  BSYNC B1 ;  /* 0x0000000000017941 */ /* 0x000fea0003800000 */
.L_x_127:
        /* <DEDUP_REMOVED lines=10> */
.L_x_131:
[----:B------:R-:W1:Y:S02]  /*5d50*/  MUFU.RCP R28, R31 ;  /* 0x0000001f001c7308 */ /* 0x000e640000001000 */
[----:B-1----:R-:W-:-:S04]  /*5d60*/  FFMA R0, R31, R28, -1 ;  /* 0xbf8000001f007423 */ /* 0x002fc8000000001c */
[----:B------:R-:W-:-:S04]  /*5d70*/  FADD.FTZ R3, -R0, -RZ ;  /* 0x800000ff00037221 */ /* 0x000fc80000010100 */
[----:B------:R-:W-:-:S07]  /*5d80*/  FFMA R28, R28, R3, R28 ;  /* 0x000000031c1c7223 */ /* 0x000fce000000001c */
.L_x_132:
[----:B------:R-:W-:Y:S05]  /*5d90*/  BSYNC B1 ;  /* 0x0000000000017941 */ /* 0x000fea0003800000 */
.L_x_130:
        /* <DEDUP_REMOVED lines=10> */
.L_x_134:
[----:B------:R-:W1:Y:S02]  /*5e40*/  MUFU.RCP R27, R30 ;  /* 0x0000001e001b7308 */ /* 0x000e640000001000 */
[----:B-1----:R-:W-:-:S04]  /*5e50*/  FFMA R0, R30, R27, -1 ;  /* 0xbf8000001e007423 */ /* 0x002fc8000000001b */
[----:B------:R-:W-:-:S04]  /*5e60*/  FADD.FTZ R0, -R0, -RZ ;  /* 0x800000ff00007221 */ /* 0x000fc80000010100 */
[----:B------:R-:W-:-:S07]  /*5e70*/  FFMA R27, R27, R0, R27 ;  /* 0x000000001b1b7223 */ /* 0x000fce000000001b */
.L_x_135:
[----:B------:R-:W-:Y:S05]  /*5e80*/  BSYNC B1 ;  /* 0x0000000000017941 */ /* 0x000fea0003800000 */
.L_x_133:
        /* <DEDUP_REMOVED lines=10> */
.L_x_137:
[----:B------:R-:W1:Y:S02]  /*5f30*/  MUFU.RCP R30, R39 ;  /* 0x00000027001e7308 */ /* 0x000e640000001000 */
[----:B-1----:R-:W-:-:S04]  /*5f40*/  FFMA R0, R39, R30, -1 ;  /* 0xbf80000027007423 */ /* 0x002fc8000000001e */
[----:B------:R-:W-:-:S04]  /*5f50*/  FADD.FTZ R3, -R0, -RZ ;  /* 0x800000ff00037221 */ /* 0x000fc80000010100 */
[----:B------:R-:W-:-:S07]  /*5f60*/  FFMA R30, R30, R3, R30 ;  /* 0x000000031e1e7223 */ /* 0x000fce000000001e */
.L_x_138:
[----:B------:R-:W-:Y:S05]  /*5f70*/  BSYNC B1 ;  /* 0x0000000000017941 */ /* 0x000fea0003800000 */
.L_x_136:
        /* <DEDUP_REMOVED lines=10> */
.L_x_140:
[----:B------:R-:W1:Y:S02]  /*6020*/  MUFU.RCP R21, R32 ;  /* 0x0000002000157308 */ /* 0x000e640000001000 */
[----:B-1----:R-:W-:-:S04]  /*6030*/  FFMA R0, R32, R21, -1 ;  /* 0xbf80000020007423 */ /* 0x002fc80000000015 */
[----:B------:R-:W-:-:S04]  /*6040*/  FADD.FTZ R0, -R0, -RZ ;  /* 0x800000ff00007221 */ /* 0x000fc80000010100 */
[----:B------:R-:W-:-:S07]  /*6050*/  FFMA R21, R21, R0, R21 ;  /* 0x0000000015157223 */ /* 0x000fce0000000015 */
.L_x_141:
[----:B------:R-:W-:Y:S05]  /*6060*/  BSYNC B1 ;  /* 0x0000000000017941 */ /* 0x000fea0003800000 */
.L_x_139:
        /* <DEDUP_REMOVED lines=10> */
.L_x_143:
[----:B------:R-:W1:Y:S02]  /*6110*/  MUFU.RCP R32, R57 ;  /* 0x0000003900207308 */ /* 0x000e640000001000 */
[----:B-1----:R-:W-:-:S04]  /*6120*/  FFMA R0, R57, R32, -1 ;  /* 0xbf80000039007423 */ /* 0x002fc80000000020 */
[----:B------:R-:W-:-:S04]  /*6130*/  FADD.FTZ R3, -R0, -RZ ;  /* 0x800000ff00037221 */ /* 0x000fc80000010100 */
[----:B------:R-:W-:-:S07]  /*6140*/  FFMA R32, R32, R3, R32 ;  /* 0x0000000320207223 */ /* 0x000fce0000000020 */
.L_x_144:
[----:B------:R-:W-:Y:S05]  /*6150*/  BSYNC B1 ;  /* 0x0000000000017941 */ /* 0x000fea0003800000 */
.L_x_142:
        /* <DEDUP_REMOVED lines=10> */
.L_x_146:
[----:B------:R-:W1:Y:S02]  /*6200*/  MUFU.RCP R23, R34 ;  /* 0x0000002200177308 */ /* 0x000e640000001000 */
[----:B-1----:R-:W-:-:S04]  /*6210*/  FFMA R0, R34, R23, -1 ;  /* 0xbf80000022007423 */ /* 0x002fc80000000017 */
[----:B------:R-:W-:-:S04]  /*6220*/  FADD.FTZ R0, -R0, -RZ ;  /* 0x800000ff00007221 */ /* 0x000fc80000010100 */
[----:B------:R-:W-:-:S07]  /*6230*/  FFMA R23, R23, R0, R23 ;  /* 0x0000000017177223 */ /* 0x000fce0000000017 */
.L_x_147:
[----:B------:R-:W-:Y:S05]  /*6240*/  BSYNC B1 ;  /* 0x0000000000017941 */ /* 0x000fea0003800000 */
.L_x_145:
        /* <DEDUP_REMOVED lines=10> */
.L_x_149:
[----:B------:R-:W1:Y:S02]  /*62f0*/  MUFU.RCP R34, R65 ;  /* 0x0000004100227308 */ /* 0x000e640000001000 */
[----:B-1----:R-:W-:-:S04]  /*6300*/  FFMA R0, R65, R34, -1 ;  /* 0xbf80000041007423 */ /* 0x002fc80000000022 */
[----:B------:R-:W-:-:S04]  /*6310*/  FADD.FTZ R3, -R0, -RZ ;  /* 0x800000ff00037221 */ /* 0x000fc80000010100 */
[----:B------:R-:W-:-:S07]  /*6320*/  FFMA R34, R34, R3, R34 ;  /* 0x0000000322227223 */ /* 0x000fce0000000022 */
.L_x_150:
[----:B------:R-:W-:Y:S05]  /*6330*/  BSYNC B1 ;  /* 0x0000000000017941 */ /* 0x000fea0003800000 */
.L_x_148:
        /* <DEDUP_REMOVED lines=10> */
.L_x_152:
[----:B------:R-:W1:Y:S02]  /*63e0*/  MUFU.RCP R29, R36 ;  /* 0x00000024001d7308 */ /* 0x000e640000001000 */
[----:B-1----:R-:W-:-:S04]  /*63f0*/  FFMA R0, R36, R29, -1 ;  /* 0xbf80000024007423 */ /* 0x002fc8000000001d */
[----:B------:R-:W-:-:S04]  /*6400*/  FADD.FTZ R0, -R0, -RZ ;  /* 0x800000ff00007221 */ /* 0x000fc80000010100 */
[----:B------:R-:W-:-:S07]  /*6410*/  FFMA R29, R29, R0, R29 ;  /* 0x000000001d1d7223 */ /* 0x000fce000000001d */
.L_x_153:
[----:B------:R-:W-:Y:S05]  /*6420*/  BSYNC B1 ;  /* 0x0000000000017941 */ /* 0x000fea0003800000 */
.L_x_151:
        /* <DEDUP_REMOVED lines=10> */
.L_x_155:
[----:B------:R-:W1:Y:S02]  /*64d0*/  MUFU.RCP R36, R35 ;  /* 0x0000002300247308 */ /* 0x000e640000001000 */
[----:B-1----:R-:W-:-:S04]  /*64e0*/  FFMA R0, R35, R36, -1 ;  /* 0xbf80000023007423 */ /* 0x002fc80000000024 */
[----:B------:R-:W-:-:S04]  /*64f0*/  FADD.FTZ R3, -R0, -RZ ;  /* 0x800000ff00037221 */ /* 0x000fc80000010100 */
[----:B------:R-:W-:-:S07]  /*6500*/  FFMA R36, R36, R3, R36 ;  /* 0x0000000324247223 */ /* 0x000fce0000000024 */
.L_x_156:
[----:B------:R-:W-:Y:S05]  /*6510*/  BSYNC B1 ;  /* 0x0000000000017941 */ /* 0x000fea0003800000 */
.L_x_154:
        /* <DEDUP_REMOVED lines=10> */
.L_x_158:
[----:B------:R-:W1:Y:S02]  /*65c0*/  MUFU.RCP R31, R98 ;  /* 0x00000062001f7308 */ /* 0x000e640000001000 */
[----:B-1----:R-:W-:-:S04]  /*65d0*/  FFMA R0, R98, R31, -1 ;  /* 0xbf80000062007423 */ /* 0x002fc8000000001f */
[----:B------:R-:W-:-:S04]  /*65e0*/  FADD.FTZ R0, -R0, -RZ ;  /* 0x800000ff00007221 */ /* 0x000fc80000010100 */
[----:B------:R-:W-:-:S07]  /*65f0*/  FFMA R31, R31, R0, R31 ;  /* 0x000000001f1f7223 */ /* 0x000fce000000001f */
.L_x_159:
[----:B------:R-:W-:Y:S05]  /*6600*/  BSYNC B1 ;  /* 0x0000000000017941 */ /* 0x000fea0003800000 */
.L_x_157:
[----:B------:R-:W-:-:S05]  /*6610*/  VIADD R0, R69, 0x1800000 ;  /* 0x0180000045007836 */ /* 0x000fca0000000000 */
[----:B------:R-:W-:-:S04]  /*6620*/  LOP3.LUT R0, R0, 0x7f800000, RZ, 0xc0, !PT ;  /* 0x7f80000000007812 */ /* 0x000fc800078ec0ff */
[----:B------:R-:W-:-:S13]  /*6630*/  ISETP.GT.U32.AND P2, PT, R0, 0x1ffffff, PT ;  /* 0x01ffffff0000780c */ /* 0x000fda0003f44070 */
[----:B------:R-:W-:Y:S05]  /*6640*/  @P2 BRA `(.L_x_160) ;  /* 0x0000000000102947 */ /* 0x000fea0003800000 */
[----:B------:R-:W-:Y:S02]  /*6650*/  MOV R0, R69 ;  /* 0x0000004500007202 */ /* 0x000fe40000000f00 */
[----:B------:R-:W-:-:S07]  /*6660*/  MOV R96, 0x6680 ;  /* 0x0000668000607802 */ /* 0x000fce0000000f00 */
[----:B------:R-:W-:Y:S05]  /*6670*/  CALL.REL.NOINC `($__internal_0_$__cuda_sm20_rcp_rn_f32_slowpath) ;  /* 0x0000007800007944 */ /* 0x000fea0003c00000 */
[----:B------:R-:W-:Y:S05]  /*6680*/  BRA `(.L_x_161) ;  /* 0x0000000000107947 */ /* 0x000fea0003800000 */
.L_x_160:
[----:B------:R-:W1:Y:S02]  /*6690*/  MUFU.RCP R0, R69 ;  /* 0x0000004500007308 */ /* 0x000e640000001000 */
[----:B-1----:R-:W-:-:S04]  /*66a0*/  FFMA R3, R69, R0, -1 ;  /* 0xbf80000045037423 */ /* 0x002fc80000000000 */
[----:B------:R-:W-:-:S04]  /*66b0*/  FADD.FTZ R3, -R3, -RZ ;  /* 0x800000ff03037221 */ /* 0x000fc80000010100 */
[----:B------:R-:W-:-:S07]  /*66c0*/  FFMA R0, R0, R3, R0 ;  /* 0x0000000300007223 */ /* 0x000fce0000000000 */
.L_x_161:
[----:B------:R-:W-:Y:S01]  /*66d0*/  F2FP.BF16.F32.PACK_AB R25, R26, R25 ;  /* 0x000000191a19723e */ /* 0x000fe200000010ff */
[----:B------:R-:W-:Y:S05]  /*66e0*/  WARPSYNC.ALL ;  /* 0x0000000000007948 */ /* 0x000fea0003800000 */
[----:B------:R-:W-:Y:S01]  /*66f0*/  F2FP.BF16.F32.PACK_AB R24, R13, R24 ;  /* 0x000000180d18723e */ /* 0x000fe200000010ff */
[----:B------:R-:W-:Y:S01]  /*6700*/  BSSY B0, `(.L_x_162) ;  /* 0x000001b000007945 */ /* 0x000fe20003800000 */
[----:B------:R-:W-:Y:S02]  /*6710*/  F2FP.BF16.F32.PACK_AB R26, R28, R15 ;  /* 0x0000000f1c1a723e */ /* 0x000fe400000010ff */
[----:B------:R-:W-:-:S02]  /*6720*/  F2FP.BF16.F32.PACK_AB R27, R30, R27 ;  /* 0x0000001b1e1b723e */ /* 0x000fc400000010ff */
[----:B------:R-:W-:Y:S02]  /*6730*/  F2FP.BF16.F32.PACK_AB R33, R34, R23 ;  /* 0x000000172221723e */ /* 0x000fe400000010ff */
[----:B------:R-:W-:Y:S01]  /*6740*/  F2FP.BF16.F32.PACK_AB R35, R0, R31 ;  /* 0x0000001f0023723e */ /* 0x000fe200000010ff */
[----:B------:R1:W-:Y:S01]  /*6750*/  STSM.16.M88.4 [R9+0x2200], R24 ;  /* 0x0022001809007844 */ /* 0x0003e20000000200 */
[----:B------:R-:W-:Y:S02]  /*6760*/  F2FP.BF16.F32.PACK_AB R32, R32, R21 ;  /* 0x000000152020723e */ /* 0x000fe400000010ff */
[----:B------:R-:W-:Y:S02]  /*6770*/  F2FP.BF16.F32.PACK_AB R34, R36, R29 ;  /* 0x0000001d2422723e */ /* 0x000fe400000010ff */
[----:B------:R-:W-:-:S05]  /*6780*/  IADD3 R0, R70, 0x2200, R9 ;  /* 0x0000220046007810 */ /* 0x000fca0007ffe009 */
        /* <DEDUP_REMOVED lines=11> */
[----:B------:R-:W-:Y:S02]  /*6840*/  UIADD3 UR4, UR52, 0x2200, URZ ;  /* 0x0000220034047890 */ /* 0x000fe4000fffe03f */
[----:B------:R-:W-:Y:S01]  /*6850*/  UIADD3.X UR9, URZ, UR55, URZ, UP0, !UPT ;  /* 0x000000373f097290 */ /* 0x000fe200087fe43f */
[----:B------:R-:W-:Y:S01]  /*6860*/  UMOV UR5, UR45 ;  /* 0x0000002d00057c82 */ /* 0x000fe20008000000 */
[----:B------:R-:W-:-:S07]  /*6870*/  UMOV UR7, UR47 ;  /* 0x0000002f00077c82 */ /* 0x000fce0008000000 */
[----:B------:R2:W-:Y:S01]  /*6880*/  UTMASTG.3D [UR4], [UR8] ;  /* 0x00000004080073b5 */ /* 0x0005e20008010000 */
[----:B------:R0:W-:Y:S01]  /*6890*/  UTMACMDFLUSH ;  /* 0x00000000000079b7 */ /* 0x0001e20000000000 */
[----:B--2---:R-:W-:-:S04]  /*68a0*/  DEPBAR.LE SB0, 0x1 ;  /* 0x000080400000791a */ /* 0x004fc80000000000 */
.L_x_163:
[----:B------:R-:W-:Y:S05]  /*68b0*/  BSYNC B0 ;  /* 0x0000000000007941 */ /* 0x000fea0003800000 */
.L_x_162:
[----:B------:R-:W-:Y:S06]  /*68c0*/  BAR.SYNC.DEFER_BLOCKING 0x1, 0x100 ;  /* 0x0044000000007b1d */ /* 0x000fec0000010000 */
[----:B------:R-:W-:Y:S04]  /*68d0*/  BSSY B0, `(.L_x_164) ;  /* 0x0000009000007945 */ /* 0x000fe80003800000 */
[----:B------:R-:W-:Y:S05]  /*68e0*/  @P0 BRA `(.L_x_165) ;  /* 0x00000000001c0947 */ /* 0x000fea0003800000 */
[----:B------:R-:W-:-:S13]  /*68f0*/  ISETP.NE.AND P2, PT, R102, 0x3, PT ;  /* 0x000000036600780c */ /* 0x000fda0003f45270 */
[----:B------:R-:W-:Y:S05]  /*6900*/  @!P2 BRA `(.L_x_166) ;  /* 0x000000000004a947 */ /* 0x000fea0003800000 */
[----:B------:R-:W-:Y:S01]  /*6910*/  BPT.TRAP 0x1 ;  /* 0x000000040000795c */ /* 0x000fe20000300000 */
.L_x_166:
[----:B------:R-:W-:-:S04]  /*6920*/  ULEA UR4, UR42, UR52, 0x3 ;  /* 0x000000342a047291 */ /* 0x000fc8000f8e183f */
[----:B------:R-:W-:-:S04]  /*6930*/  UIADD3 UR4, UR4, 0x60, URZ ;  /* 0x0000006004047890 */ /* 0x000fc8000fffe03f */
[----:B------:R-:W-:-:S09]  /*6940*/  UPRMT UR4, UR51, 0x654, UR4 ;  /* 0x0000065433047896 */ /* 0x000fd20008000004 */
[----:B------:R-:W-:Y:S03]  /*6950*/  SYNCS.ARRIVE.TRANS64.RED.A1T0 RZ, [UR4], RZ ;  /* 0x000000ffffff79a7 */ /* 0x000fe60008100404 */
.L_x_165:
[----:B------:R-:W-:Y:S05]  /*6960*/  BSYNC B0 ;  /* 0x0000000000007941 */ /* 0x000fea0003800000 */
.L_x_164:
[----:B------:R-:W-:Y:S01]  /*6970*/  UIADD3 UR42, UR42, 0x1, URZ ;  /* 0x000000012a2a7890 */ /* 0x000fe2000fffe03f */
[----:B------:R-:W-:Y:S01]  /*6980*/  BSSY B0, `(.L_x_167) ;  /* 0x000003a000007945 */ /* 0x000fe20003800000 */
[----:B------:R-:W-:Y:S02]  /*6990*/  IMAD.MOV.U32 R13, RZ, RZ, R91 ;  /* 0x000000ffff0d7224 */ /* 0x000fe400078e005b */
[----:B------:R-:W-:-:S04]  /*69a0*/  UISETP.NE.AND UP0, UPT, UR42, 0x4, UPT ;  /* 0x000000042a00788c */ /* 0x000fc8000bf05270 */
[----:B------:R-:W-:Y:S01]  /*69b0*/  USEL UR42, UR42, URZ, UP0 ;  /* 0x0000003f2a2a7287 */ /* 0x000fe20008000000 */
[----:B------:R-:W-:Y:S11]  /*69c0*/  @P0 BRA `(.L_x_168) ;  /* 0x0000000000d40947 */ /* 0x000ff60003800000 */
[----:B------:R-:W-:-:S13]  /*69d0*/  ISETP.NE.AND P2, PT, R102, 0x3, PT ;  /* 0x000000036600780c */ /* 0x000fda0003f45270 */
[----:B------:R-:W-:Y:S05]  /*69e0*/  @!P2 BRA `(.L_x_169) ;  /* 0x000000000004a947 */ /* 0x000fea0003800000 */
[----:B------:R-:W-:Y:S01]  /*69f0*/  BPT.TRAP 0x1 ;  /* 0x000000040000795c */ /* 0x000fe20000300000 */
.L_x_169:
[C---:B-1----:R-:W-:Y:S01]  /*6a00*/  LEA R0, R4.reuse, UR52, 0x3 ;  /* 0x0000003404007c11 */ /* 0x042fe2000f8e18ff */
[----:B------:R-:W-:Y:S01]  /*6a10*/  BSSY B1, `(.L_x_170) ;  /* 0x0000007000017945 */ /* 0x000fe20003800000 */
[----:B------:R-:W-:Y:S02]  /*6a20*/  SHF.L.U32 R3, R91, 0x1f, RZ ;  /* 0x0000001f5b037819 */ /* 0x000fe400000006ff */
[----:B------:R-:W-:Y:S02]  /*6a30*/  IADD3 R26, R4, 0x1, RZ ;  /* 0x00000001041a7810 */ /* 0x000fe40007ffe0ff */
[----:B------:R-:W1:Y:S02]  /*6a40*/  SYNCS.PHASECHK.TRANS64.TRYWAIT P3, [R0+URZ+0x40], R3 ;  /* 0x00004003000075a7 */ /* 0x000e64000806017f */
[----:B------:R-:W-:-:S04]  /*6a50*/  ISETP.NE.AND P2, PT, R26, 0x4, PT ;  /* 0x000000041a00780c */ /* 0x000fc80003f45270 */
[----:B------:R-:W-:Y:S01]  /*6a60*/  SEL R24, RZ, 0x1, P2 ;  /* 0x00000001ff187807 */ /* 0x000fe20001000000 */
[----:B-1----:R-:W-:Y:S08]  /*6a70*/  @!P3 BRA `(.L_x_171) ;  /* 0x0000006c0094b947 */ /* 0x002ff00003800000 */
.L_x_360:
[----:B------:R-:W-:Y:S05]  /*6a80*/  BSYNC B1 ;  /* 0x0000000000017941 */ /* 0x000fea0003800000 */
.L_x_170:
[----:B------:R-:W-:Y:S05]  /*6a90*/  @P1 BRA `(.L_x_172) ;  /* 0x0000000000981947 */ /* 0x000fea0003800000 */
[----:B------:R-:W-:Y:S01]  /*6aa0*/  IMAD R8, R4, 0x2000, R11 ;  /* 0x0000200004087824 */ /* 0x000fe200078e020b */
[----:B------:R-:W-:Y:S05]  /*6ab0*/  WARPSYNC.ALL ;  /* 0x0000000000007948 */ /* 0x000fea0003800000 */
[C---:B-1----:R-:W-:Y:S01]  /*6ac0*/  IADD3 R0, R8.reuse, 0x20, RZ ;  /* 0x0000002008007810 */ /* 0x042fe20007ffe0ff */
[----:B------:R-:W-:Y:S01]  /*6ad0*/  @P6 VIADD R0, R8, 0xffffffe0 ;  /* 0xffffffe008006836 */ /* 0x000fe20000000000 */
[----:B------:R-:W1:Y:S04]  /*6ae0*/  LDSM.16.M88.4 R4, [R8] ;  /* 0x000000000804783b */ /* 0x000e680000000200 */
[----:B------:R-:W2:Y:S01]  /*6af0*/  LDSM.16.M88.4 R28, [R0] ;  /* 0x00000000001c783b */ /* 0x000ea20000000200 */
[C---:B-1----:R-:W-:Y:S01]  /*6b00*/  IMAD.U32 R15, R5.reuse, 0x10000, RZ ;  /* 0x00010000050f7824 */ /* 0x042fe200078e00ff */
[----:B------:R-:W-:Y:S01]  /*6b10*/  LOP3.LUT R5, R5, 0xffff0000, RZ, 0xc0, !PT ;  /* 0xffff000005057812 */ /* 0x000fe200078ec0ff */
[C---:B------:R-:W-:Y:S01]  /*6b20*/  IMAD.U32 R25, R7.reuse, 0x10000, RZ ;  /* 0x0001000007197824 */ /* 0x040fe200078e00ff */
[----:B------:R-:W-:Y:S01]  /*6b30*/  LOP3.LUT R7, R7, 0xffff0000, RZ, 0xc0, !PT ;  /* 0xffff000007077812 */ /* 0x000fe200078ec0ff */
[----:B--2---:R-:W-:Y:S01]  /*6b40*/  IMAD.U32 R35, R29, 0x10000, RZ ;  /* 0x000100001d237824 */ /* 0x004fe200078e00ff */
[C---:B------:R-:W-:Y:S01]  /*6b50*/  SHF.L.U32 R3, R4.reuse, 0x10, RZ ;  /* 0x0000001004037819 */ /* 0x040fe200000006ff */
[----:B------:R-:W-:Y:S01]  /*6b60*/  IMAD.U32 R57, R31, 0x10000, RZ ;  /* 0x000100001f397824 */ /* 0x000fe200078e00ff */
[----:B------:R-:W-:Y:S01]  /*6b70*/  LOP3.LUT R13, R4, 0xffff0000, RZ, 0xc0, !PT ;  /* 0xffff0000040d7812 */ /* 0x000fe200078ec0ff */
[----:B------:R-:W-:Y:S01]  /*6b80*/  FMUL R12, R92, R5 ;  /* 0x000000055c0c7220 */ /* 0x000fe20000400000 */
[----:B------:R-:W-:Y:S01]  /*6b90*/  SHF.L.U32 R21, R6, 0x10, RZ ;  /* 0x0000001006157819 */ /* 0x000fe200000006ff */
[----:B------:R-:W-:Y:S01]  /*6ba0*/  FMUL R58, R92, R7 ;  /* 0x000000075c3a7220 */ /* 0x000fe20000400000 */
[----:B------:R-:W-:Y:S01]  /*6bb0*/  LOP3.LUT R23, R6, 0xffff0000, RZ, 0xc0, !PT ;  /* 0xffff000006177812 */ /* 0x000fe200078ec0ff */
[----:B------:R-:W-:Y:S01]  /*6bc0*/  FMUL R6, R92, R3 ;  /* 0x000000035c067220 */ /* 0x000fe20000400000 */
[----:B------:R-:W-:Y:S01]  /*6bd0*/  SHF.L.U32 R27, R28, 0x10, RZ ;  /* 0x000000101c1b7819 */ /* 0x000fe200000006ff */
[----:B------:R-:W-:Y:S01]  /*6be0*/  FMUL R8, R92, R13 ;  /* 0x0000000d5c087220 */ /* 0x000fe20000400000 */
[----:B------:R-:W-:Y:S01]  /*6bf0*/  LOP3.LUT R33, R28, 0xffff0000, RZ, 0xc0, !PT ;  /* 0xffff00001c217812 */ /* 0x000fe200078ec0ff */
[C---:B------:R-:W-:Y:S01]  /*6c00*/  FMUL R10, R92.reuse, R15 ;  /* 0x0000000f5c0a7220 */ /* 0x040fe20000400000 */
[----:B------:R-:W-:Y:S01]  /*6c10*/  LOP3.LUT R29, R29, 0xffff0000, RZ, 0xc0, !PT ;  /* 0xffff00001d1d7812 */ /* 0x000fe200078ec0ff */
[----:B------:R-:W-:Y:S01]  /*6c20*/  FMUL R14, R92, R21 ;  /* 0x000000155c0e7220 */ /* 0x000fe20000400000 */
[----:B------:R-:W-:Y:S01]  /*6c30*/  SHF.L.U32 R37, R30, 0x10, RZ ;  /* 0x000000101e257819 */ /* 0x000fe200000006ff */
        /* <DEDUP_REMOVED lines=12> */
.L_x_172:
[----:B------:R-:W-:Y:S02]  /*6d00*/  LOP3.LUT R13, R91, R24, RZ, 0x3c, !PT ;  /* 0x000000185b0d7212 */ /* 0x000fe400078e3cff */
[----:B------:R-:W-:-:S07]  /*6d10*/  SEL R4, R26, RZ, P2 ;  /* 0x000000ff1a047207 */ /* 0x000fce0001000000 */
.L_x_168:
[----:B------:R-:W-:Y:S05]  /*6d20*/  BSYNC B0 ;  /* 0x0000000000007941 */ /* 0x000fea0003800000 */
.L_x_167:
[----:B------:R-:W-:Y:S01]  /*6d30*/  MOV R67, 0x3bbb989d ;  /* 0x3bbb989d00437802 */ /* 0x000fe20000000f00 */
[C---:B------:R-:W-:Y:S01]  /*6d40*/  FFMA R74, R93.reuse, R74, R10 ;  /* 0x0000004a5d4a7223 */ /* 0x040fe2000000000a */
[----:B------:R-:W-:Y:S02]  /*6d50*/  IMAD.MOV.U32 R96, RZ, RZ, 0x437c0000 ;  /* 0x437c0000ff607424 */ /* 0x000fe400078e00ff */
[C---:B------:R-:W-:Y:S01]  /*6d60*/  FFMA R75, R93.reuse, R75, R12 ;  /* 0x0000004b5d4b7223 */ /* 0x040fe2000000000c */
[C---:B------:R-:W-:Y:S01]  /*6d70*/  FFMA R76, R93.reuse, R76, R14 ;  /* 0x0000004c5d4c7223 */ /* 0x040fe2000000000e */
[----:B------:R-:W-:Y:S01]  /*6d80*/  FFMA.SAT R21, -R74, R67, 0.5 ;  /* 0x3f0000004a157423 */ /* 0x000fe20000002143 */
[----:B------:R-:W-:Y:S01]  /*6d90*/  FFMA R77, R93, R77, R20 ;  /* 0x0000004d5d4d7223 */ /* 0x000fe20000000014 */
[-C--:B-1----:R-:W-:Y:S01]  /*6da0*/  FFMA.SAT R25, -R75, R67.reuse, 0.5 ;  /* 0x3f0000004b197423 */ /* 0x082fe20000002143 */
[-C--:B------:R-:W-:Y:S01]  /*6db0*/  FFMA.SAT R27, -R76, R67.reuse, 0.5 ;  /* 0x3f0000004c1b7423 */ /* 0x080fe20000002143 */
[----:B------:R-:W-:Y:S01]  /*6dc0*/  FFMA.RM R21, R21, R96, 12582913 ;  /* 0x4b40000115157423 */ /* 0x000fe20000004060 */
[----:B------:R-:W-:Y:S01]  /*6dd0*/  FFMA R78, R93, R78, R56 ;  /* 0x0000004e5d4e7223 */ /* 0x000fe20000000038 */
[-C--:B------:R-:W-:Y:S01]  /*6de0*/  FFMA.RM R25, R25, R96.reuse, 12582913 ;  /* 0x4b40000119197423 */ /* 0x080fe20000004060 */
[----:B------:R-:W-:Y:S01]  /*6df0*/  FFMA.RM R27, R27, R96, 12582913 ;  /* 0x4b4000011b1b7423 */ /* 0x000fe20000004060 */
[----:B------:R-:W-:Y:S01]  /*6e00*/  FADD R23, R21, -12583039 ;  /* 0xcb40007f15177421 */ /* 0x000fe20000000000 */
[-C--:B------:R-:W-:Y:S01]  /*6e10*/  FFMA.SAT R30, -R77, R67.reuse, 0.5 ;  /* 0x3f0000004d1e7423 */ /* 0x080fe20000002143 */
[----:B------:R-:W-:Y:S01]  /*6e20*/  FADD R26, R25, -12583039 ;  /* 0xcb40007f191a7421 */ /* 0x000fe20000000000 */
[----:B------:R-:W-:Y:S01]  /*6e30*/  FFMA R72, R93, R72, R6 ;  /* 0x000000485d487223 */ /* 0x000fe20000000006 */
[----:B------:R-:W-:Y:S01]  /*6e40*/  FFMA R23, -R74, 1.4426950216293334961, -R23 ;  /* 0x3fb8aa3b4a177823 */ /* 0x000fe20000000917 */
[----:B------:R-:W-:Y:S01]  /*6e50*/  FADD R29, R27, -12583039 ;  /* 0xcb40007f1b1d7421 */ /* 0x000fe20000000000 */
[-C--:B------:R-:W-:Y:S01]  /*6e60*/  FFMA.SAT R32, -R78, R67.reuse, 0.5 ;  /* 0x3f0000004e207423 */ /* 0x080fe20000002143 */
[----:B------:R-:W-:Y:S01]  /*6e70*/  FFMA.RM R31, R30, R96, 12582913 ;  /* 0x4b4000011e1f7423 */ /* 0x000fe20000004060 */
[----:B------:R-:W-:Y:S01]  /*6e80*/  FFMA R23, -R74, 1.925963033500011079e-08, R23 ;  /* 0x32a570604a177823 */ /* 0x000fe20000000117 */
[----:B------:R-:W-:Y:S01]  /*6e90*/  FFMA.SAT R0, -R72, R67, 0.5 ;  /* 0x3f00000048007423 */ /* 0x000fe20000002143 */
[----:B------:R-:W-:Y:S01]  /*6ea0*/  FFMA R28, -R75, 1.4426950216293334961, -R26 ;  /* 0x3fb8aa3b4b1c7823 */ /* 0x000fe2000000091a */
[C---:B------:R-:W-:Y:S01]  /*6eb0*/  FFMA R79, R93.reuse, R79, R58 ;  /* 0x0000004f5d4f7223 */ /* 0x040fe2000000003a */
[----:B------:R1:W-:Y:S01]  /*6ec0*/  MUFU.EX2 R26, R23 ;  /* 0x00000017001a7308 */ /* 0x0003e20000000800 */
[----:B------:R-:W-:Y:S01]  /*6ed0*/  FFMA R29, -R76, 1.4426950216293334961, -R29 ;  /* 0x3fb8aa3b4c1d7823 */ /* 0x000fe2000000091d */
[----:B------:R-:W-:Y:S01]  /*6ee0*/  FFMA R80, R93, R80, R60 ;  /* 0x000000505d507223 */ /* 0x000fe2000000003c */
[----:B------:R-:W-:Y:S01]  /*6ef0*/  FADD R30, R31, -12583039 ;  /* 0xcb40007f1f1e7421 */ /* 0x000fe20000000000 */
[-C--:B------:R-:W-:Y:S01]  /*6f00*/  FFMA.RM R0, R0, R96.reuse, 12582913 ;  /* 0x4b40000100007423 */ /* 0x080fe20000004060 */
[----:B------:R-:W-:Y:S01]  /*6f10*/  FFMA.SAT R34, -R79, R67, 0.5 ;  /* 0x3f0000004f227423 */ /* 0x000fe20000002143 */
[C---:B------:R-:W-:Y:S01]  /*6f20*/  FFMA R81, R93.reuse, R81, R62 ;  /* 0x000000515d517223 */ /* 0x040fe2000000003e */
[----:B------:R-:W-:Y:S01]  /*6f30*/  FFMA R29, -R76, 1.925963033500011079e-08, R29 ;  /* 0x32a570604c1d7823 */ /* 0x000fe2000000011d */
[----:B------:R-:W-:Y:S01]  /*6f40*/  FFMA R73, R93, R73, R8 ;  /* 0x000000495d497223 */ /* 0x000fe20000000008 */
[-C--:B-1----:R-:W-:Y:S01]  /*6f50*/  FFMA.RM R23, R32, R96.reuse, 12582913 ;  /* 0x4b40000120177423 */ /* 0x082fe20000004060 */
[-C--:B------:R-:W-:Y:S01]  /*6f60*/  FFMA.SAT R36, -R80, R67.reuse, 0.5 ;  /* 0x3f00000050247423 */ /* 0x080fe20000002143 */
[----:B------:R-:W-:Y:S01]  /*6f70*/  FADD R3, R0, -12583039 ;  /* 0xcb40007f00037421 */ /* 0x000fe20000000000 */
[----:B------:R-:W-:Y:S01]  /*6f80*/  FFMA R32, -R77, 1.4426950216293334961, -R30 ;  /* 0x3fb8aa3b4d207823 */ /* 0x000fe2000000091e */
[----:B------:R-:W-:Y:S01]  /*6f90*/  FADD R33, R23, -12583039 ;  /* 0xcb40007f17217421 */ /* 0x000fe20000000000 */
[-C--:B------:R-:W-:Y:S01]  /*6fa0*/  FFMA.RM R35, R34, R96.reuse, 12582913 ;  /* 0x4b40000122237423 */ /* 0x080fe20000004060 */
[-C--:B------:R-:W-:Y:S01]  /*6fb0*/  FFMA.SAT R37, -R81, R67.reuse, 0.5 ;  /* 0x3f00000051257423 */ /* 0x080fe20000002143 */
[----:B------:R1:W-:Y:S01]  /*6fc0*/  MUFU.EX2 R30, R29 ;  /* 0x0000001d001e7308 */ /* 0x0003e20000000800 */
[----:B------:R-:W-:Y:S01]  /*6fd0*/  FFMA.SAT R15, -R73, R67, 0.5 ;  /* 0x3f000000490f7423 */ /* 0x000fe20000002143 */
[----:B------:R-:W-:Y:S01]  /*6fe0*/  FFMA R33, -R78, 1.4426950216293334961, -R33 ;  /* 0x3fb8aa3b4e217823 */ /* 0x000fe20000000921 */
[----:B------:R-:W-:Y:S01]  /*6ff0*/  FFMA R3, -R72, 1.4426950216293334961, -R3 ;  /* 0x3fb8aa3b48037823 */ /* 0x000fe20000000903 */
[----:B------:R-:W-:Y:S01]  /*7000*/  FADD R34, R35, -12583039 ;  /* 0xcb40007f23227421 */ /* 0x000fe20000000000 */
[----:B------:R-:W-:Y:S01]  /*7010*/  FFMA.RM R39, R37, R96, 12582913 ;  /* 0x4b40000125277423 */ /* 0x000fe20000004060 */
[----:B------:R-:W-:Y:S01]  /*7020*/  FFMA R82, R93, R82, R5 ;  /* 0x000000525d527223 */ /* 0x000fe20000000005 */
[-C--:B------:R-:W-:Y:S01]  /*7030*/  FFMA.RM R15, R15, R96.reuse, 12582913 ;  /* 0x4b4000010f0f7423 */ /* 0x080fe20000004060 */
[----:B------:R-:W-:Y:S01]  /*7040*/  FFMA R33, -R78, 1.925963033500011079e-08, R33 ;  /* 0x32a570604e217823 */ /* 0x000fe20000000121 */
[-C--:B-1----:R-:W-:Y:S01]  /*7050*/  FFMA.RM R29, R36, R96.reuse, 12582913 ;  /* 0x4b400001241d7423 */ /* 0x082fe20000004060 */
[----:B------:R-:W-:Y:S01]  /*7060*/  FFMA R83, R93, R83, R64 ;  /* 0x000000535d537223 */ /* 0x000fe20000000040 */
[----:B------:R-:W-:Y:S01]  /*7070*/  FFMA R3, -R72, 1.925963033500011079e-08, R3 ;  /* 0x32a5706048037823 */ /* 0x000fe20000000103 */
[----:B------:R-:W-:Y:S01]  /*7080*/  FADD R38, R39, -12583039 ;  /* 0xcb40007f27267421 */ /* 0x000fe20000000000 */
[----:B------:R-:W-:Y:S01]  /*7090*/  FADD R37, R29, -12583039 ;  /* 0xcb40007f1d257421 */ /* 0x000fe20000000000 */
[----:B------:R-:W-:Y:S01]  /*70a0*/  FFMA R36, -R79, 1.4426950216293334961, -R34 ;  /* 0x3fb8aa3b4f247823 */ /* 0x000fe20000000922 */
[----:B------:R-:W-:Y:S01]  /*70b0*/  FFMA.SAT R57, -R82, R67, 0.5 ;  /* 0x3f00000052397423 */ /* 0x000fe20000002143 */
[----:B------:R-:W-:Y:S01]  /*70c0*/  FADD R24, R15, -12583039 ;  /* 0xcb40007f0f187421 */ /* 0x000fe20000000000 */
[----:B------:R1:W-:Y:S01]  /*70d0*/  MUFU.EX2 R34, R33 ;  /* 0x0000002100227308 */ /* 0x0003e20000000800 */
[C---:B------:R-:W-:Y:S01]  /*70e0*/  FFMA R37, -R80.reuse, 1.4426950216293334961, -R37 ;  /* 0x3fb8aa3b50257823 */ /* 0x040fe20000000925 */
[----:B------:R-:W-:Y:S01]  /*70f0*/  FFMA R38, -R81, 1.4426950216293334961, -R38 ;  /* 0x3fb8aa3b51267823 */ /* 0x000fe20000000926 */
[----:B------:R-:W-:Y:S01]  /*7100*/  FFMA.RM R57, R57, R96, 12582913 ;  /* 0x4b40000139397423 */ /* 0x000fe20000004060 */
[----:B------:R-:W-:Y:S01]  /*7110*/  FFMA R24, -R73, 1.4426950216293334961, -R24 ;  /* 0x3fb8aa3b49187823 */ /* 0x000fe20000000918 */
[----:B------:R-:W-:Y:S01]  /*7120*/  FFMA R37, -R80, 1.925963033500011079e-08, R37 ;  /* 0x32a5706050257823 */ /* 0x000fe20000000125 */
[C---:B------:R-:W-:Y:S01]  /*7130*/  FFMA R84, R93.reuse, R84, R66 ;  /* 0x000000545d547223 */ /* 0x040fe20000000042 */
[----:B------:R-:W-:Y:S01]  /*7140*/  FFMA R85, R93, R85, R94 ;  /* 0x000000555d557223 */ /* 0x000fe2000000005e */
[----:B------:R-:W2:Y:S01]  /*7150*/  MUFU.EX2 R3, R3 ;  /* 0x0000000300037308 */ /* 0x000ea20000000800 */
[----:B-1----:R-:W-:Y:S01]  /*7160*/  FFMA.SAT R33, -R83, R67, 0.5 ;  /* 0x3f00000053217423 */ /* 0x002fe20000002143 */
[C---:B------:R-:W-:Y:S01]  /*7170*/  FFMA R86, R93.reuse, R86, R7 ;  /* 0x000000565d567223 */ /* 0x040fe20000000007 */
[----:B------:R-:W-:Y:S01]  /*7180*/  FFMA R87, R93, R87, R68 ;  /* 0x000000575d577223 */ /* 0x000fe20000000044 */
[----:B------:R-:W-:Y:S01]  /*7190*/  FFMA R81, -R81, 1.925963033500011079e-08, R38 ;  /* 0x32a5706051517823 */ /* 0x000fe20000000126 */
[-C--:B------:R-:W-:Y:S01]  /*71a0*/  FFMA.RM R59, R33, R96.reuse, 12582913 ;  /* 0x4b400001213b7423 */ /* 0x080fe20000004060 */
[----:B------:R-:W-:Y:S01]  /*71b0*/  FADD R33, R57, -12583039 ;  /* 0xcb40007f39217421 */ /* 0x000fe20000000000 */
[----:B------:R-:W-:Y:S01]  /*71c0*/  FFMA R24, -R73, 1.925963033500011079e-08, R24 ;  /* 0x32a5706049187823 */ /* 0x000fe20000000118 */
[----:B------:R1:W-:Y:S01]  /*71d0*/  MUFU.EX2 R38, R37 ;  /* 0x0000002500267308 */ /* 0x0003e20000000800 */
[----:B------:R-:W-:Y:S01]  /*71e0*/  FADD R74, R59, -12583039 ;  /* 0xcb40007f3b4a7421 */ /* 0x000fe20000000000 */
[-C--:B------:R-:W-:Y:S01]  /*71f0*/  FFMA.SAT R61, -R85, R67.reuse, 0.5 ;  /* 0x3f000000553d7423 */ /* 0x080fe20000002143 */
[-C--:B------:R-:W-:Y:S01]  /*7200*/  FFMA.SAT R65, -R86, R67.reuse, 0.5 ;  /* 0x3f00000056417423 */ /* 0x080fe20000002143 */
[----:B------:R-:W-:Y:S01]  /*7210*/  FFMA R33, -R82, 1.4426950216293334961, -R33 ;  /* 0x3fb8aa3b52217823 */ /* 0x000fe20000000921 */
[----:B------:R-:W-:Y:S01]  /*7220*/  FFMA R74, -R83, 1.4426950216293334961, -R74 ;  /* 0x3fb8aa3b534a7823 */ /* 0x000fe2000000094a */
[-C--:B------:R-:W-:Y:S01]  /*7230*/  FFMA.RM R63, R61, R96.reuse, 12582913 ;  /* 0x4b4000013d3f7423 */ /* 0x080fe20000004060 */
[-C--:B------:R-:W-:Y:S01]  /*7240*/  FFMA.RM R65, R65, R96.reuse, 12582913 ;  /* 0x4b40000141417423 */ /* 0x080fe20000004060 */
[----:B------:R-:W3:Y:S01]  /*7250*/  MUFU.EX2 R24, R24 ;  /* 0x0000001800187308 */ /* 0x000ee20000000800 */
[-C--:B-1----:R-:W-:Y:S01]  /*7260*/  FFMA.SAT R37, -R84, R67.reuse, 0.5 ;  /* 0x3f00000054257423 */ /* 0x082fe20000002143 */
[----:B------:R-:W-:Y:S01]  /*7270*/  FFMA.SAT R67, -R87, R67, 0.5 ;  /* 0x3f00000057437423 */ /* 0x000fe20000002143 */
[----:B------:R-:W-:Y:S01]  /*7280*/  FFMA R33, -R82, 1.925963033500011079e-08, R33 ;  /* 0x32a5706052217823 */ /* 0x000fe20000000121 */
[----:B------:R-:W-:Y:S01]  /*7290*/  SHF.L.U32 R0, R0, 0x17, RZ ;  /* 0x0000001700007819 */ /* 0x000fe200000006ff */
[-C--:B------:R-:W-:Y:S01]  /*72a0*/  FFMA.RM R37, R37, R96.reuse, 12582913 ;  /* 0x4b40000125257423 */ /* 0x080fe20000004060 */
[----:B------:R-:W-:Y:S01]  /*72b0*/  FFMA.RM R67, R67, R96, 12582913 ;  /* 0x4b40000143437423 */ /* 0x000fe20000004060 */
[----:B------:R-:W-:Y:S01]  /*72c0*/  FFMA R83, -R83, 1.925963033500011079e-08, R74 ;  /* 0x32a5706053537823 */ /* 0x000fe2000000014a */
[----:B------:R-:W-:Y:S01]  /*72d0*/  FADD R78, R63, -12583039 ;  /* 0xcb40007f3f4e7421 */ /* 0x000fe20000000000 */
[----:B------:R1:W-:Y:S01]  /*72e0*/  MUFU.EX2 R74, R33 ;  /* 0x00000021004a7308 */ /* 0x0003e20000000800 */
[----:B------:R-:W-:Y:S01]  /*72f0*/  FADD R80, R67, -12583039 ;  /* 0xcb40007f43507421 */ /* 0x000fe20000000000 */
[----:B------:R-:W-:Y:S01]  /*7300*/  FADD R61, R37, -12583039 ;  /* 0xcb40007f253d7421 */ /* 0x000fe20000000000 */
[----:B--2---:R-:W-:Y:S01]  /*7310*/  FFMA R82, R0, R3, 1 ;  /* 0x3f80000000527423 */ /* 0x004fe20000000003 */
[----:B------:R-:W-:Y:S01]  /*7320*/  FFMA R78, -R85, 1.4426950216293334961, -R78 ;  /* 0x3fb8aa3b554e7823 */ /* 0x000fe2000000094e */
[----:B------:R-:W-:Y:S01]  /*7330*/  FFMA R80, -R87, 1.4426950216293334961, -R80 ;  /* 0x3fb8aa3b57507823 */ /* 0x000fe20000000950 */
[----:B------:R-:W-:Y:S01]  /*7340*/  FFMA R61, -R84, 1.4426950216293334961, -R61 ;  /* 0x3fb8aa3b543d7823 */ /* 0x000fe2000000093d */
[----:B------:R-:W-:Y:S01]  /*7350*/  FFMA R28, -R75, 1.925963033500011079e-08, R28 ;  /* 0x32a570604b1c7823 */ /* 0x000fe2000000011c */
[----:B------:R-:W-:Y:S01]  /*7360*/  FFMA R32, -R77, 1.925963033500011079e-08, R32 ;  /* 0x32a570604d207823 */ /* 0x000fe20000000120 */
[----:B-1----:R-:W-:Y:S01]  /*7370*/  FADD R33, R65, -12583039 ;  /* 0xcb40007f41217421 */ /* 0x002fe20000000000 */
[----:B------:R-:W-:Y:S01]  /*7380*/  FFMA R36, -R79, 1.925963033500011079e-08, R36 ;  /* 0x32a570604f247823 */ /* 0x000fe20000000124 */
[----:B------:R-:W-:Y:S01]  /*7390*/  FFMA R80, -R87, 1.925963033500011079e-08, R80 ;  /* 0x32a5706057507823 */ /* 0x000fe20000000150 */
[----:B------:R-:W-:Y:S01]  /*73a0*/  IADD3 R3, R82, 0x1800000, RZ ;  /* 0x0180000052037810 */ /* 0x000fe20007ffe0ff */
[----:B------:R-:W-:Y:S01]  /*73b0*/  FFMA R33, -R86, 1.4426950216293334961, -R33 ;  /* 0x3fb8aa3b56217823 */ /* 0x000fe20000000921 */
[----:B------:R-:W-:-:S02]  /*73c0*/  IMAD.SHL.U32 R15, R15, 0x800000, RZ ;  /* 0x008000000f0f7824 */ /* 0x000fc400078e00ff */
[----:B------:R-:W-:Y:S01]  /*73d0*/  FFMA R61, -R84, 1.925963033500011079e-08, R61 ;  /* 0x32a57060543d7823 */ /* 0x000fe2000000013d */
[----:B------:R-:W-:Y:S01]  /*73e0*/  FFMA R85, -R85, 1.925963033500011079e-08, R78 ;  /* 0x32a5706055557823 */ /* 0x000fe2000000014e */
[----:B------:R-:W-:Y:S01]  /*73f0*/  FFMA R33, -R86, 1.925963033500011079e-08, R33 ;  /* 0x32a5706056217823 */ /* 0x000fe20000000121 */
[----:B------:R-:W-:Y:S01]  /*7400*/  LOP3.LUT R3, R3, 0x7f800000, RZ, 0xc0, !PT ;  /* 0x7f80000003037812 */ /* 0x000fe200078ec0ff */
[----:B------:R-:W1:Y:S01]  /*7410*/  MUFU.EX2 R72, R81 ;  /* 0x0000005100487308 */ /* 0x000e620000000800 */
[----:B---3--:R-:W-:Y:S01]  /*7420*/  FFMA R69, R15, R24, 1 ;  /* 0x3f8000000f457423 */ /* 0x008fe20000000018 */
[----:B------:R-:W-:Y:S01]  /*7430*/  SHF.L.U32 R21, R21, 0x17, RZ ;  /* 0x0000001715157819 */ /* 0x000fe200000006ff */
[----:B------:R-:W-:Y:S01]  /*7440*/  IMAD.SHL.U32 R39, R39, 0x800000, RZ ;  /* 0x0080000027277824 */ /* 0x000fe200078e00ff */
[----:B------:R-:W-:Y:S01]  /*7450*/  ISETP.GT.U32.AND P2, PT, R3, 0x1ffffff, PT ;  /* 0x01ffffff0300780c */ /* 0x000fe20003f44070 */
[----:B------:R-:W-:Y:S01]  /*7460*/  IMAD.SHL.U32 R25, R25, 0x800000, RZ ;  /* 0x0080000019197824 */ /* 0x000fe200078e00ff */
[----:B------:R-:W-:Y:S01]  /*7470*/  SHF.L.U32 R27, R27, 0x17, RZ ;  /* 0x000000171b1b7819 */ /* 0x000fe200000006ff */
[----:B------:R-:W-:Y:S01]  /*7480*/  IMAD.SHL.U32 R31, R31, 0x800000, RZ ;  /* 0x008000001f1f7824 */ /* 0x000fe200078e00ff */
[----:B------:R-:W2:Y:S01]  /*7490*/  MUFU.EX2 R28, R28 ;  /* 0x0000001c001c7308 */ /* 0x000ea20000000800 */
[----:B------:R-:W-:Y:S01]  /*74a0*/  SHF.L.U32 R23, R23, 0x17, RZ ;  /* 0x0000001717177819 */ /* 0x000fe200000006ff */
[----:B------:R-:W-:Y:S01]  /*74b0*/  IMAD.SHL.U32 R35, R35, 0x800000, RZ ;  /* 0x0080000023237824 */ /* 0x000fe200078e00ff */
[----:B------:R-:W-:Y:S01]  /*74c0*/  SHF.L.U32 R29, R29, 0x17, RZ ;  /* 0x000000171d1d7819 */ /* 0x000fe200000006ff */
[----:B------:R-:W-:Y:S01]  /*74d0*/  IMAD.SHL.U32 R57, R57, 0x800000, RZ ;  /* 0x0080000039397824 */ /* 0x000fe200078e00ff */
[----:B------:R-:W-:Y:S01]  /*74e0*/  SHF.L.U32 R59, R59, 0x17, RZ ;  /* 0x000000173b3b7819 */ /* 0x000fe200000006ff */
[----:B------:R-:W-:Y:S01]  /*74f0*/  IMAD.SHL.U32 R37, R37, 0x800000, RZ ;  /* 0x0080000025257824 */ /* 0x000fe200078e00ff */
[----:B------:R-:W-:Y:S01]  /*7500*/  SHF.L.U32 R63, R63, 0x17, RZ ;  /* 0x000000173f3f7819 */ /* 0x000fe200000006ff */
[----:B------:R-:W3:Y:S01]  /*7510*/  MUFU.EX2 R32, R32 ;  /* 0x0000002000207308 */ /* 0x000ee20000000800 */
[----:B------:R-:W-:Y:S01]  /*7520*/  SHF.L.U32 R67, R67, 0x17, RZ ;  /* 0x0000001743437819 */ /* 0x000fe200000006ff */
[----:B------:R-:W-:Y:S01]  /*7530*/  IMAD.SHL.U32 R65, R65, 0x800000, RZ ;  /* 0x0080000041417824 */ /* 0x000fe200078e00ff */
[----:B------:R-:W-:Y:S01]  /*7540*/  BSSY B1, `(.L_x_173) ;  /* 0x000001f000017945 */ /* 0x000fe20003800000 */
[----:B-1----:R-:W-:Y:S01]  /*7550*/  FFMA R39, R39, R72, 1 ;  /* 0x3f80000027277423 */ /* 0x002fe20000000048 */
[----:B------:R-:W-:Y:S01]  /*7560*/  FFMA R26, R21, R26, 1 ;  /* 0x3f800000151a7423 */ /* 0x000fe2000000001a */
[----:B------:R-:W-:Y:S01]  /*7570*/  FFMA R30, R27, R30, 1 ;  /* 0x3f8000001b1e7423 */ /* 0x000fe2000000001e */
[----:B------:R-:W-:Y:S01]  /*7580*/  FFMA R34, R23, R34, 1 ;  /* 0x3f80000017227423 */ /* 0x000fe20000000022 */
[----:B------:R-:W1:Y:S01]  /*7590*/  MUFU.EX2 R36, R36 ;  /* 0x0000002400247308 */ /* 0x000e620000000800 */
[----:B--2---:R-:W-:Y:S01]  /*75a0*/  FFMA R25, R25, R28, 1 ;  /* 0x3f80000019197423 */ /* 0x004fe2000000001c */
[----:B------:R-:W-:Y:S01]  /*75b0*/  FFMA R38, R29, R38, 1 ;  /* 0x3f8000001d267423 */ /* 0x000fe20000000026 */
[----:B------:R-:W-:-:S05]  /*75c0*/  FFMA R74, R57, R74, 1 ;  /* 0x3f800000394a7423 */ /* 0x000fca000000004a */
[----:B------:R-:W-:Y:S01]  /*75d0*/  MUFU.EX2 R76, R83 ;  /* 0x00000053004c7308 */ /* 0x000fe20000000800 */
[----:B---3--:R-:W-:-:S07]  /*75e0*/  FFMA R31, R31, R32, 1 ;  /* 0x3f8000001f1f7423 */ /* 0x008fce0000000020 */
[----:B------:R-:W2:Y:S01]  /*75f0*/  MUFU.EX2 R78, R61 ;  /* 0x0000003d004e7308 */ /* 0x000ea20000000800 */
[----:B-1----:R-:W-:-:S07]  /*7600*/  FFMA R35, R35, R36, 1 ;  /* 0x3f80000023237423 */ /* 0x002fce0000000024 */
[----:B------:R-:W1:Y:S08]  /*7610*/  MUFU.EX2 R0, R85 ;  /* 0x0000005500007308 */ /* 0x000e700000000800 */
[----:B------:R3:W4:Y:S01]  /*7620*/  MUFU.EX2 R24, R33 ;  /* 0x0000002100187308 */ /* 0x0007220000000800 */
[----:B--2---:R-:W-:-:S07]  /*7630*/  FFMA R78, R37, R78, 1 ;  /* 0x3f800000254e7423 */ /* 0x004fce000000004e */
[----:B------:R-:W2:Y:S01]  /*7640*/  MUFU.EX2 R80, R80 ;  /* 0x0000005000507308 */ /* 0x000ea20000000800 */
[----:B---3--:R-:W-:Y:S01]  /*7650*/  FFMA R33, R59, R76, 1 ;  /* 0x3f8000003b217423 */ /* 0x008fe2000000004c */
[----:B-1----:R-:W-:Y:S01]  /*7660*/  FFMA R63, R63, R0, 1 ;  /* 0x3f8000003f3f7423 */ /* 0x002fe20000000000 */
[----:B----4-:R-:W-:Y:S01]  /*7670*/  FFMA R72, R65, R24, 1 ;  /* 0x3f80000041487423 */ /* 0x010fe20000000018 */
[----:B--2---:R-:W-:Y:S01]  /*7680*/  FFMA R67, R67, R80, 1 ;  /* 0x3f80000043437423 */ /* 0x004fe20000000050 */
[----:B------:R-:W-:Y:S06]  /*7690*/  @P2 BRA `(.L_x_174) ;  /* 0x0000000000142947 */ /* 0x000fec0003800000 */
[----:B------:R-:W-:Y:S01]  /*76a0*/  IMAD.MOV.U32 R0, RZ, RZ, R82 ;  /* 0x000000ffff007224 */ /* 0x000fe200078e0052 */
[----:B------:R-:W-:-:S07]  /*76b0*/  MOV R96, 0x76d0 ;  /* 0x000076d000607802 */ /* 0x000fce0000000f00 */
[----:B------:R-:W-:Y:S05]  /*76c0*/  CALL.REL.NOINC `($__internal_0_$__cuda_sm20_rcp_rn_f32_slowpath) ;  /* 0x0000006400ec7944 */ /* 0x000fea0003c00000 */
[----:B------:R-:W-:Y:S01]  /*76d0*/  MOV R15, R0 ;  /* 0x00000000000f7202 */ /* 0x000fe20000000f00 */
[----:B------:R-:W-:Y:S06]  /*76e0*/  BRA `(.L_x_175) ;  /* 0x0000000000107947 */ /* 0x000fec0003800000 */
.L_x_174:
[----:B------:R-:W1:Y:S02]  /*76f0*/  MUFU.RCP R15, R82 ;  /* 0x00000052000f7308 */ /* 0x000e640000001000 */
[----:B-1----:R-:W-:-:S04]  /*7700*/  FFMA R0, R82, R15, -1 ;  /* 0xbf80000052007423 */ /* 0x002fc8000000000f */
[----:B------:R-:W-:-:S04]  /*7710*/  FADD.FTZ R0, -R0, -RZ ;  /* 0x800000ff00007221 */ /* 0x000fc80000010100 */
[----:B------:R-:W-:-:S07]  /*7720*/  FFMA R15, R15, R0, R15 ;  /* 0x000000000f0f7223 */ /* 0x000fce000000000f */
.L_x_175:
[----:B------:R-:W-:Y:S05]  /*7730*/  BSYNC B1 ;  /* 0x0000000000017941 */ /* 0x000fea0003800000 */
.L_x_173:
        /* <DEDUP_REMOVED lines=10> */
.L_x_177:
[----:B------:R-:W1:Y:S02]  /*77e0*/  MUFU.RCP R24, R69 ;  /* 0x0000004500187308 */ /* 0x000e640000001000 */
[----:B-1----:R-:W-:-:S04]  /*77f0*/  FFMA R0, R69, R24, -1 ;  /* 0xbf80000045007423 */ /* 0x002fc80000000018 */
[----:B------:R-:W-:-:S04]  /*7800*/  FADD.FTZ R3, -R0, -RZ ;  /* 0x800000ff00037221 */ /* 0x000fc80000010100 */
[----:B------:R-:W-:-:S07]  /*7810*/  FFMA R24, R24, R3, R24 ;  /* 0x0000000318187223 */ /* 0x000fce0000000018 */
.L_x_178:
[----:B------:R-:W-:Y:S05]  /*7820*/  BSYNC B1 ;  /* 0x0000000000017941 */ /* 0x000fea0003800000 */
.L_x_176:
        /* <DEDUP_REMOVED lines=10> */
.L_x_180:
[----:B------:R-:W1:Y:S02]  /*78d0*/  MUFU.RCP R21, R26 ;  /* 0x0000001a00157308 */ /* 0x000e640000001000 */
[----:B-1----:R-:W-:-:S04]  /*78e0*/  FFMA R0, R26, R21, -1 ;  /* 0xbf8000001a007423 */ /* 0x002fc80000000015 */
[----:B------:R-:W-:-:S04]  /*78f0*/  FADD.FTZ R0, -R0, -RZ ;  /* 0x800000ff00007221 */ /* 0x000fc80000010100 */
[----:B------:R-:W-:-:S07]  /*7900*/  FFMA R21, R21, R0, R21 ;  /* 0x0000000015157223 */ /* 0x000fce0000000015 */
.L_x_181:
[----:B------:R-:W-:Y:S05]  /*7910*/  BSYNC B1 ;  /* 0x0000000000017941 */ /* 0x000fea0003800000 */
.L_x_179:
        /* <DEDUP_REMOVED lines=10> */
.L_x_183:
[----:B------:R-:W1:Y:S02]  /*79c0*/  MUFU.RCP R26, R25 ;  /* 0x00000019001a7308 */ /* 0x000e640000001000 */
[----:B-1----:R-:W-:-:S04]  /*79d0*/  FFMA R0, R25, R26, -1 ;  /* 0xbf80000019007423 */ /* 0x002fc8000000001a */
[----:B------:R-:W-:-:S04]  /*79e0*/  FADD.FTZ R3, -R0, -RZ ;  /* 0x800000ff00037221 */ /* 0x000fc80000010100 */
[----:B------:R-:W-:-:S07]  /*79f0*/  FFMA R26, R26, R3, R26 ;  /* 0x000000031a1a7223 */ /* 0x000fce000000001a */
.L_x_184:
[----:B------:R-:W-:Y:S05]  /*7a00*/  BSYNC B1 ;  /* 0x0000000000017941 */ /* 0x000fea0003800000 */
.L_x_182:
        /* <DEDUP_REMOVED lines=10> */
.L_x_186:
[----:B------:R-:W1:Y:S02]  /*7ab0*/  MUFU.RCP R23, R30 ;  /* 0x0000001e00177308 */ /* 0x000e640000001000 */
[----:B-1----:R-:W-:-:S04]  /*7ac0*/  FFMA R0, R30, R23, -1 ;  /* 0xbf8000001e007423 */ /* 0x002fc80000000017 */
[----:B------:R-:W-:-:S04]  /*7ad0*/  FADD.FTZ R0, -R0, -RZ ;  /* 0x800000ff00007221 */ /* 0x000fc80000010100 */
[----:B------:R-:W-:-:S07]  /*7ae0*/  FFMA R23, R23, R0, R23 ;  /* 0x0000000017177223 */ /* 0x000fce0000000017 */
.L_x_187:
[----:B------:R-:W-:Y:S05]  /*7af0*/  BSYNC B1 ;  /* 0x0000000000017941 */ /* 0x000fea0003800000 */
.L_x_185:
        /* <DEDUP_REMOVED lines=10> */
.L_x_189:
[----:B------:R-:W1:Y:S02]  /*7ba0*/  MUFU.RCP R28, R31 ;  /* 0x0000001f001c7308 */ /* 0x000e640000001000 */
[----:B-1----:R-:W-:-:S04]  /*7bb0*/  FFMA R0, R31, R28, -1 ;  /* 0xbf8000001f007423 */ /* 0x002fc8000000001c */
[----:B------:R-:W-:-:S04]  /*7bc0*/  FADD.FTZ R3, -R0, -RZ ;  /* 0x800000ff00037221 */ /* 0x000fc80000010100 */
[----:B------:R-:W-:-:S07]  /*7bd0*/  FFMA R28, R28, R3, R28 ;  /* 0x000000031c1c7223 */ /* 0x000fce000000001c */
.L_x_190:
[----:B------:R-:W-:Y:S05]  /*7be0*/  BSYNC B1 ;  /* 0x0000000000017941 */ /* 0x000fea0003800000 */
.L_x_188:
        /* <DEDUP_REMOVED lines=10> */
.L_x_192:
[----:B------:R-:W1:Y:S02]  /*7c90*/  MUFU.RCP R25, R34 ;  /* 0x0000002200197308 */ /* 0x000e640000001000 */
[----:B-1----:R-:W-:-:S04]  /*7ca0*/  FFMA R0, R34, R25, -1 ;  /* 0xbf80000022007423 */ /* 0x002fc80000000019 */
[----:B------:R-:W-:-:S04]  /*7cb0*/  FADD.FTZ R0, -R0, -RZ ;  /* 0x800000ff00007221 */ /* 0x000fc80000010100 */
[----:B------:R-:W-:-:S07]  /*7cc0*/  FFMA R25, R25, R0, R25 ;  /* 0x0000000019197223 */ /* 0x000fce0000000019 */
.L_x_193:
[----:B------:R-:W-:Y:S05]  /*7cd0*/  BSYNC B1 ;  /* 0x0000000000017941 */ /* 0x000fea0003800000 */
.L_x_191:
        /* <DEDUP_REMOVED lines=10> */
.L_x_195:
[----:B------:R-:W1:Y:S02]  /*7d80*/  MUFU.RCP R30, R35 ;  /* 0x00000023001e7308 */ /* 0x000e640000001000 */
[----:B-1----:R-:W-:-:S04]  /*7d90*/  FFMA R0, R35, R30, -1 ;  /* 0xbf80000023007423 */ /* 0x002fc8000000001e */
[----:B------:R-:W-:-:S04]  /*7da0*/  FADD.FTZ R3, -R0, -RZ ;  /* 0x800000ff00037221 */ /* 0x000fc80000010100 */
[----:B------:R-:W-:-:S07]  /*7db0*/  FFMA R30, R30, R3, R30 ;  /* 0x000000031e1e7223 */ /* 0x000fce000000001e */
.L_x_196:
[----:B------:R-:W-:Y:S05]  /*7dc0*/  BSYNC B1 ;  /* 0x0000000000017941 */ /* 0x000fea0003800000 */
.L_x_194:
        /* <DEDUP_REMOVED lines=10> */
.L_x_198:
[----:B------:R-:W1:Y:S02]  /*7e70*/  MUFU.RCP R27, R38 ;  /* 0x00000026001b7308 */ /* 0x000e640000001000 */
[----:B-1----:R-:W-:-:S04]  /*7e80*/  FFMA R0, R38, R27, -1 ;  /* 0xbf80000026007423 */ /* 0x002fc8000000001b */
[----:B------:R-:W-:-:S04]  /*7e90*/  FADD.FTZ R0, -R0, -RZ ;  /* 0x800000ff00007221 */ /* 0x000fc80000010100 */
[----:B------:R-:W-:-:S07]  /*7ea0*/  FFMA R27, R27, R0, R27 ;  /* 0x000000001b1b7223 */ /* 0x000fce000000001b */
.L_x_199:
[----:B------:R-:W-:Y:S05]  /*7eb0*/  BSYNC B1 ;  /* 0x0000000000017941 */ /* 0x000fea0003800000 */
.L_x_197:
        /* <DEDUP_REMOVED lines=10> */
.L_x_201:
[----:B------:R-:W1:Y:S02]  /*7f60*/  MUFU.RCP R32, R39 ;  /* 0x0000002700207308 */ /* 0x000e640000001000 */
[----:B-1----:R-:W-:-:S04]  /*7f70*/  FFMA R0, R39, R32, -1 ;  /* 0xbf80000027007423 */ /* 0x002fc80000000020 */
[----:B------:R-:W-:-:S04]  /*7f80*/  FADD.FTZ R3, -R0, -RZ ;  /* 0x800000ff00037221 */ /* 0x000fc80000010100 */
[----:B------:R-:W-:-:S07]  /*7f90*/  FFMA R32, R32, R3, R32 ;  /* 0x0000000320207223 */ /* 0x000fce0000000020 */
.L_x_202:
[----:B------:R-:W-:Y:S05]  /*7fa0*/  BSYNC B1 ;  /* 0x0000000000017941 */ /* 0x000fea0003800000 */
.L_x_200:
        /* <DEDUP_REMOVED lines=10> */
.L_x_204:
[----:B------:R-:W1:Y:S02]  /*8050*/  MUFU.RCP R29, R74 ;  /* 0x0000004a001d7308 */ /* 0x000e640000001000 */
[----:B-1----:R-:W-:-:S04]  /*8060*/  FFMA R0, R74, R29, -1 ;  /* 0xbf8000004a007423 */ /* 0x002fc8000000001d */
[----:B------:R-:W-:-:S04]  /*8070*/  FADD.FTZ R0, -R0, -RZ ;  /* 0x800000ff00007221 */ /* 0x000fc80000010100 */
[----:B------:R-:W-:-:S07]  /*8080*/  FFMA R29, R29, R0, R29 ;  /* 0x000000001d1d7223 */ /* 0x000fce000000001d */
.L_x_205:
[----:B------:R-:W-:Y:S05]  /*8090*/  BSYNC B1 ;  /* 0x0000000000017941 */ /* 0x000fea0003800000 */
.L_x_203:
        /* <DEDUP_REMOVED lines=10> */
.L_x_207:
[----:B------:R-:W1:Y:S02]  /*8140*/  MUFU.RCP R34, R33 ;  /* 0x0000002100227308 */ /* 0x000e640000001000 */
[----:B-1----:R-:W-:-:S04]  /*8150*/  FFMA R0, R33, R34, -1 ;  /* 0xbf80000021007423 */ /* 0x002fc80000000022 */
[----:B------:R-:W-:-:S04]  /*8160*/  FADD.FTZ R3, -R0, -RZ ;  /* 0x800000ff00037221 */ /* 0x000fc80000010100 */
[----:B------:R-:W-:-:S07]  /*8170*/  FFMA R34, R34, R3, R34 ;  /* 0x0000000322227223 */ /* 0x000fce0000000022 */
.L_x_208:
[----:B------:R-:W-:Y:S05]  /*8180*/  BSYNC B1 ;  /* 0x0000000000017941 */ /* 0x000fea0003800000 */
.L_x_206:
        /* <DEDUP_REMOVED lines=10> */
.L_x_210:
[----:B------:R-:W1:Y:S02]  /*8230*/  MUFU.RCP R31, R78 ;  /* 0x0000004e001f7308 */ /* 0x000e640000001000 */
[----:B-1----:R-:W-:-:S04]  /*8240*/  FFMA R0, R78, R31, -1 ;  /* 0xbf8000004e007423 */ /* 0x002fc8000000001f */
[----:B------:R-:W-:-:S04]  /*8250*/  FADD.FTZ R0, -R0, -RZ ;  /* 0x800000ff00007221 */ /* 0x000fc80000010100 */
[----:B------:R-:W-:-:S07]  /*8260*/  FFMA R31, R31, R0, R31 ;  /* 0x000000001f1f7223 */ /* 0x000fce000000001f */
.L_x_211:
[----:B------:R-:W-:Y:S05]  /*8270*/  BSYNC B1 ;  /* 0x0000000000017941 */ /* 0x000fea0003800000 */
.L_x_209:
        /* <DEDUP_REMOVED lines=10> */
.L_x_213:
[----:B------:R-:W1:Y:S02]  /*8320*/  MUFU.RCP R36, R63 ;  /* 0x0000003f00247308 */ /* 0x000e640000001000 */
[----:B-1----:R-:W-:-:S04]  /*8330*/  FFMA R0, R63, R36, -1 ;  /* 0xbf8000003f007423 */ /* 0x002fc80000000024 */
[----:B------:R-:W-:-:S04]  /*8340*/  FADD.FTZ R3, -R0, -RZ ;  /* 0x800000ff00037221 */ /* 0x000fc80000010100 */
[----:B------:R-:W-:-:S07]  /*8350*/  FFMA R36, R36, R3, R36 ;  /* 0x0000000324247223 */ /* 0x000fce0000000024 */
.L_x_214:
[----:B------:R-:W-:Y:S05]  /*8360*/  BSYNC B1 ;  /* 0x0000000000017941 */ /* 0x000fea0003800000 */
.L_x_212:
        /* <DEDUP_REMOVED lines=10> */
.L_x_216:
[----:B------:R-:W1:Y:S02]  /*8410*/  MUFU.RCP R33, R72 ;  /* 0x0000004800217308 */ /* 0x000e640000001000 */
[----:B-1----:R-:W-:-:S04]  /*8420*/  FFMA R0, R72, R33, -1 ;  /* 0xbf80000048007423 */ /* 0x002fc80000000021 */
[----:B------:R-:W-:-:S04]  /*8430*/  FADD.FTZ R0, -R0, -RZ ;  /* 0x800000ff00007221 */ /* 0x000fc80000010100 */
[----:B------:R-:W-:-:S07]  /*8440*/  FFMA R33, R33, R0, R33 ;  /* 0x0000000021217223 */ /* 0x000fce0000000021 */
.L_x_217:
[----:B------:R-:W-:Y:S05]  /*8450*/  BSYNC B1 ;  /* 0x0000000000017941 */ /* 0x000fea0003800000 */
.L_x_215:
        /* <DEDUP_REMOVED lines=8> */
.L_x_218:
[----:B------:R-:W1:Y:S02]  /*84e0*/  MUFU.RCP R0, R67 ;  /* 0x0000004300007308 */ /* 0x000e640000001000 */
[----:B-1----:R-:W-:-:S04]  /*84f0*/  FFMA R3, R67, R0, -1 ;  /* 0xbf80000043037423 */ /* 0x002fc80000000000 */
[----:B------:R-:W-:-:S04]  /*8500*/  FADD.FTZ R3, -R3, -RZ ;  /* 0x800000ff03037221 */ /* 0x000fc80000010100 */
[----:B------:R-:W-:-:S07]  /*8510*/  FFMA R0, R0, R3, R0 ;  /* 0x0000000300007223 */ /* 0x000fce0000000000 */
.L_x_219:
[----:B------:R-:W-:Y:S01]  /*8520*/  F2FP.BF16.F32.PACK_AB R75, R30, R25 ;  /* 0x000000191e4b723e */ /* 0x000fe200000010ff */
[----:B------:R-:W-:Y:S05]  /*8530*/  WARPSYNC.ALL ;  /* 0x0000000000007948 */ /* 0x000fea0003800000 */
[----:B------:R-:W-:Y:S01]  /*8540*/  F2FP.BF16.F32.PACK_AB R30, R36, R31 ;  /* 0x0000001f241e723e */ /* 0x000fe200000010ff */
[----:B------:R-:W-:Y:S01]  /*8550*/  BSSY B0, `(.L_x_220) ;  /* 0x000001b000007945 */ /* 0x000fe20003800000 */
[----:B------:R-:W-:Y:S02]  /*8560*/  F2FP.BF16.F32.PACK_AB R72, R24, R15 ;  /* 0x0000000f1848723e */ /* 0x000fe400000010ff */
[----:B------:R-:W-:-:S02]  /*8570*/  F2FP.BF16.F32.PACK_AB R73, R26, R21 ;  /* 0x000000151a49723e */ /* 0x000fc400000010ff */
[----:B------:R-:W-:Y:S02]  /*8580*/  F2FP.BF16.F32.PACK_AB R74, R28, R23 ;  /* 0x000000171c4a723e */ /* 0x000fe400000010ff */
[----:B------:R-:W-:Y:S02]  /*8590*/  F2FP.BF16.F32.PACK_AB R31, R0, R33 ;  /* 0x00000021001f723e */ /* 0x000fe400000010ff */
[----:B------:R-:W-:Y:S01]  /*85a0*/  F2FP.BF16.F32.PACK_AB R28, R32, R27 ;  /* 0x0000001b201c723e */ /* 0x000fe200000010ff */
[----:B------:R1:W-:Y:S01]  /*85b0*/  STSM.16.M88.4 [R9+0x4200], R72 ;  /* 0x0042004809007844 */ /* 0x0003e20000000200 */
        /* <DEDUP_REMOVED lines=20> */
.L_x_221:
[----:B------:R-:W-:Y:S05]  /*8700*/  BSYNC B0 ;  /* 0x0000000000007941 */ /* 0x000fea0003800000 */
.L_x_220:
[----:B------:R-:W-:Y:S06]  /*8710*/  BAR.SYNC.DEFER_BLOCKING 0x1, 0x100 ;  /* 0x0044000000007b1d */ /* 0x000fec0000010000 */
[----:B------:R-:W-:Y:S04]  /*8720*/  BSSY B0, `(.L_x_222) ;  /* 0x0000009000007945 */ /* 0x000fe80003800000 */
[----:B------:R-:W-:Y:S05]  /*8730*/  @P0 BRA `(.L_x_223) ;  /* 0x00000000001c0947 */ /* 0x000fea0003800000 */
[----:B------:R-:W-:-:S13]  /*8740*/  ISETP.NE.AND P2, PT, R102, 0x3, PT ;  /* 0x000000036600780c */ /* 0x000fda0003f45270 */
[----:B------:R-:W-:Y:S05]  /*8750*/  @!P2 BRA `(.L_x_224) ;  /* 0x000000000004a947 */ /* 0x000fea0003800000 */
[----:B------:R-:W-:Y:S01]  /*8760*/  BPT.TRAP 0x1 ;  /* 0x000000040000795c */ /* 0x000fe20000300000 */
.L_x_224:
[----:B------:R-:W-:-:S04]  /*8770*/  ULEA UR4, UR42, UR52, 0x3 ;  /* 0x000000342a047291 */ /* 0x000fc8000f8e183f */
[----:B------:R-:W-:-:S04]  /*8780*/  UIADD3 UR4, UR4, 0x60, URZ ;  /* 0x0000006004047890 */ /* 0x000fc8000fffe03f */
[----:B------:R-:W-:-:S09]  /*8790*/  UPRMT UR4, UR51, 0x654, UR4 ;  /* 0x0000065433047896 */ /* 0x000fd20008000004 */
[----:B------:R-:W-:Y:S03]  /*87a0*/  SYNCS.ARRIVE.TRANS64.RED.A1T0 RZ, [UR4], RZ ;  /* 0x000000ffffff79a7 */ /* 0x000fe60008100404 */
.L_x_223:
[----:B------:R-:W-:Y:S05]  /*87b0*/  BSYNC B0 ;  /* 0x0000000000007941 */ /* 0x000fea0003800000 */
.L_x_222:
[----:B------:R-:W-:Y:S01]  /*87c0*/  UIADD3 UR4, UR42, 0x1, URZ ;  /* 0x000000012a047890 */ /* 0x000fe2000fffe03f */
[----:B------:R-:W-:Y:S03]  /*87d0*/  BSSY B0, `(.L_x_225) ;  /* 0x0000034000007945 */ /* 0x000fe60003800000 */
[----:B------:R-:W-:-:S04]  /*87e0*/  UISETP.NE.AND UP0, UPT, UR4, 0x4, UPT ;  /* 0x000000040400788c */ /* 0x000fc8000bf05270 */
[----:B------:R-:W-:Y:S01]  /*87f0*/  USEL UR42, UR4, URZ, UP0 ;  /* 0x0000003f042a7287 */ /* 0x000fe20008000000 */
[----:B------:R-:W-:Y:S11]  /*8800*/  @P0 BRA `(.L_x_226) ;  /* 0x0000000000c00947 */ /* 0x000ff60003800000 */
[----:B------:R-:W-:-:S13]  /*8810*/  ISETP.NE.AND P2, PT, R102, 0x3, PT ;  /* 0x000000036600780c */ /* 0x000fda0003f45270 */
[----:B------:R-:W-:Y:S05]  /*8820*/  @!P2 BRA `(.L_x_227) ;  /* 0x000000000004a947 */ /* 0x000fea0003800000 */
[----:B------:R-:W-:Y:S01]  /*8830*/  BPT.TRAP 0x1 ;  /* 0x000000040000795c */ /* 0x000fe20000300000 */
.L_x_227:
[----:B-1----:R-:W-:Y:S01]  /*8840*/  SHF.L.U32 R0, R13, 0x1f, RZ ;  /* 0x0000001f0d007819 */ /* 0x002fe200000006ff */
[----:B------:R-:W-:Y:S01]  /*8850*/  BSSY B1, `(.L_x_228) ;  /* 0x0000004000017945 */ /* 0x000fe20003800000 */
[----:B------:R-:W-:-:S04]  /*8860*/  LEA R3, R4, UR52, 0x3 ;  /* 0x0000003404037c11 */ /* 0x000fc8000f8e18ff */
[----:B------:R-:W1:Y:S02]  /*8870*/  SYNCS.PHASECHK.TRANS64.TRYWAIT P2, [R3+URZ+0x40], R0 ;  /* 0x00004000030075a7 */ /* 0x000e64000804017f */
[----:B-1----:R-:W-:Y:S05]  /*8880*/  @!P2 BRA `(.L_x_229) ;  /* 0x000000500024a947 */ /* 0x002fea0003800000 */
.L_x_361:
[----:B------:R-:W-:Y:S05]  /*8890*/  BSYNC B1 ;  /* 0x0000000000017941 */ /* 0x000fea0003800000 */
.L_x_228:
[----:B------:R-:W-:Y:S05]  /*88a0*/  @P1 BRA `(.L_x_226) ;  /* 0x0000000000981947 */ /* 0x000fea0003800000 */
[----:B------:R-:W-:Y:S01]  /*88b0*/  IMAD R4, R4, 0x2000, R11 ;  /* 0x0000200004047824 */ /* 0x000fe200078e020b */
[----:B------:R-:W-:Y:S05]  /*88c0*/  WARPSYNC.ALL ;  /* 0x0000000000007948 */ /* 0x000fea0003800000 */
[C---:B-1----:R-:W-:Y:S01]  /*88d0*/  IADD3 R0, R4.reuse, 0x20, RZ ;  /* 0x0000002004007810 */ /* 0x042fe20007ffe0ff */
[----:B------:R-:W-:Y:S01]  /*88e0*/  @P6 VIADD R0, R4, 0xffffffe0 ;  /* 0xffffffe004006836 */ /* 0x000fe20000000000 */
[----:B------:R-:W1:Y:S04]  /*88f0*/  LDSM.16.M88.4 R12, [R4] ;  /* 0x00000000040c783b */ /* 0x000e680000000200 */
[----:B------:R-:W2:Y:S01]  /*8900*/  LDSM.16.M88.4 R24, [R0] ;  /* 0x000000000018783b */ /* 0x000ea20000000200 */
[C---:B-1----:R-:W-:Y:S01]  /*8910*/  LOP3.LUT R5, R12.reuse, 0xffff0000, RZ, 0xc0, !PT ;  /* 0xffff00000c057812 */ /* 0x042fe200078ec0ff */
[----:B------:R-:W-:Y:S01]  /*8920*/  IMAD.U32 R7, R13, 0x10000, RZ ;  /* 0x000100000d077824 */ /* 0x000fe200078e00ff */
[----:B------:R-:W-:Y:S01]  /*8930*/  SHF.L.U32 R3, R12, 0x10, RZ ;  /* 0x000000100c037819 */ /* 0x000fe200000006ff */
[----:B------:R-:W-:Y:S01]  /*8940*/  IMAD.U32 R23, R15, 0x10000, RZ ;  /* 0x000100000f177824 */ /* 0x000fe200078e00ff */
[----:B------:R-:W-:Y:S01]  /*8950*/  LOP3.LUT R13, R13, 0xffff0000, RZ, 0xc0, !PT ;  /* 0xffff00000d0d7812 */ /* 0x000fe200078ec0ff */
[----:B--2---:R-:W-:Y:S01]  /*8960*/  IMAD.U32 R33, R25, 0x10000, RZ ;  /* 0x0001000019217824 */ /* 0x004fe200078e00ff */
[C---:B------:R-:W-:Y:S01]  /*8970*/  SHF.L.U32 R11, R14.reuse, 0x10, RZ ;  /* 0x000000100e0b7819 */ /* 0x040fe200000006ff */
[----:B------:R-:W-:Y:S01]  /*8980*/  IMAD.U32 R39, R27, 0x10000, RZ ;  /* 0x000100001b277824 */ /* 0x000fe200078e00ff */
        /* <DEDUP_REMOVED lines=24> */
.L_x_226:
[----:B------:R-:W-:Y:S05]  /*8b10*/  BSYNC B0 ;  /* 0x0000000000007941 */ /* 0x000fea0003800000 */
.L_x_225:
[----:B------:R-:W-:Y:S01]  /*8b20*/  MOV R57, 0x3bbb989d ;  /* 0x3bbb989d00397802 */ /* 0x000fe20000000f00 */
[C---:B------:R-:W-:Y:S01]  /*8b30*/  FFMA R6, R93.reuse, R40, R6 ;  /* 0x000000285d067223 */ /* 0x040fe20000000006 */
[----:B------:R-:W-:Y:S02]  /*8b40*/  IMAD.MOV.U32 R59, RZ, RZ, 0x437c0000 ;  /* 0x437c0000ff3b7424 */ /* 0x000fe400078e00ff */
[C---:B------:R-:W-:Y:S01]  /*8b50*/  FFMA R8, R93.reuse, R41, R8 ;  /* 0x000000295d087223 */ /* 0x040fe20000000008 */
[C---:B------:R-:W-:Y:S01]  /*8b60*/  FFMA R10, R93.reuse, R42, R10 ;  /* 0x0000002a5d0a7223 */ /* 0x040fe2000000000a */
[----:B-1----:R-:W-:Y:S01]  /*8b70*/  FFMA.SAT R0, -R6, R57, 0.5 ;  /* 0x3f00000006007423 */ /* 0x002fe20000002139 */
[C---:B------:R-:W-:Y:S01]  /*8b80*/  FFMA R12, R93.reuse, R43, R12 ;  /* 0x0000002b5d0c7223 */ /* 0x040fe2000000000c */
[-C--:B------:R-:W-:Y:S01]  /*8b90*/  FFMA.SAT R4, -R8, R57.reuse, 0.5 ;  /* 0x3f00000008047423 */ /* 0x080fe20000002139 */
[----:B------:R-:W-:Y:S01]  /*8ba0*/  FFMA.SAT R13, -R10, R57, 0.5 ;  /* 0x3f0000000a0d7423 */ /* 0x000fe20000002139 */
[-C--:B------:R-:W-:Y:S01]  /*8bb0*/  FFMA.RM R0, R0, R59.reuse, 12582913 ;  /* 0x4b40000100007423 */ /* 0x080fe2000000403b */
[----:B------:R-:W-:Y:S01]  /*8bc0*/  FFMA R14, R93, R44, R14 ;  /* 0x0000002c5d0e7223 */ /* 0x000fe2000000000e */
[-C--:B------:R-:W-:Y:S01]  /*8bd0*/  FFMA.RM R4, R4, R59.reuse, 12582913 ;  /* 0x4b40000104047423 */ /* 0x080fe2000000403b */
[----:B------:R-:W-:Y:S01]  /*8be0*/  FFMA.RM R13, R13, R59, 12582913 ;  /* 0x4b4000010d0d7423 */ /* 0x000fe2000000403b */
[----:B------:R-:W-:Y:S01]  /*8bf0*/  FADD R3, R0, -12583039 ;  /* 0xcb40007f00037421 */ /* 0x000fe20000000000 */
[----:B------:R-:W-:Y:S01]  /*8c00*/  FFMA R20, R93, R45, R20 ;  /* 0x0000002d5d147223 */ /* 0x000fe20000000014 */
[----:B------:R-:W-:Y:S01]  /*8c10*/  FADD R11, R4, -12583039 ;  /* 0xcb40007f040b7421 */ /* 0x000fe20000000000 */
[----:B------:R-:W-:Y:S01]  /*8c20*/  FADD R15, R13, -12583039 ;  /* 0xcb40007f0d0f7421 */ /* 0x000fe20000000000 */
[----:B------:R-:W-:Y:S01]  /*8c30*/  FFMA R3, -R6, 1.4426950216293334961, -R3 ;  /* 0x3fb8aa3b06037823 */ /* 0x000fe20000000903 */
[-C--:B------:R-:W-:Y:S01]  /*8c40*/  FFMA.SAT R24, -R20, R57.reuse, 0.5 ;  /* 0x3f00000014187423 */ /* 0x080fe20000002139 */
[----:B------:R-:W-:Y:S01]  /*8c50*/  FFMA R11, -R8, 1.4426950216293334961, -R11 ;  /* 0x3fb8aa3b080b7823 */ /* 0x000fe2000000090b */
[----:B------:R-:W-:Y:S01]  /*8c60*/  FFMA R15, -R10, 1.4426950216293334961, -R15 ;  /* 0x3fb8aa3b0a0f7823 */ /* 0x000fe2000000090f */
[----:B------:R-:W-:Y:S01]  /*8c70*/  FFMA R3, -R6, 1.925963033500011079e-08, R3 ;  /* 0x32a5706006037823 */ /* 0x000fe20000000103 */
[----:B------:R-:W-:Y:S01]  /*8c80*/  FFMA.SAT R6, -R12, R57, 0.5 ;  /* 0x3f0000000c067423 */ /* 0x000fe20000002139 */
[----:B------:R-:W-:Y:S01]  /*8c90*/  FFMA R11, -R8, 1.925963033500011079e-08, R11 ;  /* 0x32a57060080b7823 */ /* 0x000fe2000000010b */
[----:B------:R-:W-:Y:S01]  /*8ca0*/  FFMA R15, -R10, 1.925963033500011079e-08, R15 ;  /* 0x32a570600a0f7823 */ /* 0x000fe2000000010f */
[-C--:B------:R-:W-:Y:S01]  /*8cb0*/  FFMA.RM R24, R24, R59.reuse, 12582913 ;  /* 0x4b40000118187423 */ /* 0x080fe2000000403b */
[----:B------:R-:W-:Y:S01]  /*8cc0*/  FFMA.RM R8, R6, R59, 12582913 ;  /* 0x4b40000106087423 */ /* 0x000fe2000000403b */
[----:B------:R-:W-:Y:S01]  /*8cd0*/  FFMA.SAT R6, -R14, R57, 0.5 ;  /* 0x3f0000000e067423 */ /* 0x000fe20000002139 */
[C---:B------:R-:W-:Y:S01]  /*8ce0*/  FFMA R47, R93.reuse, R47, R58 ;  /* 0x0000002f5d2f7223 */ /* 0x040fe2000000003a */
[----:B------:R-:W-:Y:S01]  /*8cf0*/  FADD R25, R24, -12583039 ;  /* 0xcb40007f18197421 */ /* 0x000fe20000000000 */
[C---:B------:R-:W-:Y:S01]  /*8d00*/  FFMA R48, R93.reuse, R48, R60 ;  /* 0x000000305d307223 */ /* 0x040fe2000000003c */
[----:B------:R-:W-:Y:S01]  /*8d10*/  FFMA.RM R10, R6, R59, 12582913 ;  /* 0x4b400001060a7423 */ /* 0x000fe2000000403b */
[C---:B------:R-:W-:Y:S01]  /*8d20*/  FFMA R5, R93.reuse, R50, R5 ;  /* 0x000000325d057223 */ /* 0x040fe20000000005 */
[----:B------:R-:W-:Y:S01]  /*8d30*/  FFMA R25, -R20, 1.4426950216293334961, -R25 ;  /* 0x3fb8aa3b14197823 */ /* 0x000fe20000000919 */
[----:B------:R-:W-:Y:S01]  /*8d40*/  FFMA.SAT R26, -R48, R57, 0.5 ;  /* 0x3f000000301a7423 */ /* 0x000fe20000002139 */
[----:B------:R-:W-:Y:S01]  /*8d50*/  FADD R23, R10, -12583039 ;  /* 0xcb40007f0a177421 */ /* 0x000fe20000000000 */
[----:B------:R-:W-:Y:S01]  /*8d60*/  FFMA R49, R93, R49, R62 ;  /* 0x000000315d317223 */ /* 0x000fe2000000003e */
[----:B------:R-:W-:Y:S01]  /*8d70*/  FFMA R25, -R20, 1.925963033500011079e-08, R25 ;  /* 0x32a5706014197823 */ /* 0x000fe20000000119 */
[----:B------:R-:W-:Y:S01]  /*8d80*/  FFMA.RM R26, R26, R59, 12582913 ;  /* 0x4b4000011a1a7423 */ /* 0x000fe2000000403b */
[----:B------:R-:W-:Y:S01]  /*8d90*/  FFMA R23, -R14, 1.4426950216293334961, -R23 ;  /* 0x3fb8aa3b0e177823 */ /* 0x000fe20000000917 */
[-C--:B------:R-:W-:Y:S01]  /*8da0*/  FFMA.SAT R31, -R5, R57.reuse, 0.5 ;  /* 0x3f000000051f7423 */ /* 0x080fe20000002139 */
[-C--:B------:R-:W-:Y:S01]  /*8db0*/  FFMA.SAT R28, -R49, R57.reuse, 0.5 ;  /* 0x3f000000311c7423 */ /* 0x080fe20000002139 */
[----:B------:R-:W-:Y:S01]  /*8dc0*/  FADD R27, R26, -12583039 ;  /* 0xcb40007f1a1b7421 */ /* 0x000fe20000000000 */
[----:B------:R-:W-:Y:S01]  /*8dd0*/  FFMA R23, -R14, 1.925963033500011079e-08, R23 ;  /* 0x32a570600e177823 */ /* 0x000fe20000000117 */
[----:B------:R-:W-:Y:S01]  /*8de0*/  FFMA.SAT R14, -R47, R57, 0.5 ;  /* 0x3f0000002f0e7423 */ /* 0x000fe20000002139 */
[----:B------:R-:W-:Y:S01]  /*8df0*/  FADD R21, R8, -12583039 ;  /* 0xcb40007f08157421 */ /* 0x000fe20000000000 */
[-C--:B------:R-:W-:Y:S01]  /*8e00*/  FFMA.RM R32, R31, R59.reuse, 12582913 ;  /* 0x4b4000011f207423 */ /* 0x080fe2000000403b */
[-C--:B------:R-:W-:Y:S01]  /*8e10*/  FFMA.RM R28, R28, R59.reuse, 12582913 ;  /* 0x4b4000011c1c7423 */ /* 0x080fe2000000403b */
[----:B------:R-:W-:Y:S01]  /*8e20*/  FFMA.RM R14, R14, R59, 12582913 ;  /* 0x4b4000010e0e7423 */ /* 0x000fe2000000403b */
[----:B------:R-:W-:Y:S01]  /*8e30*/  FFMA R29, -R48, 1.4426950216293334961, -R27 ;  /* 0x3fb8aa3b301d7823 */ /* 0x000fe2000000091b */
[----:B------:R-:W1:Y:S01]  /*8e40*/  MUFU.EX2 R3, R3 ;  /* 0x0000000300037308 */ /* 0x000e620000000800 */
[----:B------:R-:W-:Y:S01]  /*8e50*/  FFMA R21, -R12, 1.4426950216293334961, -R21 ;  /* 0x3fb8aa3b0c157823 */ /* 0x000fe20000000915 */
[----:B------:R-:W-:Y:S01]  /*8e60*/  FADD R20, R14, -12583039 ;  /* 0xcb40007f0e147421 */ /* 0x000fe20000000000 */
[C---:B------:R-:W-:Y:S01]  /*8e70*/  FFMA R46, R93.reuse, R46, R56 ;  /* 0x0000002e5d2e7223 */ /* 0x040fe20000000038 */
[C---:B------:R-:W-:Y:S01]  /*8e80*/  FFMA R51, R93.reuse, R51, R64 ;  /* 0x000000335d337223 */ /* 0x040fe20000000040 */
[----:B------:R-:W-:Y:S01]  /*8e90*/  FFMA R55, R93, R55, R68 ;  /* 0x000000375d377223 */ /* 0x000fe20000000044 */
[----:B------:R-:W-:Y:S01]  /*8ea0*/  FFMA R20, -R47, 1.4426950216293334961, -R20 ;  /* 0x3fb8aa3b2f147823 */ /* 0x000fe20000000914 */
[----:B------:R-:W-:Y:S01]  /*8eb0*/  FADD R30, R28, -12583039 ;  /* 0xcb40007f1c1e7421 */ /* 0x000fe20000000000 */
[C---:B------:R-:W-:Y:S01]  /*8ec0*/  FFMA R52, R93.reuse, R52, R66 ;  /* 0x000000345d347223 */ /* 0x040fe20000000042 */
[----:B------:R-:W-:Y:S01]  /*8ed0*/  FFMA R53, R93, R53, R94 ;  /* 0x000000355d357223 */ /* 0x000fe2000000005e */
[----:B------:R-:W-:Y:S01]  /*8ee0*/  FFMA R20, -R47, 1.925963033500011079e-08, R20 ;  /* 0x32a570602f147823 */ /* 0x000fe20000000114 */
[----:B------:R-:W-:Y:S01]  /*8ef0*/  FFMA R7, R93, R54, R7 ;  /* 0x000000365d077223 */ /* 0x000fe20000000007 */
[----:B------:R-:W-:Y:S01]  /*8f00*/  FFMA R21, -R12, 1.925963033500011079e-08, R21 ;  /* 0x32a570600c157823 */ /* 0x000fe20000000115 */
[-C--:B------:R-:W-:Y:S01]  /*8f10*/  FFMA.SAT R12, -R46, R57.reuse, 0.5 ;  /* 0x3f0000002e0c7423 */ /* 0x080fe20000002139 */
[----:B------:R2:W-:Y:S01]  /*8f20*/  MUFU.EX2 R27, R20 ;  /* 0x00000014001b7308 */ /* 0x0005e20000000800 */
[-C--:B------:R-:W-:Y:S01]  /*8f30*/  FFMA.SAT R33, -R51, R57.reuse, 0.5 ;  /* 0x3f00000033217423 */ /* 0x080fe20000002139 */
[-C--:B------:R-:W-:Y:S01]  /*8f40*/  FFMA.SAT R39, -R55, R57.reuse, 0.5 ;  /* 0x3f00000037277423 */ /* 0x080fe20000002139 */
[----:B------:R-:W-:Y:S01]  /*8f50*/  FFMA R30, -R49, 1.4426950216293334961, -R30 ;  /* 0x3fb8aa3b311e7823 */ /* 0x000fe2000000091e */
[-C--:B------:R-:W-:Y:S01]  /*8f60*/  FFMA.SAT R35, -R52, R57.reuse, 0.5 ;  /* 0x3f00000034237423 */ /* 0x080fe20000002139 */
[-C--:B------:R-:W-:Y:S01]  /*8f70*/  FFMA.SAT R36, -R53, R57.reuse, 0.5 ;  /* 0x3f00000035247423 */ /* 0x080fe20000002139 */
[----:B------:R-:W-:Y:S01]  /*8f80*/  FFMA.SAT R38, -R7, R57, 0.5 ;  /* 0x3f00000007267423 */ /* 0x000fe20000002139 */
[-C--:B------:R-:W-:Y:S01]  /*8f90*/  FFMA.RM R12, R12, R59.reuse, 12582913 ;  /* 0x4b4000010c0c7423 */ /* 0x080fe2000000403b */
[-C--:B------:R-:W-:Y:S01]  /*8fa0*/  FFMA.RM R33, R33, R59.reuse, 12582913 ;  /* 0x4b40000121217423 */ /* 0x080fe2000000403b */
[----:B--2---:R-:W-:Y:S01]  /*8fb0*/  FADD R20, R32, -12583039 ;  /* 0xcb40007f20147421 */ /* 0x004fe20000000000 */
[-C--:B------:R-:W-:Y:S01]  /*8fc0*/  FFMA.RM R39, R39, R59.reuse, 12582913 ;  /* 0x4b40000127277423 */ /* 0x080fe2000000403b */
[----:B------:R-:W-:Y:S01]  /*8fd0*/  FFMA R30, -R49, 1.925963033500011079e-08, R30 ;  /* 0x32a57060311e7823 */ /* 0x000fe2000000011e */
[-C--:B------:R-:W-:Y:S01]  /*8fe0*/  FFMA.RM R35, R35, R59.reuse, 12582913 ;  /* 0x4b40000123237423 */ /* 0x080fe2000000403b */
[C---:B------:R-:W-:Y:S01]  /*8ff0*/  FFMA R20, -R5.reuse, 1.4426950216293334961, -R20 ;  /* 0x3fb8aa3b05147823 */ /* 0x040fe20000000914 */
[-C--:B------:R-:W-:Y:S01]  /*9000*/  FFMA.RM R36, R36, R59.reuse, 12582913 ;  /* 0x4b40000124247423 */ /* 0x080fe2000000403b */
[----:B------:R-:W-:Y:S01]  /*9010*/  FFMA.RM R38, R38, R59, 12582913 ;  /* 0x4b40000126267423 */ /* 0x000fe2000000403b */
[----:B------:R-:W-:Y:S01]  /*9020*/  SHF.L.U32 R0, R0, 0x17, RZ ;  /* 0x0000001700007819 */ /* 0x000fe200000006ff */
[----:B------:R-:W-:Y:S01]  /*9030*/  FFMA R20, -R5, 1.925963033500011079e-08, R20 ;  /* 0x32a5706005147823 */ /* 0x000fe20000000114 */
[----:B------:R2:W-:Y:S01]  /*9040*/  MUFU.EX2 R6, R15 ;  /* 0x0000000f00067308 */ /* 0x0005e20000000800 */
[----:B------:R-:W-:Y:S01]  /*9050*/  FADD R34, R33, -12583039 ;  /* 0xcb40007f21227421 */ /* 0x000fe20000000000 */
[----:B------:R-:W-:Y:S01]  /*9060*/  FADD R37, R35, -12583039 ;  /* 0xcb40007f23257421 */ /* 0x000fe20000000000 */
[----:B------:R-:W-:Y:S01]  /*9070*/  FADD R40, R38, -12583039 ;  /* 0xcb40007f26287421 */ /* 0x000fe20000000000 */
[----:B-1----:R-:W-:Y:S01]  /*9080*/  FFMA R41, R0, R3, 1 ;  /* 0x3f80000000297423 */ /* 0x002fe20000000003 */
[----:B------:R-:W-:Y:S01]  /*9090*/  FFMA R34, -R51, 1.4426950216293334961, -R34 ;  /* 0x3fb8aa3b33227823 */ /* 0x000fe20000000922 */
[----:B------:R-:W-:Y:S01]  /*90a0*/  FFMA R37, -R52, 1.4426950216293334961, -R37 ;  /* 0x3fb8aa3b34257823 */ /* 0x000fe20000000925 */
[----:B------:R-:W-:Y:S01]  /*90b0*/  FFMA R40, -R7, 1.4426950216293334961, -R40 ;  /* 0x3fb8aa3b07287823 */ /* 0x000fe20000000928 */
[----:B------:R1:W-:Y:S01]  /*90c0*/  MUFU.EX2 R5, R20 ;  /* 0x0000001400057308 */ /* 0x0003e20000000800 */
[----:B--2---:R-:W-:Y:S01]  /*90d0*/  FADD R15, R12, -12583039 ;  /* 0xcb40007f0c0f7421 */ /* 0x004fe20000000000 */
[----:B------:R-:W-:Y:S01]  /*90e0*/  FFMA R29, -R48, 1.925963033500011079e-08, R29 ;  /* 0x32a57060301d7823 */ /* 0x000fe2000000011d */
[----:B------:R-:W-:Y:S01]  /*90f0*/  FFMA R34, -R51, 1.925963033500011079e-08, R34 ;  /* 0x32a5706033227823 */ /* 0x000fe20000000122 */
[----:B------:R-:W-:Y:S01]  /*9100*/  IADD3 R0, R41, 0x1800000, RZ ;  /* 0x0180000029007810 */ /* 0x000fe20007ffe0ff */
[----:B------:R-:W-:Y:S01]  /*9110*/  FFMA R15, -R46, 1.4426950216293334961, -R15 ;  /* 0x3fb8aa3b2e0f7823 */ /* 0x000fe2000000090f */
[----:B------:R-:W-:Y:S01]  /*9120*/  FFMA R37, -R52, 1.925963033500011079e-08, R37 ;  /* 0x32a5706034257823 */ /* 0x000fe20000000125 */
[----:B------:R-:W-:Y:S01]  /*9130*/  FFMA R40, -R7, 1.925963033500011079e-08, R40 ;  /* 0x32a5706007287823 */ /* 0x000fe20000000128 */
[----:B------:R2:W-:Y:S01]  /*9140*/  MUFU.EX2 R31, R30 ;  /* 0x0000001e001f7308 */ /* 0x0005e20000000800 */
[----:B-1----:R-:W-:Y:S01]  /*9150*/  FADD R20, R39, -12583039 ;  /* 0xcb40007f27147421 */ /* 0x002fe20000000000 */
[----:B------:R-:W-:Y:S01]  /*9160*/  FFMA R15, -R46, 1.925963033500011079e-08, R15 ;  /* 0x32a570602e0f7823 */ /* 0x000fe2000000010f */
[----:B------:R-:W-:Y:S01]  /*9170*/  LOP3.LUT R0, R0, 0x7f800000, RZ, 0xc0, !PT ;  /* 0x7f80000000007812 */ /* 0x000fe200078ec0ff */
[----:B------:R-:W-:-:S02]  /*9180*/  IMAD.SHL.U32 R8, R8, 0x800000, RZ ;  /* 0x0080000008087824 */ /* 0x000fc400078e00ff */
[----:B------:R-:W-:Y:S01]  /*9190*/  FFMA R42, -R55, 1.4426950216293334961, -R20 ;  /* 0x3fb8aa3b372a7823 */ /* 0x000fe20000000914 */
[----:B------:R-:W-:Y:S01]  /*91a0*/  SHF.L.U32 R13, R13, 0x17, RZ ;  /* 0x000000170d0d7819 */ /* 0x000fe200000006ff */
[----:B------:R-:W-:Y:S01]  /*91b0*/  IMAD.SHL.U32 R24, R24, 0x800000, RZ ;  /* 0x0080000018187824 */ /* 0x000fe200078e00ff */
[----:B------:R-:W1:Y:S01]  /*91c0*/  MUFU.EX2 R21, R21 ;  /* 0x0000001500157308 */ /* 0x000e620000000800 */
[----:B--2---:R-:W-:Y:S01]  /*91d0*/  FADD R30, R36, -12583039 ;  /* 0xcb40007f241e7421 */ /* 0x004fe20000000000 */
[----:B------:R-:W-:Y:S01]  /*91e0*/  FFMA R42, -R55, 1.925963033500011079e-08, R42 ;  /* 0x32a57060372a7823 */ /* 0x000fe2000000012a */
[----:B------:R-:W-:Y:S01]  /*91f0*/  ISETP.GT.U32.AND P1, PT, R0, 0x1ffffff, PT ;  /* 0x01ffffff0000780c */ /* 0x000fe20003f24070 */
[----:B------:R-:W-:Y:S02]  /*9200*/  IMAD.SHL.U32 R4, R4, 0x800000, RZ ;  /* 0x0080000004047824 */ /* 0x000fe400078e00ff */
[C---:B------:R-:W-:Y:S01]  /*9210*/  FFMA R30, -R53.reuse, 1.4426950216293334961, -R30 ;  /* 0x3fb8aa3b351e7823 */ /* 0x040fe2000000091e */
[----:B------:R-:W-:Y:S01]  /*9220*/  SHF.L.U32 R10, R10, 0x17, RZ ;  /* 0x000000170a0a7819 */ /* 0x000fe200000006ff */
[----:B------:R-:W-:Y:S01]  /*9230*/  IMAD.SHL.U32 R14, R14, 0x800000, RZ ;  /* 0x008000000e0e7824 */ /* 0x000fe200078e00ff */
[----:B------:R-:W2:Y:S01]  /*9240*/  MUFU.EX2 R25, R25 ;  /* 0x0000001900197308 */ /* 0x000ea20000000800 */
[----:B------:R-:W-:Y:S01]  /*9250*/  FFMA R30, -R53, 1.925963033500011079e-08, R30 ;  /* 0x32a57060351e7823 */ /* 0x000fe2000000011e */
[----:B------:R-:W-:Y:S01]  /*9260*/  SHF.L.U32 R12, R12, 0x17, RZ ;  /* 0x000000170c0c7819 */ /* 0x000fe200000006ff */
[----:B------:R-:W-:Y:S01]  /*9270*/  IMAD.SHL.U32 R28, R28, 0x800000, RZ ;  /* 0x008000001c1c7824 */ /* 0x000fe200078e00ff */
[----:B------:R-:W-:Y:S01]  /*9280*/  SHF.L.U32 R26, R26, 0x17, RZ ;  /* 0x000000171a1a7819 */ /* 0x000fe200000006ff */
[----:B------:R-:W-:Y:S01]  /*9290*/  IMAD.SHL.U32 R32, R32, 0x800000, RZ ;  /* 0x0080000020207824 */ /* 0x000fe200078e00ff */
[----:B------:R-:W-:Y:S01]  /*92a0*/  SHF.L.U32 R33, R33, 0x17, RZ ;  /* 0x0000001721217819 */ /* 0x000fe200000006ff */
[----:B------:R-:W-:Y:S01]  /*92b0*/  IMAD.SHL.U32 R35, R35, 0x800000, RZ ;  /* 0x0080000023237824 */ /* 0x000fe200078e00ff */
[----:B------:R-:W3:Y:S01]  /*92c0*/  MUFU.EX2 R11, R11 ;  /* 0x0000000b000b7308 */ /* 0x000ee20000000800 */
[----:B------:R-:W-:Y:S01]  /*92d0*/  SHF.L.U32 R36, R36, 0x17, RZ ;  /* 0x0000001724247819 */ /* 0x000fe200000006ff */
[----:B------:R-:W-:Y:S01]  /*92e0*/  IMAD.SHL.U32 R39, R39, 0x800000, RZ ;  /* 0x0080000027277824 */ /* 0x000fe200078e00ff */
[----:B------:R-:W-:Y:S01]  /*92f0*/  SHF.L.U32 R38, R38, 0x17, RZ ;  /* 0x0000001726267819 */ /* 0x000fe200000006ff */
[----:B------:R-:W-:Y:S01]  /*9300*/  BSSY B1, `(.L_x_230) ;  /* 0x0000022000017945 */ /* 0x000fe20003800000 */
[----:B-1----:R-:W-:Y:S01]  /*9310*/  FFMA R8, R8, R21, 1 ;  /* 0x3f80000008087423 */ /* 0x002fe20000000015 */
[----:B------:R-:W-:Y:S01]  /*9320*/  FFMA R13, R13, R6, 1 ;  /* 0x3f8000000d0d7423 */ /* 0x000fe20000000006 */
[----:B------:R-:W-:Y:S01]  /*9330*/  FFMA R14, R14, R27, 1 ;  /* 0x3f8000000e0e7423 */ /* 0x000fe2000000001b */
[----:B------:R-:W1:Y:S01]  /*9340*/  MUFU.EX2 R23, R23 ;  /* 0x0000001700177308 */ /* 0x000e620000000800 */
[----:B--2---:R-:W-:Y:S01]  /*9350*/  FFMA R24, R24, R25, 1 ;  /* 0x3f80000018187423 */ /* 0x004fe20000000019 */
[----:B------:R-:W-:Y:S01]  /*9360*/  FFMA R28, R28, R31, 1 ;  /* 0x3f8000001c1c7423 */ /* 0x000fe2000000001f */
[----:B------:R-:W-:-:S05]  /*9370*/  FFMA R21, R32, R5, 1 ;  /* 0x3f80000020157423 */ /* 0x000fca0000000005 */
[----:B------:R-:W2:Y:S01]  /*9380*/  MUFU.EX2 R15, R15 ;  /* 0x0000000f000f7308 */ /* 0x000ea20000000800 */
[----:B---3--:R-:W-:-:S07]  /*9390*/  FFMA R44, R4, R11, 1 ;  /* 0x3f800000042c7423 */ /* 0x008fce000000000b */
[----:B------:R-:W3:Y:S01]  /*93a0*/  MUFU.EX2 R29, R29 ;  /* 0x0000001d001d7308 */ /* 0x000ee20000000800 */
[----:B-1----:R-:W-:-:S07]  /*93b0*/  FFMA R23, R10, R23, 1 ;  /* 0x3f8000000a177423 */ /* 0x002fce0000000017 */
[----:B------:R-:W1:Y:S01]  /*93c0*/  MUFU.EX2 R34, R34 ;  /* 0x0000002200227308 */ /* 0x000e620000000800 */
[----:B--2---:R-:W-:-:S07]  /*93d0*/  FFMA R15, R12, R15, 1 ;  /* 0x3f8000000c0f7423 */ /* 0x004fce000000000f */
[----:B------:R-:W2:Y:S01]  /*93e0*/  MUFU.EX2 R20, R37 ;  /* 0x0000002500147308 */ /* 0x000ea20000000800 */
[----:B---3--:R-:W-:-:S07]  /*93f0*/  FFMA R29, R26, R29, 1 ;  /* 0x3f8000001a1d7423 */ /* 0x008fce000000001d */
[----:B------:R-:W3:Y:S01]  /*9400*/  MUFU.EX2 R3, R30 ;  /* 0x0000001e00037308 */ /* 0x000ee20000000800 */
[----:B-1----:R-:W-:-:S07]  /*9410*/  FFMA R34, R33, R34, 1 ;  /* 0x3f80000021227423 */ /* 0x002fce0000000022 */
[----:B------:R-:W1:Y:S01]  /*9420*/  MUFU.EX2 R42, R42 ;  /* 0x0000002a002a7308 */ /* 0x000e620000000800 */
[----:B--2---:R-:W-:-:S07]  /*9430*/  FFMA R35, R35, R20, 1 ;  /* 0x3f80000023237423 */ /* 0x004fce0000000014 */
        /* <DEDUP_REMOVED lines=10> */
.L_x_231:
[----:B------:R-:W1:Y:S02]  /*94e0*/  MUFU.RCP R4, R41 ;  /* 0x0000002900047308 */ /* 0x000e640000001000 */
[----:B-1----:R-:W-:-:S04]  /*94f0*/  FFMA R0, R41, R4, -1 ;  /* 0xbf80000029007423 */ /* 0x002fc80000000004 */
[----:B------:R-:W-:-:S04]  /*9500*/  FADD.FTZ R3, -R0, -RZ ;  /* 0x800000ff00037221 */ /* 0x000fc80000010100 */
[----:B------:R-:W-:-:S07]  /*9510*/  FFMA R4, R4, R3, R4 ;  /* 0x0000000304047223 */ /* 0x000fce0000000004 */
.L_x_232:
[----:B------:R-:W-:Y:S05]  /*9520*/  BSYNC B1 ;  /* 0x0000000000017941 */ /* 0x000fea0003800000 */
.L_x_230:
        /* <DEDUP_REMOVED lines=10> */
.L_x_234:
[----:B------:R-:W1:Y:S02]  /*95d0*/  MUFU.RCP R5, R44 ;  /* 0x0000002c00057308 */ /* 0x000e640000001000 */
[----:B-1----:R-:W-:-:S04]  /*95e0*/  FFMA R0, R44, R5, -1 ;  /* 0xbf8000002c007423 */ /* 0x002fc80000000005 */
[----:B------:R-:W-:-:S04]  /*95f0*/  FADD.FTZ R0, -R0, -RZ ;  /* 0x800000ff00007221 */ /* 0x000fc80000010100 */
[----:B------:R-:W-:-:S07]  /*9600*/  FFMA R5, R5, R0, R5 ;  /* 0x0000000005057223 */ /* 0x000fce0000000005 */
.L_x_235:
[----:B------:R-:W-:Y:S05]  /*9610*/  BSYNC B1 ;  /* 0x0000000000017941 */ /* 0x000fea0003800000 */
.L_x_233:
        /* <DEDUP_REMOVED lines=10> */
.L_x_237:
[----:B------:R-:W1:Y:S02]  /*96c0*/  MUFU.RCP R6, R13 ;  /* 0x0000000d00067308 */ /* 0x000e640000001000 */
[----:B-1----:R-:W-:-:S04]  /*96d0*/  FFMA R0, R13, R6, -1 ;  /* 0xbf8000000d007423 */ /* 0x002fc80000000006 */
[----:B------:R-:W-:-:S04]  /*96e0*/  FADD.FTZ R3, -R0, -RZ ;  /* 0x800000ff00037221 */ /* 0x000fc80000010100 */
[----:B------:R-:W-:-:S07]  /*96f0*/  FFMA R6, R6, R3, R6 ;  /* 0x0000000306067223 */ /* 0x000fce0000000006 */
.L_x_238:
[----:B------:R-:W-:Y:S05]  /*9700*/  BSYNC B1 ;  /* 0x0000000000017941 */ /* 0x000fea0003800000 */
.L_x_236:
        /* <DEDUP_REMOVED lines=10> */
.L_x_240:
[----:B------:R-:W1:Y:S02]  /*97b0*/  MUFU.RCP R7, R8 ;  /* 0x0000000800077308 */ /* 0x000e640000001000 */
[----:B-1----:R-:W-:-:S04]  /*97c0*/  FFMA R0, R8, R7, -1 ;  /* 0xbf80000008007423 */ /* 0x002fc80000000007 */
[----:B------:R-:W-:-:S04]  /*97d0*/  FADD.FTZ R0, -R0, -RZ ;  /* 0x800000ff00007221 */ /* 0x000fc80000010100 */
[----:B------:R-:W-:-:S07]  /*97e0*/  FFMA R7, R7, R0, R7 ;  /* 0x0000000007077223 */ /* 0x000fce0000000007 */
.L_x_241:
[----:B------:R-:W-:Y:S05]  /*97f0*/  BSYNC B1 ;  /* 0x0000000000017941 */ /* 0x000fea0003800000 */
.L_x_239:
        /* <DEDUP_REMOVED lines=10> */
.L_x_243:
[----:B------:R-:W1:Y:S02]  /*98a0*/  MUFU.RCP R8, R23 ;  /* 0x0000001700087308 */ /* 0x000e640000001000 */
[----:B-1----:R-:W-:-:S04]  /*98b0*/  FFMA R0, R23, R8, -1 ;  /* 0xbf80000017007423 */ /* 0x002fc80000000008 */
[----:B------:R-:W-:-:S04]  /*98c0*/  FADD.FTZ R3, -R0, -RZ ;  /* 0x800000ff00037221 */ /* 0x000fc80000010100 */
[----:B------:R-:W-:-:S07]  /*98d0*/  FFMA R8, R8, R3, R8 ;  /* 0x0000000308087223 */ /* 0x000fce0000000008 */
.L_x_244:
[----:B------:R-:W-:Y:S05]  /*98e0*/  BSYNC B1 ;  /* 0x0000000000017941 */ /* 0x000fea0003800000 */
.L_x_242:
        /* <DEDUP_REMOVED lines=10> */
.L_x_246:
[----:B------:R-:W1:Y:S02]  /*9990*/  MUFU.RCP R11, R24 ;  /* 0x00000018000b7308 */ /* 0x000e640000001000 */
[----:B-1----:R-:W-:-:S04]  /*99a0*/  FFMA R0, R24, R11, -1 ;  /* 0xbf80000018007423 */ /* 0x002fc8000000000b */
[----:B------:R-:W-:-:S04]  /*99b0*/  FADD.FTZ R0, -R0, -RZ ;  /* 0x800000ff00007221 */ /* 0x000fc80000010100 */
[----:B------:R-:W-:-:S07]  /*99c0*/  FFMA R11, R11, R0, R11 ;  /* 0x000000000b0b7223 */ /* 0x000fce000000000b */
.L_x_247:
[----:B------:R-:W-:Y:S05]  /*99d0*/  BSYNC B1 ;  /* 0x0000000000017941 */ /* 0x000fea0003800000 */
.L_x_245:
        /* <DEDUP_REMOVED lines=10> */
.L_x_249:
[----:B------:R-:W1:Y:S02]  /*9a80*/  MUFU.RCP R10, R15 ;  /* 0x0000000f000a7308 */ /* 0x000e640000001000 */
[----:B-1----:R-:W-:-:S04]  /*9a90*/  FFMA R0, R15, R10, -1 ;  /* 0xbf8000000f007423 */ /* 0x002fc8000000000a */
[----:B------:R-:W-:-:S04]  /*9aa0*/  FADD.FTZ R3, -R0, -RZ ;  /* 0x800000ff00037221 */ /* 0x000fc80000010100 */
[----:B------:R-:W-:-:S07]  /*9ab0*/  FFMA R10, R10, R3, R10 ;  /* 0x000000030a0a7223 */ /* 0x000fce000000000a */
.L_x_250:
[----:B------:R-:W-:Y:S05]  /*9ac0*/  BSYNC B1 ;  /* 0x0000000000017941 */ /* 0x000fea0003800000 */
.L_x_248:
        /* <DEDUP_REMOVED lines=10> */
.L_x_252:
[----:B------:R-:W1:Y:S02]  /*9b70*/  MUFU.RCP R13, R14 ;  /* 0x0000000e000d7308 */ /* 0x000e640000001000 */
[----:B-1----:R-:W-:-:S04]  /*9b80*/  FFMA R0, R14, R13, -1 ;  /* 0xbf8000000e007423 */ /* 0x002fc8000000000d */
[----:B------:R-:W-:-:S04]  /*9b90*/  FADD.FTZ R0, -R0, -RZ ;  /* 0x800000ff00007221 */ /* 0x000fc80000010100 */
[----:B------:R-:W-:-:S07]  /*9ba0*/  FFMA R13, R13, R0, R13 ;  /* 0x000000000d0d7223 */ /* 0x000fce000000000d */
.L_x_253:
[----:B------:R-:W-:Y:S05]  /*9bb0*/  BSYNC B1 ;  /* 0x0000000000017941 */ /* 0x000fea0003800000 */
.L_x_251:
        /* <DEDUP_REMOVED lines=10> */
.L_x_255:
[----:B------:R-:W1:Y:S02]  /*9c60*/  MUFU.RCP R12, R29 ;  /* 0x0000001d000c7308 */ /* 0x000e640000001000 */
[----:B-1----:R-:W-:-:S04]  /*9c70*/  FFMA R0, R29, R12, -1 ;  /* 0xbf8000001d007423 */ /* 0x002fc8000000000c */
[----:B------:R-:W-:-:S04]  /*9c80*/  FADD.FTZ R3, -R0, -RZ ;  /* 0x800000ff00037221 */ /* 0x000fc80000010100 */
[----:B------:R-:W-:-:S07]  /*9c90*/  FFMA R12, R12, R3, R12 ;  /* 0x000000030c0c7223 */ /* 0x000fce000000000c */
.L_x_256:
[----:B------:R-:W-:Y:S05]  /*9ca0*/  BSYNC B1 ;  /* 0x0000000000017941 */ /* 0x000fea0003800000 */
.L_x_254:
        /* <DEDUP_REMOVED lines=10> */
.L_x_258:
[----:B------:R-:W1:Y:S02]  /*9d50*/  MUFU.RCP R15, R28 ;  /* 0x0000001c000f7308 */ /* 0x000e640000001000 */
[----:B-1----:R-:W-:-:S04]  /*9d60*/  FFMA R0, R28, R15, -1 ;  /* 0xbf8000001c007423 */ /* 0x002fc8000000000f */
[----:B------:R-:W-:-:S04]  /*9d70*/  FADD.FTZ R0, -R0, -RZ ;  /* 0x800000ff00007221 */ /* 0x000fc80000010100 */
[----:B------:R-:W-:-:S07]  /*9d80*/  FFMA R15, R15, R0, R15 ;  /* 0x000000000f0f7223 */ /* 0x000fce000000000f */
.L_x_259:
[----:B------:R-:W-:Y:S05]  /*9d90*/  BSYNC B1 ;  /* 0x0000000000017941 */ /* 0x000fea0003800000 */
.L_x_257:
        /* <DEDUP_REMOVED lines=10> */
.L_x_261:
[----:B------:R-:W1:Y:S02]  /*9e40*/  MUFU.RCP R14, R21 ;  /* 0x00000015000e7308 */ /* 0x000e640000001000 */
[----:B-1----:R-:W-:-:S04]  /*9e50*/  FFMA R0, R21, R14, -1 ;  /* 0xbf80000015007423 */ /* 0x002fc8000000000e */
[----:B------:R-:W-:-:S04]  /*9e60*/  FADD.FTZ R3, -R0, -RZ ;  /* 0x800000ff00037221 */ /* 0x000fc80000010100 */
[----:B------:R-:W-:-:S07]  /*9e70*/  FFMA R14, R14, R3, R14 ;  /* 0x000000030e0e7223 */ /* 0x000fce000000000e */
.L_x_262:
[----:B------:R-:W-:Y:S05]  /*9e80*/  BSYNC B1 ;  /* 0x0000000000017941 */ /* 0x000fea0003800000 */
.L_x_260:
        /* <DEDUP_REMOVED lines=10> */
.L_x_264:
[----:B------:R-:W1:Y:S02]  /*9f30*/  MUFU.RCP R21, R34 ;  /* 0x0000002200157308 */ /* 0x000e640000001000 */
[----:B-1----:R-:W-:-:S04]  /*9f40*/  FFMA R0, R34, R21, -1 ;  /* 0xbf80000022007423 */ /* 0x002fc80000000015 */
[----:B------:R-:W-:-:S04]  /*9f50*/  FADD.FTZ R0, -R0, -RZ ;  /* 0x800000ff00007221 */ /* 0x000fc80000010100 */
[----:B------:R-:W-:-:S07]  /*9f60*/  FFMA R21, R21, R0, R21 ;  /* 0x0000000015157223 */ /* 0x000fce0000000015 */
.L_x_265:
[----:B------:R-:W-:Y:S05]  /*9f70*/  BSYNC B1 ;  /* 0x0000000000017941 */ /* 0x000fea0003800000 */
.L_x_263:
        /* <DEDUP_REMOVED lines=10> */
.L_x_267:
[----:B------:R-:W1:Y:S02]  /*a020*/  MUFU.RCP R20, R35 ;  /* 0x0000002300147308 */ /* 0x000e640000001000 */
[----:B-1----:R-:W-:-:S04]  /*a030*/  FFMA R0, R35, R20, -1 ;  /* 0xbf80000023007423 */ /* 0x002fc80000000014 */
[----:B------:R-:W-:-:S04]  /*a040*/  FADD.FTZ R3, -R0, -RZ ;  /* 0x800000ff00037221 */ /* 0x000fc80000010100 */
[----:B------:R-:W-:-:S07]  /*a050*/  FFMA R20, R20, R3, R20 ;  /* 0x0000000314147223 */ /* 0x000fce0000000014 */
.L_x_268:
[----:B------:R-:W-:Y:S05]  /*a060*/  BSYNC B1 ;  /* 0x0000000000017941 */ /* 0x000fea0003800000 */
.L_x_266:
        /* <DEDUP_REMOVED lines=10> */
.L_x_270:
[----:B------:R-:W1:Y:S02]  /*a110*/  MUFU.RCP R23, R36 ;  /* 0x0000002400177308 */ /* 0x000e640000001000 */
[----:B-1----:R-:W-:-:S04]  /*a120*/  FFMA R0, R36, R23, -1 ;  /* 0xbf80000024007423 */ /* 0x002fc80000000017 */
[----:B------:R-:W-:-:S04]  /*a130*/  FADD.FTZ R0, -R0, -RZ ;  /* 0x800000ff00007221 */ /* 0x000fc80000010100 */
[----:B------:R-:W-:-:S07]  /*a140*/  FFMA R23, R23, R0, R23 ;  /* 0x0000000017177223 */ /* 0x000fce0000000017 */
.L_x_271:
[----:B------:R-:W-:Y:S05]  /*a150*/  BSYNC B1 ;  /* 0x0000000000017941 */ /* 0x000fea0003800000 */
.L_x_269:
        /* <DEDUP_REMOVED lines=10> */
.L_x_273:
[----:B------:R-:W1:Y:S02]  /*a200*/  MUFU.RCP R24, R25 ;  /* 0x0000001900187308 */ /* 0x000e640000001000 */
[----:B-1----:R-:W-:-:S04]  /*a210*/  FFMA R0, R25, R24, -1 ;  /* 0xbf80000019007423 */ /* 0x002fc80000000018 */
[----:B------:R-:W-:-:S04]  /*a220*/  FADD.FTZ R3, -R0, -RZ ;  /* 0x800000ff00037221 */ /* 0x000fc80000010100 */
[----:B------:R-:W-:-:S07]  /*a230*/  FFMA R24, R24, R3, R24 ;  /* 0x0000000318187223 */ /* 0x000fce0000000018 */
.L_x_274:
[----:B------:R-:W-:Y:S05]  /*a240*/  BSYNC B1 ;  /* 0x0000000000017941 */ /* 0x000fea0003800000 */
.L_x_272:
[----:B------:R-:W-:-:S04]  /*a250*/  IADD3 R0, R42, 0x1800000, RZ ;  /* 0x018000002a007810 */ /* 0x000fc80007ffe0ff */
        /* <DEDUP_REMOVED lines=8> */
.L_x_275:
[----:B------:R-:W1:Y:S02]  /*a2e0*/  MUFU.RCP R3, R42 ;  /* 0x0000002a00037308 */ /* 0x000e640000001000 */
[----:B-1----:R-:W-:-:S04]  /*a2f0*/  FFMA R0, R42, R3, -1 ;  /* 0xbf8000002a007423 */ /* 0x002fc80000000003 */
[----:B------:R-:W-:-:S04]  /*a300*/  FADD.FTZ R0, -R0, -RZ ;  /* 0x800000ff00007221 */ /* 0x000fc80000010100 */
[----:B------:R-:W-:-:S07]  /*a310*/  FFMA R3, R3, R0, R3 ;  /* 0x0000000003037223 */ /* 0x000fce0000000003 */
.L_x_276:
        /* <DEDUP_REMOVED lines=24> */
[----:B------:R-:W-:Y:S02]  /*a4a0*/  UIADD3 UR4, UR52, 0x6200, URZ ;  /* 0x0000620034047890 */ /* 0x000fe4000fffe03f */
[----:B------:R-:W-:Y:S01]  /*a4b0*/  UIADD3.X UR9, URZ, UR55, URZ, UP0, !UPT ;  /* 0x000000373f097290 */ /* 0x000fe200087fe43f */
[----:B------:R-:W-:-:S08]  /*a4c0*/  UMOV UR7, UR47 ;  /* 0x0000002f00077c82 */ /* 0x000fd00008000000 */
[----:B------:R2:W-:Y:S01]  /*a4d0*/  UTMASTG.3D [UR4], [UR8] ;  /* 0x00000004080073b5 */ /* 0x0005e20008010000 */
[----:B------:R0:W-:Y:S01]  /*a4e0*/  UTMACMDFLUSH ;  /* 0x00000000000079b7 */ /* 0x0001e20000000000 */
[----:B--2---:R-:W-:-:S04]  /*a4f0*/  DEPBAR.LE SB0, 0x1 ;  /* 0x000080400000791a */ /* 0x004fc80000000000 */
.L_x_278:
[----:B------:R-:W-:Y:S05]  /*a500*/  BSYNC B0 ;  /* 0x0000000000007941 */ /* 0x000fea0003800000 */
.L_x_277:
[----:B------:R-:W-:Y:S06]  /*a510*/  BAR.SYNC.DEFER_BLOCKING 0x1, 0x100 ;  /* 0x0044000000007b1d */ /* 0x000fec0000010000 */
[----:B------:R-:W-:Y:S04]  /*a520*/  BSSY B0, `(.L_x_279) ;  /* 0x0000009000007945 */ /* 0x000fe80003800000 */
[----:B------:R-:W-:Y:S05]  /*a530*/  @P0 BRA `(.L_x_280) ;  /* 0x00000000001c0947 */ /* 0x000fea0003800000 */
[----:B------:R-:W-:-:S13]  /*a540*/  ISETP.NE.AND P0, PT, R102, 0x3, PT ;  /* 0x000000036600780c */ /* 0x000fda0003f05270 */
[----:B------:R-:W-:Y:S05]  /*a550*/  @!P0 BRA `(.L_x_281) ;  /* 0x0000000000048947 */ /* 0x000fea0003800000 */
[----:B------:R-:W-:Y:S01]  /*a560*/  BPT.TRAP 0x1 ;  /* 0x000000040000795c */ /* 0x000fe20000300000 */
.L_x_281:
[----:B------:R-:W-:-:S04]  /*a570*/  ULEA UR4, UR42, UR52, 0x3 ;  /* 0x000000342a047291 */ /* 0x000fc8000f8e183f */
[----:B------:R-:W-:-:S04]  /*a580*/  UIADD3 UR4, UR4, 0x60, URZ ;  /* 0x0000006004047890 */ /* 0x000fc8000fffe03f */
[----:B------:R-:W-:-:S09]  /*a590*/  UPRMT UR4, UR51, 0x654, UR4 ;  /* 0x0000065433047896 */ /* 0x000fd20008000004 */
[----:B------:R-:W-:Y:S03]  /*a5a0*/  SYNCS.ARRIVE.TRANS64.RED.A1T0 RZ, [UR4], RZ ;  /* 0x000000ffffff79a7 */ /* 0x000fe60008100404 */
.L_x_280:
[----:B------:R-:W-:Y:S05]  /*a5b0*/  BSYNC B0 ;  /* 0x0000000000007941 */ /* 0x000fea0003800000 */
.L_x_279:
[----:B------:R-:W-:Y:S01]  /*a5c0*/  IADD3 R16, P0, R16, UR38, RZ ;  /* 0x0000002610107c10 */ /* 0x000fe2000ff1e0ff */
[----:B------:R-:W-:Y:S01]  /*a5d0*/  ULDC.64 UR4, c[0x0][0x8f8] ;  /* 0x00023e0000047ab9 */ /* 0x000fe20000000a00 */
[----:B------:R-:W-:Y:S01]  /*a5e0*/  UIADD3 UR42, UR42, 0x1, URZ ;  /* 0x000000012a2a7890 */ /* 0x000fe2000fffe03f */
[----:B------:R-:W-:Y:S01]  /*a5f0*/  PRMT R0, RZ, 0x7610, R0 ;  /* 0x00007610ff007816 */ /* 0x000fe20000000000 */
[----:B------:R-:W-:Y:S01]  /*a600*/  UMOV UR47, 0xffffffff ;  /* 0xffffffff002f7882 */ /* 0x000fe20000000000 */
[----:B------:R-:W-:Y:S01]  /*a610*/  IADD3.X R17, R17, UR37, RZ, P0, !PT ;  /* 0x0000002511117c10 */ /* 0x000fe200087fe4ff */
[----:B------:R-:W-:Y:S01]  /*a620*/  UISETP.NE.AND UP0, UPT, UR42, 0x4, UPT ;  /* 0x000000042a00788c */ /* 0x000fe2000bf05270 */
[----:B------:R-:W-:Y:S01]  /*a630*/  ISETP.GE.U32.AND P0, PT, R16, UR4, PT ;  /* 0x0000000410007c0c */ /* 0x000fe2000bf06070 */
[----:B------:R-:W-:Y:S01]  /*a640*/  IMAD.MOV.U32 R94, RZ, RZ, -0x1 ;  /* 0xffffffffff5e7424 */ /* 0x000fe200078e00ff */
[----:B------:R-:W-:Y:S01]  /*a650*/  MOV R23, 0xffffffff ;  /* 0xffffffff00177802 */ /* 0x000fe20000000f00 */
[----:B------:R-:W-:Y:S01]  /*a660*/  USEL UR42, UR42, URZ, UP0 ;  /* 0x0000003f2a2a7287 */ /* 0x000fe20008000000 */
[----:B------:R-:W-:-:S13]  /*a670*/  ISETP.GE.U32.AND.EX P0, PT, R17, UR5, PT, P0 ;  /* 0x0000000511007c0c */ /* 0x000fda000bf06100 */
[----:B------:R-:W-:Y:S05]  /*a680*/  @P0 BRA `(.L_x_282) ;  /* 0x0000000400680947 */ /* 0x000fea0003800000 */
[----:B-1----:R-:W1:Y:S01]  /*a690*/  S2R R12, SR_CTAID.X ;  /* 0x00000000000c7919 */ /* 0x002e620000002500 */
[----:B------:R-:W2:Y:S01]  /*a6a0*/  LDC.64 R10, c[0x0][0x8d0] ;  /* 0x00023400ff0a7b82 */ /* 0x000ea20000000a00 */
[----:B------:R-:W-:Y:S01]  /*a6b0*/  ULDC UR4, c[0x0][0x150] ;  /* 0x0000540000047ab9 */ /* 0x000fe20000000800 */
[----:B------:R-:W-:Y:S01]  /*a6c0*/  MOV R8, R16 ;  /* 0x0000001000087202 */ /* 0x000fe20000000f00 */
[----:B------:R-:W3:Y:S01]  /*a6d0*/  S2R R24, SR_CTAID.Y ;  /* 0x0000000000187919 */ /* 0x000ee20000002600 */
[----:B------:R-:W-:-:S04]  /*a6e0*/  MOV R9, R17 ;  /* 0x0000001100097202 */ /* 0x000fc80000000f00 */
[----:B------:R-:W4:Y:S08]  /*a6f0*/  LDC R25, c[0x0][0x144] ;  /* 0x00005100ff197b82 */ /* 0x000f300000000800 */
[----:B------:R-:W3:Y:S08]  /*a700*/  LDC R0, c[0x0][0x8d8] ;  /* 0x00023600ff007b82 */ /* 0x000ef00000000800 */
[----:B------:R-:W3:Y:S01]  /*a710*/  LDC.64 R14, c[0x0][0x8c8] ;  /* 0x00023200ff0e7b82 */ /* 0x000ee20000000a00 */
[----:B--2---:R-:W-:-:S04]  /*a720*/  ISETP.NE.U32.AND P0, PT, R10, RZ, PT ;  /* 0x000000ff0a00720c */ /* 0x004fc80003f05070 */
[----:B------:R-:W-:Y:S02]  /*a730*/  ISETP.NE.AND.EX P0, PT, R11, RZ, PT, P0 ;  /* 0x000000ff0b00720c */ /* 0x000fe40003f05300 */
[----:B-1----:R-:W-:-:S05]  /*a740*/  I2FP.F32.U32 R3, R12 ;  /* 0x0000000c00037245 */ /* 0x002fca0000201000 */
[----:B------:R-:W-:-:S04]  /*a750*/  FMUL R3, R3, UR4 ;  /* 0x0000000403037c20 */ /* 0x000fc80008400000 */
[----:B------:R1:W2:Y:S02]  /*a760*/  F2I.U32.TRUNC.NTZ R23, R3 ;  /* 0x0000000300177305 */ /* 0x0002a4000020f000 */
[----:B----4-:R-:W-:Y:S05]  /*a770*/  @!P0 BRA `(.L_x_283) ;  /* 0x0000000000288947 */ /* 0x010fea0003800000 */
[----:B-1----:R-:W1:Y:S02]  /*a780*/  LDC R3, c[0x0][0x8dc] ;  /* 0x00023700ff037b82 */ /* 0x002e640000000800 */
[----:B-1----:R-:W-:-:S05]  /*a790*/  IADD3 R3, P0, R16, R3, RZ ;  /* 0x0000000310037210 */ /* 0x002fca0007f1e0ff */
[----:B------:R-:W-:-:S04]  /*a7a0*/  IMAD.X R13, RZ, RZ, R17, P0 ;  /* 0x000000ffff0d7224 */ /* 0x000fc800000e0611 */
[----:B------:R-:W-:-:S04]  /*a7b0*/  IMAD.WIDE.U32 R4, R13, R10, RZ ;  /* 0x0000000a0d047225 */ /* 0x000fc800078e00ff */
[----:B------:R-:W-:-:S04]  /*a7c0*/  IMAD.WIDE.U32 R6, P0, R3, R11, R4 ;  /* 0x0000000b03067225 */ /* 0x000fc80007800004 */
[----:B------:R-:W-:Y:S01]  /*a7d0*/  IMAD.WIDE.U32 R4, R3, R10, RZ ;  /* 0x0000000a03047225 */ /* 0x000fe200078e00ff */
[----:B------:R-:W-:Y:S02]  /*a7e0*/  IADD3.X R9, RZ, RZ, RZ, P0, !PT ;  /* 0x000000ffff097210 */ /* 0x000fe400007fe4ff */
[----:B------:R-:W-:Y:S02]  /*a7f0*/  MOV R8, R7 ;  /* 0x0000000700087202 */ /* 0x000fe40000000f00 */
[----:B------:R-:W-:-:S05]  /*a800*/  IADD3 RZ, P0, R5, R6, RZ ;  /* 0x0000000605ff7210 */ /* 0x000fca0007f1e0ff */
[----:B------:R-:W-:-:S08]  /*a810*/  IMAD.WIDE.U32.X R8, R13, R11, R8, P0 ;  /* 0x0000000b0d087225 */ /* 0x000fd000000e0408 */
.L_x_283:
[----:B------:R-:W4:Y:S01]  /*a820*/  LDC.64 R20, c[0x0][0x8e8] ;  /* 0x00023a00ff147b82 */ /* 0x000f220000000a00 */
[-CC-:B---3--:R-:W-:Y:S01]  /*a830*/  SHF.R.U64 R31, R8, R0.reuse, R9.reuse ;  /* 0x00000000081f7219 */ /* 0x188fe20000001209 */
[----:B------:R-:W-:Y:S01]  /*a840*/  ULDC UR4, c[0x0][0x154] ;  /* 0x0000550000047ab9 */ /* 0x000fe20000000800 */
[----:B------:R-:W-:Y:S02]  /*a850*/  SHF.R.U32.HI R0, RZ, R0, R9 ;  /* 0x00000000ff007219 */ /* 0x000fe40000011609 */
[----:B-1----:R-:W-:Y:S02]  /*a860*/  IADD3 R3, P0, RZ, -R31, RZ ;  /* 0x8000001fff037210 */ /* 0x002fe40007f1e0ff */
[----:B--2---:R-:W-:Y:S01]  /*a870*/  IADD3 R23, -R23, RZ, RZ ;  /* 0x000000ff17177210 */ /* 0x004fe20007ffe1ff */
[----:B------:R-:W1:Y:S01]  /*a880*/  LDC R6, c[0x0][0x8c0] ;  /* 0x00023000ff067b82 */ /* 0x000e620000000800 */
[----:B------:R-:W-:Y:S01]  /*a890*/  MOV R7, 0x1 ;  /* 0x0000000100077802 */ /* 0x000fe20000000f00 */
[----:B------:R-:W-:-:S02]  /*a8a0*/  IMAD.X R5, RZ, RZ, ~R0, P0 ;  /* 0x000000ffff057224 */ /* 0x000fc400000e0e00 */
[----:B------:R-:W-:Y:S02]  /*a8b0*/  IMAD R26, R25, R23, R12 ;  /* 0x00000017191a7224 */ /* 0x000fe400078e020c */
[-C--:B------:R-:W-:Y:S02]  /*a8c0*/  IMAD R0, R5, R14.reuse, RZ ;  /* 0x0000000e05007224 */ /* 0x080fe400078e02ff */
[----:B------:R-:W2:Y:S01]  /*a8d0*/  LDC R8, c[0x0][0x8b0] ;  /* 0x00022c00ff087b82 */ /* 0x000ea20000000800 */
[----:B------:R-:W-:-:S04]  /*a8e0*/  IMAD.WIDE.U32 R4, R3, R14, R16 ;  /* 0x0000000e03047225 */ /* 0x000fc800078e0010 */
[----:B------:R-:W-:Y:S01]  /*a8f0*/  IMAD R3, R3, R15, R0 ;  /* 0x0000000f03037224 */ /* 0x000fe200078e0200 */
[----:B------:R-:W-:Y:S02]  /*a900*/  I2FP.F32.U32 R0, R24 ;  /* 0x0000001800007245 */ /* 0x000fe40000201000 */
[----:B------:R-:W3:Y:S01]  /*a910*/  LDC R28, c[0x0][0x900] ;  /* 0x00024000ff1c7b82 */ /* 0x000ee20000000800 */
[----:B----4-:R-:W-:Y:S02]  /*a920*/  ISETP.NE.U32.AND P0, PT, R20, RZ, PT ;  /* 0x000000ff1400720c */ /* 0x010fe40003f05070 */
[----:B------:R-:W-:Y:S01]  /*a930*/  IADD3 R3, R5, R3, RZ ;  /* 0x0000000305037210 */ /* 0x000fe20007ffe0ff */
[----:B------:R-:W-:Y:S01]  /*a940*/  FMUL R0, R0, UR4 ;  /* 0x0000000400007c20 */ /* 0x000fe20008400000 */
[----:B------:R-:W-:Y:S01]  /*a950*/  ISETP.NE.AND.EX P0, PT, R21, RZ, PT, P0 ;  /* 0x000000ff1500720c */ /* 0x000fe20003f05300 */
[----:B------:R-:W-:Y:S02]  /*a960*/  IMAD.MOV.U32 R5, RZ, RZ, -0x1 ;  /* 0xffffffffff057424 */ /* 0x000fe400078e00ff */
[----:B------:R-:W4:Y:S01]  /*a970*/  LDC R15, c[0x0][0x148] ;  /* 0x00005200ff0f7b82 */ /* 0x000f220000000800 */
[-CC-:B-1----:R-:W-:Y:S01]  /*a980*/  SHF.R.U64 R12, R4, R6.reuse, R3.reuse ;  /* 0x00000006040c7219 */ /* 0x182fe20000001203 */
[----:B------:R1:W1:Y:S01]  /*a990*/  F2I.U32.TRUNC.NTZ R13, R0 ;  /* 0x00000000000d7305 */ /* 0x000262000020f000 */
[----:B------:R-:W-:-:S05]  /*a9a0*/  SHF.R.U32.HI R3, RZ, R6, R3 ;  /* 0x00000006ff037219 */ /* 0x000fca0000011603 */
[----:B------:R-:W1:Y:S01]  /*a9b0*/  LDC R25, c[0x0][0x8a8] ;  /* 0x00022a00ff197b82 */ /* 0x000e620000000800 */
[-CC-:B--2---:R-:W-:Y:S02]  /*a9c0*/  SHF.R.U64 R10, R12, R8.reuse, R3.reuse ;  /* 0x000000080c0a7219 */ /* 0x184fe40000001203 */
[----:B------:R-:W-:-:S05]  /*a9d0*/  SHF.R.U32.HI R3, RZ, R8, R3 ;  /* 0x00000008ff037219 */ /* 0x000fca0000011603 */
[----:B------:R-:W2:Y:S01]  /*a9e0*/  LDC R27, c[0x0][0x8f0] ;  /* 0x00023c00ff1b7b82 */ /* 0x000ea20000000800 */
[-C--:B---3--:R-:W-:Y:S02]  /*a9f0*/  SHF.L.U32 R4, R5, R28.reuse, RZ ;  /* 0x0000001c05047219 */ /* 0x088fe400000006ff */
[-CC-:B------:R-:W-:Y:S02]  /*aa00*/  SHF.R.U64 R14, R10, R28.reuse, R3.reuse ;  /* 0x0000001c0a0e7219 */ /* 0x180fe40000001203 */
[----:B------:R-:W-:Y:S02]  /*aa10*/  SHF.R.U32.HI R5, RZ, R28, R3 ;  /* 0x0000001cff057219 */ /* 0x000fe40000011603 */
[----:B------:R-:W-:Y:S01]  /*aa20*/  LOP3.LUT R23, RZ, R4, RZ, 0x33, !PT ;  /* 0x00000004ff177212 */ /* 0x000fe200078e33ff */
[----:B------:R-:W3:Y:S01]  /*aa30*/  LDC R29, c[0x0][0x8e0] ;  /* 0x00023800ff1d7b82 */ /* 0x000ee20000000800 */
[----:B------:R-:W-:Y:S02]  /*aa40*/  SHF.L.U32 R28, R7, R28, RZ ;  /* 0x0000001c071c7219 */ /* 0x000fe400000006ff */
[----:B------:R-:W-:-:S05]  /*aa50*/  MOV R4, R14 ;  /* 0x0000000e00047202 */ /* 0x000fca0000000f00 */
[----:B------:R-:W1:Y:S01]  /*aa60*/  LDC R30, c[0x0][0x8b8] ;  /* 0x00022e00ff1e7b82 */ /* 0x000e620000000800 */
[----:B------:R-:W-:Y:S05]  /*aa70*/  @!P0 BRA `(.L_x_284) ;  /* 0x0000000000288947 */ /* 0x000fea0003800000 */
[----:B------:R-:W5:Y:S02]  /*aa80*/  LDC R3, c[0x0][0x8f4] ;  /* 0x00023d00ff037b82 */ /* 0x000f640000000800 */
[----:B-----5:R-:W-:-:S05]  /*aa90*/  IADD3 R3, P0, R14, R3, RZ ;  /* 0x000000030e037210 */ /* 0x020fca0007f1e0ff */
        /* <DEDUP_REMOVED lines=8> */
.L_x_284:
[----:B------:R-:W-:Y:S01]  /*ab20*/  ISETP.NE.AND P0, PT, R2, 0x1, PT ;  /* 0x000000010200780c */ /* 0x000fe20003f05270 */
[----:B-1----:R-:W-:Y:S01]  /*ab30*/  IMAD.MOV R13, RZ, RZ, -R13 ;  /* 0x000000ffff0d7224 */ /* 0x002fe200078e0a0d */
[----:B--2---:R-:W-:Y:S02]  /*ab40*/  SHF.R.U64 R0, R4, R27, R5 ;  /* 0x0000001b04007219 */ /* 0x004fe40000001205 */
[----:B------:R-:W-:Y:S02]  /*ab50*/  LOP3.LUT R23, R10, R23, RZ, 0xc0, !PT ;  /* 0x000000170a177212 */ /* 0x000fe400078ec0ff */
[----:B------:R-:W-:Y:S02]  /*ab60*/  IADD3 R5, R25, -0x1, RZ ;  /* 0xffffffff19057810 */ /* 0x000fe40007ffe0ff */
[----:B------:R-:W-:Y:S01]  /*ab70*/  IADD3 R3, -R0, RZ, RZ ;  /* 0x000000ff00037210 */ /* 0x000fe20007ffe1ff */
[----:B------:R-:W-:Y:S01]  /*ab80*/  IMAD R23, R28, R0, R23 ;  /* 0x000000001c177224 */ /* 0x000fe200078e0217 */
[----:B------:R-:W-:-:S02]  /*ab90*/  LOP3.LUT R5, R12, R5, RZ, 0xc0, !PT ;  /* 0x000000050c057212 */ /* 0x000fc400078ec0ff */
[----:B------:R-:W-:Y:S01]  /*aba0*/  R2UR UR47, R31 ;  /* 0x000000001f2f72ca */ /* 0x000fe200000e0000 */
[----:B----4-:R-:W-:Y:S02]  /*abb0*/  @P0 IMAD R26, R15, R13, R24 ;  /* 0x0000000d0f1a0224 */ /* 0x010fe400078e0218 */
[----:B---3--:R-:W-:Y:S02]  /*abc0*/  IMAD R0, R3, R29, R14 ;  /* 0x0000001d03007224 */ /* 0x008fe400078e020e */
[----:B------:R-:W-:Y:S02]  /*abd0*/  IMAD R23, R23, R30, R26 ;  /* 0x0000001e17177224 */ /* 0x000fe400078e021a */
[----:B------:R-:W-:Y:S02]  /*abe0*/  IMAD R0, R0, R25, R5 ;  /* 0x0000001900007224 */ /* 0x000fe400078e0205 */
[----:B------:R-:W-:-:S03]  /*abf0*/  IMAD.MOV.U32 R3, RZ, RZ, 0x1 ;  /* 0x00000001ff037424 */ /* 0x000fc600078e00ff */
[----:B------:R-:W-:Y:S02]  /*ac00*/  SEL R94, R0, R23, !P0 ;  /* 0x00000017005e7207 */ /* 0x000fe40004000000 */
[----:B------:R-:W-:Y:S02]  /*ac10*/  SEL R23, R23, R0, !P0 ;  /* 0x0000000017177207 */ /* 0x000fe40004000000 */
[----:B------:R-:W-:-:S07]  /*ac20*/  PRMT R0, R3, 0x7610, R0 ;  /* 0x0000761003007816 */ /* 0x000fce0000000000 */
.L_x_282:
[----:B------:R-:W-:Y:S01]  /*ac30*/  UIADD3 UR49, UR50, UR49, URZ ;  /* 0x0000003132317290 */ /* 0x000fe2000fffe03f */
[----:B------:R-:W-:Y:S01]  /*ac40*/  LOP3.LUT P0, RZ, R0, 0xff, RZ, 0xc0, !PT ;  /* 0x000000ff00ff7812 */ /* 0x000fe2000780c0ff */
[----:B------:R-:W-:Y:S02]  /*ac50*/  UIADD3 UR43, UR43, 0x4, URZ ;  /* 0x000000042b2b7890 */ /* 0x000fe4000fffe03f */
[----:B------:R-:W-:Y:S02]  /*ac60*/  USHF.R.U32.HI UR4, URZ, 0x2, UR49 ;  /* 0x000000023f047899 */ /* 0x000fe40008011631 */
[----:B------:R-:W-:Y:S02]  /*ac70*/  UISETP.GT.U32.AND UP0, UPT, UR49, 0x3, UPT ;  /* 0x000000033100788c */ /* 0x000fe4000bf04070 */
[----:B------:R-:W-:Y:S02]  /*ac80*/  ULOP3.LUT UR4, UR4, 0x1, URZ, 0xc0, !UPT ;  /* 0x0000000104047892 */ /* 0x000fe4000f8ec03f */
[----:B------:R-:W-:-:S02]  /*ac90*/  UISETP.LT.U32.AND UP1, UPT, UR50, 0x4, UP0 ;  /* 0x000000043200788c */ /* 0x000fc40008721070 */
[----:B------:R-:W-:Y:S02]  /*aca0*/  UISETP.NE.U32.AND UP2, UPT, UR4, 0x1, UPT ;  /* 0x000000010400788c */ /* 0x000fe4000bf45070 */
[----:B------:R-:W-:Y:S02]  /*acb0*/  USEL UR5, URZ, 0x1, !UP1 ;  /* 0x000000013f057887 */ /* 0x000fe4000c800000 */
[----:B------:R-:W-:Y:S02]  /*acc0*/  UISETP.GT.U32.AND UP0, UPT, UR50, 0x3, !UP2 ;  /* 0x000000033200788c */ /* 0x000fe4000d704070 */
[----:B------:R-:W-:Y:S02]  /*acd0*/  ULOP3.LUT UR49, UR49, 0x3, URZ, 0xc0, !UPT ;  /* 0x0000000331317892 */ /* 0x000fe4000f8ec03f */
[----:B------:R-:W-:-:S04]  /*ace0*/  USEL UR4, URZ, 0x1, !UP0 ;  /* 0x000000013f047887 */ /* 0x000fc8000c000000 */
[----:B------:R-:W-:Y:S01]  /*acf0*/  ULOP3.LUT UR48, UR4, UR48, UR5, 0x96, !UPT ;  /* 0x0000003004307292 */ /* 0x000fe2000f8e9605 */
[----:B------:R-:W-:Y:S11]  /*ad00*/  @P0 BRA `(.L_x_285) ;  /* 0xffffff6800700947 */ /* 0x000ff6000383ffff */
[----:B------:R-:W-:-:S13]  /*ad10*/  PLOP3.LUT P0, PT, PT, PT, PT, 0x8, 0x0 ;  /* 0x000000000000781c */ /* 0x000fda0003f0e170 */
.L_x_22:
[----:B------:R-:W-:Y:S05]  /*ad20*/  @P0 BRA `(.L_x_14) ;  /* 0x0000002800880947 */ /* 0x000fea0003800000 */
[----:B------:R-:W-:Y:S01]  /*ad30*/  ULDC.64 UR6, c[0x0][0x588] ;  /* 0x0001620000067ab9 */ /* 0x000fe20000000a00 */
[----:B------:R-:W-:Y:S01]  /*ad40*/  ULDC.64 UR4, c[0x0][0x590] ;  /* 0x0001640000047ab9 */ /* 0x000fe20000000a00 */
[----:B------:R-:W-:Y:S01]  /*ad50*/  ISETP.NE.U32.AND P0, PT, RZ, UR6, PT ;  /* 0x00000006ff007c0c */ /* 0x000fe2000bf05070 */
[----:B------:R-:W-:-:S04]  /*ad60*/  DEPBAR.LE SB0, 0x0 ;  /* 0x000080000000791a */ /* 0x000fc80000000000 */
[----:B------:R-:W-:Y:S01]  /*ad70*/  ISETP.NE.U32.AND P1, PT, RZ, UR4, PT ;  /* 0x00000004ff007c0c */ /* 0x000fe2000bf25070 */
[----:B------:R-:W-:Y:S01]  /*ad80*/  BSSY B0, `(.L_x_286) ;  /* 0x0000015000007945 */ /* 0x000fe20003800000 */
[----:B------:R-:W-:Y:S02]  /*ad90*/  ISETP.NE.AND.EX P0, PT, RZ, UR7, PT, P0 ;  /* 0x00000007ff007c0c */ /* 0x000fe4000bf05300 */
[----:B------:R-:W-:-:S13]  /*ada0*/  ISETP.NE.AND.EX P1, PT, RZ, UR5, PT, P1 ;  /* 0x00000005ff007c0c */ /* 0x000fda000bf25310 */
[----:B------:R-:W-:Y:S05]  /*adb0*/  @P0 BRA P1, `(.L_x_287) ;  /* 0x0000000000440947 */ /* 0x000fea0000800000 */
[----:B------:R-:W-:-:S04]  /*adc0*/  ISETP.NE.U32.AND P0, PT, RZ, UR4, PT ;  /* 0x00000004ff007c0c */ /* 0x000fc8000bf05070 */
[----:B------:R-:W-:-:S13]  /*add0*/  ISETP.NE.AND.EX P0, PT, RZ, UR5, PT, P0 ;  /* 0x00000005ff007c0c */ /* 0x000fda000bf05300 */
[----:B------:R-:W-:Y:S05]  /*ade0*/  @!P0 BRA `(.L_x_288) ;  /* 0x00000000002c8947 */ /* 0x000fea0003800000 */
[----:B------:R-:W-:-:S13]  /*adf0*/  LOP3.LUT P0, RZ, R90, 0xff, RZ, 0xc0, !PT ;  /* 0x000000ff5aff7812 */ /* 0x000fda000780c0ff */
[----:B------:R-:W-:Y:S05]  /*ae00*/  @!P0 BRA `(.L_x_289) ;  /* 0x0000000000108947 */ /* 0x000fea0003800000 */
[----:B-----5:R-:W-:-:S13]  /*ae10*/  FSETP.NEU.AND P0, PT, R92, RZ, PT ;  /* 0x000000ff5c00720b */ /* 0x020fda0003f0d000 */
[----:B------:R-:W-:Y:S05]  /*ae20*/  @!P0 BREAK B0 ;  /* 0x0000000000008942 */ /* 0x000fea0003800000 */
[----:B------:R-:W-:Y:S05]  /*ae30*/  @P0 BRA `(.L_x_287) ;  /* 0x0000000000240947 */ /* 0x000fea0003800000 */
[----:B------:R-:W-:Y:S05]  /*ae40*/  BRA `(.L_x_14) ;  /* 0x0000002800407947 */ /* 0x000fea0003800000 */
.L_x_289:
[----:B------:R-:W-:-:S04]  /*ae50*/  ISETP.NE.U32.AND P0, PT, RZ, UR6, PT ;  /* 0x00000006ff007c0c */ /* 0x000fc8000bf05070 */
[----:B------:R-:W-:-:S13]  /*ae60*/  ISETP.NE.AND.EX P0, PT, RZ, UR7, PT, P0 ;  /* 0x00000007ff007c0c */ /* 0x000fda000bf05300 */
[----:B------:R-:W-:Y:S05]  /*ae70*/  @!P0 BREAK B0 ;  /* 0x0000000000008942 */ /* 0x000fea0003800000 */
[----:B------:R-:W-:Y:S05]  /*ae80*/  @P0 BRA `(.L_x_287) ;  /* 0x0000000000100947 */ /* 0x000fea0003800000 */
[----:B------:R-:W-:Y:S05]  /*ae90*/  BRA `(.L_x_14) ;  /* 0x00000028002c7947 */ /* 0x000fea0003800000 */
.L_x_288:
[----:B-----5:R-:W-:-:S13]  /*aea0*/  FSETP.NEU.AND P0, PT, R92, RZ, PT ;  /* 0x000000ff5c00720b */ /* 0x020fda0003f0d000 */
[----:B------:R-:W-:Y:S05]  /*aeb0*/  @!P0 BREAK B0 ;  /* 0x0000000000008942 */ /* 0x000fea0003800000 */
[----:B------:R-:W-:Y:S05]  /*aec0*/  @!P0 BRA `(.L_x_14) ;  /* 0x0000002800208947 */ /* 0x000fea0003800000 */
.L_x_287:
[----:B-1----:R-:W-:Y:S05]  /*aed0*/  BSYNC B0 ;  /* 0x0000000000007941 */ /* 0x002fea0003800000 */
.L_x_286:
[----:B------:R-:W-:-:S04]  /*aee0*/  LOP3.LUT R19, R19, 0x1, RZ, 0xfc, !PT ;  /* 0x0000000113137812 */ /* 0x000fc800078efcff */
[----:B------:R-:W-:-:S13]  /*aef0*/  ISETP.NE.AND P0, PT, R19, 0x3, PT ;  /* 0x000000031300780c */ /* 0x000fda0003f05270 */
[----:B------:R-:W-:Y:S05]  /*af00*/  @!P0 BRA `(.L_x_290) ;  /* 0x0000000000048947 */ /* 0x000fea0003800000 */
[----:B------:R-:W-:Y:S01]  /*af10*/  BPT.TRAP 0x1 ;  /* 0x000000040000795c */ /* 0x000fe20000300000 */
.L_x_290:
[----:B------:R-:W1:Y:S01]  /*af20*/  S2UR UR5, SR_CgaCtaId ;  /* 0x00000000000579c3 */ /* 0x000e620000008800 */
[----:B------:R-:W-:Y:S02]  /*af30*/  UMOV UR4, 0x400 ;  /* 0x0000040000047882 */ /* 0x000fe40000000000 */
[----:B-1----:R-:W-:-:S04]  /*af40*/  ULEA UR4, UR5, UR4, 0x18 ;  /* 0x0000000405047291 */ /* 0x002fc8000f8ec03f */
[----:B------:R-:W-:-:S04]  /*af50*/  ULEA UR4, UR42, UR4, 0x3 ;  /* 0x000000042a047291 */ /* 0x000fc8000f8e183f */
[----:B------:R-:W-:-:S04]  /*af60*/  UIADD3 UR4, UR4, 0x60, URZ ;  /* 0x0000006004047890 */ /* 0x000fc8000fffe03f */
[----:B------:R-:W-:-:S09]  /*af70*/  UPRMT UR4, UR5, 0x654, UR4 ;  /* 0x0000065405047896 */ /* 0x000fd20008000004 */
[----:B------:R-:W-:Y:S01]  /*af80*/  SYNCS.ARRIVE.TRANS64.RED.A1T0 RZ, [UR4], RZ ;  /* 0x000000ffffff79a7 */ /* 0x000fe20008100404 */
[----:B------:R-:W-:Y:S05]  /*af90*/  BRA `(.L_x_14) ;  /* 0x0000002400ec7947 */ /* 0x000fea0003800000 */
.L_x_13:
[----:B------:R-:W-:Y:S01]  /*afa0*/  ULDC.64 UR4, c[0x0][0x8f8] ;  /* 0x00023e0000047ab9 */ /* 0x000fe20000000a00 */
[----:B------:R-:W-:Y:S01]  /*afb0*/  PRMT R8, RZ, 0x7610, R8 ;  /* 0x00007610ff087816 */ /* 0x000fe20000000008 */
[----:B------:R-:W-:Y:S01]  /*afc0*/  IMAD.MOV.U32 R13, RZ, RZ, -0x1 ;  /* 0xffffffffff0d7424 */ /* 0x000fe200078e00ff */
[----:B------:R-:W-:Y:S02]  /*afd0*/  ISETP.GE.U32.AND P1, PT, R16, UR4, PT ;  /* 0x0000000410007c0c */ /* 0x000fe4000bf26070 */
[----:B------:R-:W-:Y:S02]  /*afe0*/  MOV R21, 0xffffffff ;  /* 0xffffffff00157802 */ /* 0x000fe40000000f00 */
[----:B------:R-:W-:Y:S02]  /*aff0*/  ISETP.GE.U32.AND.EX P1, PT, R17, UR5, PT, P1 ;  /* 0x0000000511007c0c */ /* 0x000fe4000bf26110 */
[----:B------:R-:W-:-:S11]  /*b000*/  MOV R20, 0xffffffff ;  /* 0xffffffff00147802 */ /* 0x000fd60000000f00 */
[----:B------:R-:W-:Y:S05]  /*b010*/  @P1 BRA `(.L_x_291) ;  /* 0x0000000400281947 */ /* 0x000fea0003800000 */
[----:B------:R-:W2:Y:S01]  /*b020*/  LDC.64 R20, c[0x0][0x8d0] ;  /* 0x00023400ff147b82 */ /* 0x000ea20000000a00 */
[----:B------:R-:W-:Y:S02]  /*b030*/  MOV R14, R16 ;  /* 0x00000010000e7202 */ /* 0x000fe40000000f00 */
[----:B------:R-:W-:-:S05]  /*b040*/  MOV R15, R17 ;  /* 0x00000011000f7202 */ /* 0x000fca0000000f00 */
[----:B------:R-:W3:Y:S08]  /*b050*/  LDC R8, c[0x0][0x8d8] ;  /* 0x00023600ff087b82 */ /* 0x000ef00000000800 */
[----:B------:R-:W4:Y:S01]  /*b060*/  LDC.64 R26, c[0x0][0x8c8] ;  /* 0x00023200ff1a7b82 */ /* 0x000f220000000a00 */
[----:B--2---:R-:W-:-:S04]  /*b070*/  ISETP.NE.U32.AND P1, PT, R20, RZ, PT ;  /* 0x000000ff1400720c */ /* 0x004fc80003f25070 */
[----:B------:R-:W-:-:S13]  /*b080*/  ISETP.NE.AND.EX P1, PT, R21, RZ, PT, P1 ;  /* 0x000000ff1500720c */ /* 0x000fda0003f25310 */
[----:B---34-:R-:W-:Y:S05]  /*b090*/  @!P1 BRA `(.L_x_292) ;  /* 0x0000000000289947 */ /* 0x018fea0003800000 */
[----:B------:R-:W2:Y:S02]  /*b0a0*/  LDC R11, c[0x0][0x8dc] ;  /* 0x00023700ff0b7b82 */ /* 0x000ea40000000800 */
[----:B--2---:R-:W-:-:S05]  /*b0b0*/  IADD3 R15, P1, R16, R11, RZ ;  /* 0x0000000b100f7210 */ /* 0x004fca0007f3e0ff */
        /* <DEDUP_REMOVED lines=8> */
.L_x_292:
[----:B------:R-:W2:Y:S01]  /*b140*/  LDC.64 R30, c[0x0][0x8e8] ;  /* 0x00023a00ff1e7b82 */ /* 0x000ea20000000a00 */
[-CC-:B------:R-:W-:Y:S01]  /*b150*/  SHF.R.U64 R23, R14, R8.reuse, R15.reuse ;  /* 0x000000080e177219 */ /* 0x180fe2000000120f */
[----:B------:R-:W-:Y:S01]  /*b160*/  IMAD.MOV.U32 R34, RZ, RZ, 0x1 ;  /* 0x00000001ff227424 */ /* 0x000fe200078e00ff */
[----:B------:R-:W-:Y:S02]  /*b170*/  SHF.R.U32.HI R8, RZ, R8, R15 ;  /* 0x00000008ff087219 */ /* 0x000fe4000001160f */
[----:B------:R-:W-:-:S03]  /*b180*/  IADD3 R13, P1, RZ, -R23, RZ ;  /* 0x80000017ff0d7210 */ /* 0x000fc60007f3e0ff */
[----:B------:R-:W3:Y:S02]  /*b190*/  LDC R12, c[0x0][0x8c0] ;  /* 0x00023000ff0c7b82 */ /* 0x000ee40000000800 */
[----:B------:R-:W-:-:S04]  /*b1a0*/  IMAD.X R11, RZ, RZ, ~R8, P1 ;  /* 0x000000ffff0b7224 */ /* 0x000fc800008e0e08 */
[-C--:B------:R-:W-:Y:S02]  /*b1b0*/  IMAD R8, R11, R26.reuse, RZ ;  /* 0x0000001a0b087224 */ /* 0x080fe400078e02ff */
[----:B------:R-:W4:Y:S01]  /*b1c0*/  LDC R14, c[0x0][0x8b0] ;  /* 0x00022c00ff0e7b82 */ /* 0x000f220000000800 */
[----:B------:R-:W-:-:S04]  /*b1d0*/  IMAD.WIDE.U32 R10, R13, R26, R16 ;  /* 0x0000001a0d0a7225 */ /* 0x000fc800078e0010 */
[----:B------:R-:W-:-:S03]  /*b1e0*/  IMAD R13, R13, R27, R8 ;  /* 0x0000001b0d0d7224 */ /* 0x000fc600078e0208 */
[----:B------:R-:W5:Y:S01]  /*b1f0*/  LDC R29, c[0x0][0x900] ;  /* 0x00024000ff1d7b82 */ /* 0x000f620000000800 */
[----:B--2---:R-:W-:Y:S02]  /*b200*/  ISETP.NE.U32.AND P1, PT, R30, RZ, PT ;  /* 0x000000ff1e00720c */ /* 0x004fe40003f25070 */
[----:B------:R-:W-:Y:S02]  /*b210*/  IADD3 R11, R11, R13, RZ ;  /* 0x0000000d0b0b7210 */ /* 0x000fe40007ffe0ff */
[----:B------:R-:W-:-:S03]  /*b220*/  ISETP.NE.AND.EX P1, PT, R31, RZ, PT, P1 ;  /* 0x000000ff1f00720c */ /* 0x000fc60003f25310 */
[----:B------:R-:W2:Y:S01]  /*b230*/  LDC R26, c[0x0][0x8a8] ;  /* 0x00022a00ff1a7b82 */ /* 0x000ea20000000800 */
[-CC-:B---3--:R-:W-:Y:S02]  /*b240*/  SHF.R.U64 R20, R10, R12.reuse, R11.reuse ;  /* 0x0000000c0a147219 */ /* 0x188fe4000000120b */
[----:B------:R-:W-:Y:S02]  /*b250*/  SHF.R.U32.HI R11, RZ, R12, R11 ;  /* 0x0000000cff0b7219 */ /* 0x000fe4000001160b */
[----:B------:R-:W-:-:S03]  /*b260*/  MOV R10, 0xffffffff ;  /* 0xffffffff000a7802 */ /* 0x000fc60000000f00 */
[----:B------:R-:W3:Y:S01]  /*b270*/  LDC R28, c[0x0][0x8f0] ;  /* 0x00023c00ff1c7b82 */ /* 0x000ee20000000800 */
[-CC-:B----4-:R-:W-:Y:S02]  /*b280*/  SHF.R.U64 R25, R20, R14.reuse, R11.reuse ;  /* 0x0000000e14197219 */ /* 0x190fe4000000120b */
[----:B------:R-:W-:-:S05]  /*b290*/  SHF.R.U32.HI R8, RZ, R14, R11 ;  /* 0x0000000eff087219 */ /* 0x000fca000001160b */
[----:B------:R-:W4:Y:S01]  /*b2a0*/  LDC R32, c[0x0][0x8e0] ;  /* 0x00023800ff207b82 */ /* 0x000f220000000800 */
[-C--:B-----5:R-:W-:Y:S02]  /*b2b0*/  SHF.L.U32 R10, R10, R29.reuse, RZ ;  /* 0x0000001d0a0a7219 */ /* 0x0a0fe400000006ff */
[-CC-:B------:R-:W-:Y:S02]  /*b2c0*/  SHF.R.U64 R27, R25, R29.reuse, R8.reuse ;  /* 0x0000001d191b7219 */ /* 0x180fe40000001208 */
[----:B------:R-:W-:Y:S02]  /*b2d0*/  LOP3.LUT R36, RZ, R10, RZ, 0x33, !PT ;  /* 0x0000000aff247212 */ /* 0x000fe400078e33ff */
[----:B------:R-:W-:Y:S01]  /*b2e0*/  SHF.R.U32.HI R11, RZ, R29, R8 ;  /* 0x0000001dff0b7219 */ /* 0x000fe20000011608 */
[----:B------:R-:W1:Y:S01]  /*b2f0*/  LDC R33, c[0x0][0x8b8] ;  /* 0x00022e00ff217b82 */ /* 0x000e620000000800 */
[----:B------:R-:W-:Y:S01]  /*b300*/  MOV R10, R27 ;  /* 0x0000001b000a7202 */ /* 0x000fe20000000f00 */
[----:B------:R-:W-:Y:S06]  /*b310*/  @!P1 BRA `(.L_x_293) ;  /* 0x0000000000289947 */ /* 0x000fec0003800000 */
        /* <DEDUP_REMOVED lines=10> */
.L_x_293:
[----:B------:R-:W-:Y:S02]  /*b3c0*/  ISETP.NE.AND P1, PT, R2, 0x1, PT ;  /* 0x000000010200780c */ /* 0x000fe40003f25270 */
[----:B---3--:R-:W-:Y:S02]  /*b3d0*/  SHF.R.U64 R8, R10, R28, R11 ;  /* 0x0000001c0a087219 */ /* 0x008fe4000000120b */
[----:B------:R-:W-:Y:S02]  /*b3e0*/  SHF.L.U32 R34, R34, R29, RZ ;  /* 0x0000001d22227219 */ /* 0x000fe400000006ff */
[----:B------:R-:W-:Y:S01]  /*b3f0*/  LOP3.LUT R7, R25, R36, RZ, 0xc0, !PT ;  /* 0x0000002419077212 */ /* 0x000fe200078ec0ff */
[----:B------:R-:W-:Y:S01]  /*b400*/  IMAD.MOV R10, RZ, RZ, -R8 ;  /* 0x000000ffff0a7224 */ /* 0x000fe200078e0a08 */
[----:B--2---:R-:W-:Y:S02]  /*b410*/  IADD3 R11, R26, -0x1, RZ ;  /* 0xffffffff1a0b7810 */ /* 0x004fe40007ffe0ff */
[----:B------:R-:W-:Y:S01]  /*b420*/  MOV R13, R23 ;  /* 0x00000017000d7202 */ /* 0x000fe20000000f00 */
[----:B------:R-:W-:Y:S01]  /*b430*/  IMAD R8, R34, R8, R7 ;  /* 0x0000000822087224 */ /* 0x000fe200078e0207 */
[----:B------:R-:W-:Y:S01]  /*b440*/  LOP3.LUT R7, R20, R11, RZ, 0xc0, !PT ;  /* 0x0000000b14077212 */ /* 0x000fe200078ec0ff */
[----:B------:R-:W-:-:S02]  /*b450*/  @P1 IMAD R3, R9, R24, R6 ;  /* 0x0000001809031224 */ /* 0x000fc400078e0206 */
[----:B----4-:R-:W-:Y:S02]  /*b460*/  IMAD R6, R10, R32, R27 ;  /* 0x000000200a067224 */ /* 0x010fe400078e021b */
[----:B-1----:R-:W-:Y:S01]  /*b470*/  IMAD R3, R8, R33, R3 ;  /* 0x0000002108037224 */ /* 0x002fe200078e0203 */
[----:B------:R-:W-:Y:S01]  /*b480*/  MOV R8, 0x1 ;  /* 0x0000000100087802 */ /* 0x000fe20000000f00 */
[----:B------:R-:W-:-:S05]  /*b490*/  IMAD R6, R6, R26, R7 ;  /* 0x0000001a06067224 */ /* 0x000fca00078e0207 */
[----:B------:R-:W-:Y:S02]  /*b4a0*/  SEL R20, R6, R3, !P1 ;  /* 0x0000000306147207 */ /* 0x000fe40004800000 */
[----:B------:R-:W-:-:S07]  /*b4b0*/  SEL R21, R3, R6, !P1 ;  /* 0x0000000603157207 */ /* 0x000fce0004800000 */
.L_x_291:
[----:B------:R-:W-:-:S08]  /*b4c0*/  NOP ;  /* 0x0000000000007918 */ /* 0x000fd00000000000 */
[----:B------:R-:W2:-:S00]  /*b4d0*/  USETMAXREG.DEALLOC.CTAPOOL 0x28 ;  /* 0x00000028000079c8 */ /* 0x000e8000080e0500 */
[----:B--2---:R-:W-:-:S13]  /*b4e0*/  ISETP.NE.AND P1, PT, R0, 0x1, PT ;  /* 0x000000010000780c */ /* 0x004fda0003f25270 */
[----:B------:R-:W-:Y:S05]  /*b4f0*/  @!P1 BRA `(.L_x_14) ;  /* 0x0000002000949947 */ /* 0x000fea0003800000 */
[----:B------:R-:W-:Y:S05]  /*b500*/  @!P4 BRA `(.L_x_294) ;  /* 0x0000001000a8c947 */ /* 0x000fea0003800000 */
[----:B------:R-:W-:-:S13]  /*b510*/  ISETP.NE.OR P0, PT, R0, 0x2, P0 ;  /* 0x000000020000780c */ /* 0x000fda0000705670 */
[----:B------:R-:W-:Y:S05]  /*b520*/  @P0 BRA `(.L_x_14) ;  /* 0x0000002000880947 */ /* 0x000fea0003800000 */
[----:B------:R-:W-:-:S13]  /*b530*/  LOP3.LUT P1, RZ, R8, 0xff, RZ, 0xc0, !PT ;  /* 0x000000ff08ff7812 */ /* 0x000fda000782c0ff */
[----:B------:R-:W-:Y:S05]  /*b540*/  @!P1 BRA `(.L_x_295) ;  /* 0x0000000000189947 */ /* 0x000fea0003800000 */
[----:B------:R-:W-:Y:S01]  /*b550*/  UMOV UR4, 0x400 ;  /* 0x0000040000047882 */ /* 0x000fe20000000000 */
[----:B------:R-:W-:Y:S01]  /*b560*/  IMAD.MOV.U32 R0, RZ, RZ, RZ ;  /* 0x000000ffff007224 */ /* 0x000fe200078e00ff */
[----:B-1----:R-:W-:-:S04]  /*b570*/  ULEA UR4, UR36, UR4, 0x18 ;  /* 0x0000000424047291 */ /* 0x002fc8000f8ec03f */
[----:B------:R-:W-:-:S05]  /*b580*/  SHF.L.U32 R0, R0, 0x1f, RZ ;  /* 0x0000001f00007819 */ /* 0x000fca00000006ff */
[----:B------:R-:W1:Y:S02]  /*b590*/  SYNCS.PHASECHK.TRANS64.TRYWAIT P0, [UR4+0x88], R0 ;  /* 0x00008800ff0075a7 */ /* 0x000e640008000144 */
[----:B-1----:R-:W-:Y:S05]  /*b5a0*/  @!P0 BRA `(.L_x_296) ;  /* 0x0000002000f08947 */ /* 0x002fea0003800000 */
.L_x_295:
[----:B-1----:R-:W-:Y:S01]  /*b5b0*/  PRMT R0, RZ, 0x7610, R0 ;  /* 0x00007610ff007816 */ /* 0x002fe20000000000 */
[----:B------:R-:W-:Y:S06]  /*b5c0*/  @P3 BRA `(.L_x_297) ;  /* 0x0000000000243947 */ /* 0x000fec0003800000 */
[----:B------:R-:W-:Y:S02]  /*b5d0*/  ULDC.64 UR4, c[0x0][0x588] ;  /* 0x0001620000047ab9 */ /* 0x000fe40000000a00 */
[----:B------:R-:W-:-:S04]  /*b5e0*/  ISETP.NE.U32.AND P0, PT, RZ, UR4, PT ;  /* 0x00000004ff007c0c */ /* 0x000fc8000bf05070 */
[----:B------:R-:W-:-:S13]  /*b5f0*/  ISETP.NE.AND.EX P0, PT, RZ, UR5, PT, P0 ;  /* 0x00000005ff007c0c */ /* 0x000fda000bf05300 */
[----:B------:R-:W-:Y:S05]  /*b600*/  @!P0 BRA `(.L_x_298) ;  /* 0x00000000000c8947 */ /* 0x000fea0003800000 */
[----:B------:R2:W5:Y:S01]  /*b610*/  LDG.E R3, desc[UR40][R4.64] ;  /* 0x0000002804037981 */ /* 0x000562000c1e1900 */
[----:B------:R-:W-:Y:S01]  /*b620*/  MOV R0, 0x1 ;  /* 0x0000000100007802 */ /* 0x000fe20000000f00 */
[----:B------:R-:W-:Y:S06]  /*b630*/  BRA `(.L_x_297) ;  /* 0x0000000000087947 */ /* 0x000fec0003800000 */
.L_x_298:
[----:B------:R-:W1:Y:S01]  /*b640*/  LDC R3, c[0x0][0x580] ;  /* 0x00016000ff037b82 */ /* 0x000e620000000800 */
[----:B------:R-:W-:-:S07]  /*b650*/  MOV R0, 0x1 ;  /* 0x0000000100007802 */ /* 0x000fce0000000f00 */
.L_x_297:
[----:B------:R-:W-:Y:S01]  /*b660*/  IMAD.MOV.U32 R8, RZ, RZ, 0x1 ;  /* 0x00000001ff087424 */ /* 0x000fe200078e00ff */
[----:B------:R-:W-:Y:S06]  /*b670*/  @!P1 BRA `(.L_x_299) ;  /* 0x0000000c00dc9947 */ /* 0x000fec0003800000 */
[----:B------:R-:W3:Y:S01]  /*b680*/  LDC R9, c[0x0][0x900] ;  /* 0x00024000ff097b82 */ /* 0x000ee20000000800 */
[----:B--2---:R-:W-:Y:S01]  /*b690*/  MOV R4, 0xffffffff ;  /* 0xffffffff00047802 */ /* 0x004fe20000000f00 */
[----:B------:R-:W-:Y:S01]  /*b6a0*/  IMAD.MOV.U32 R8, RZ, RZ, 0x1 ;  /* 0x00000001ff087424 */ /* 0x000fe200078e00ff */
[----:B------:R-:W-:Y:S01]  /*b6b0*/  MOV R6, 0x1 ;  /* 0x0000000100067802 */ /* 0x000fe20000000f00 */
[----:B------:R-:W-:Y:S01]  /*b6c0*/  ULDC.64 UR6, c[0x0][0x198] ;  /* 0x0000660000067ab9 */ /* 0x000fe20000000a00 */
[----:B------:R-:W-:Y:S01]  /*b6d0*/  LOP3.LUT R10, R19, 0x2, RZ, 0xfc, !PT ;  /* 0x00000002130a7812 */ /* 0x000fe200078efcff */
[----:B------:R-:W-:Y:S01]  /*b6e0*/  ULDC.64 UR14, c[0x0][0x588] ;  /* 0x00016200000e7ab9 */ /* 0x000fe20000000a00 */
[----:B------:R-:W-:Y:S01]  /*b6f0*/  ULDC.64 UR22, c[0x0][0x590] ;  /* 0x0001640000167ab9 */ /* 0x000fe20000000a00 */
[----:B------:R-:W2:Y:S01]  /*b700*/  LDC R11, c[0x0][0x8a8] ;  /* 0x00022a00ff0b7b82 */ /* 0x000ea20000000800 */
[----:B------:R-:W-:Y:S01]  /*b710*/  ULDC.64 UR24, c[0x0][0x8f8] ;  /* 0x00023e0000187ab9 */ /* 0x000fe20000000a00 */
[----:B---3--:R-:W-:-:S02]  /*b720*/  SHF.L.U32 R4, R4, R9, RZ ;  /* 0x0000000904047219 */ /* 0x008fc400000006ff */
[----:B------:R-:W-:Y:S02]  /*b730*/  SHF.L.U32 R9, R6, R9, RZ ;  /* 0x0000000906097219 */ /* 0x000fe400000006ff */
[----:B------:R-:W-:Y:S02]  /*b740*/  LOP3.LUT R12, RZ, R4, RZ, 0x33, !PT ;  /* 0x00000004ff0c7212 */ /* 0x000fe400078e33ff */
[----:B--2---:R-:W-:-:S07]  /*b750*/  IADD3 R11, R11, -0x1, RZ ;  /* 0xffffffff0b0b7810 */ /* 0x004fce0007ffe0ff */
.L_x_331:
[----:B------:R-:W-:Y:S02]  /*b760*/  ISETP.NE.U32.AND P0, PT, RZ, UR22, PT ;  /* 0x00000016ff007c0c */ /* 0x000fe4000bf05070 */
[----:B------:R-:W-:Y:S02]  /*b770*/  R2UR UR19, R21 ;  /* 0x00000000151372ca */ /* 0x000fe400000e0000 */
[----:B------:R-:W-:Y:S02]  /*b780*/  R2UR UR18, R20 ;  /* 0x00000000141272ca */ /* 0x000fe400000e0000 */
[----:B------:R-:W-:-:S09]  /*b790*/  ISETP.NE.AND.EX P0, PT, RZ, UR23, PT, P0 ;  /* 0x00000017ff007c0c */ /* 0x000fd2000bf05300 */
[----:B------:R-:W-:Y:S02]  /*b7a0*/  USHF.L.U32 UR19, UR19, 0x8, URZ ;  /* 0x0000000813137899 */ /* 0x000fe4000800063f */
[----:B------:R-:W-:Y:S02]  /*b7b0*/  USHF.L.U32 UR18, UR18, 0x6, URZ ;  /* 0x0000000612127899 */ /* 0x000fe4000800063f */
[----:B--234-:R-:W-:Y:S10]  /*b7c0*/  @!P0 BRA `(.L_x_300) ;  /* 0x00000000002c8947 */ /* 0x01cff40003800000 */
[----:B------:R-:W-:-:S04]  /*b7d0*/  ISETP.NE.U32.AND P1, PT, RZ, UR14, PT ;  /* 0x0000000eff007c0c */ /* 0x000fc8000bf25070 */
[----:B------:R-:W-:-:S13]  /*b7e0*/  ISETP.NE.AND.EX P1, PT, RZ, UR15, PT, P1 ;  /* 0x0000000fff007c0c */ /* 0x000fda000bf25310 */
[----:B------:R-:W-:Y:S05]  /*b7f0*/  @!P1 BRA `(.L_x_301) ;  /* 0x0000000000189947 */ /* 0x000fea0003800000 */
[----:B------:R-:W2:Y:S01]  /*b800*/  LDC.64 R4, c[0x0][0x588] ;  /* 0x00016200ff047b82 */ /* 0x000ea20000000a00 */
[----:B-1---5:R-:W-:-:S04]  /*b810*/  IMAD R3, R13, UR22, RZ ;  /* 0x000000160d037c24 */ /* 0x022fc8000f8e02ff */
[----:B--2---:R-:W-:-:S05]  /*b820*/  IMAD.WIDE R4, R3, 0x4, R4 ;  /* 0x0000000403047825 */ /* 0x004fca00078e0204 */
[----:B------:R3:W5:Y:S01]  /*b830*/  LDG.E R3, desc[UR40][R4.64] ;  /* 0x0000002804037981 */ /* 0x000762000c1e1900 */
[----:B------:R-:W-:Y:S01]  /*b840*/  MOV R0, 0x1 ;  /* 0x0000000100007802 */ /* 0x000fe20000000f00 */
[----:B------:R-:W-:Y:S06]  /*b850*/  BRA `(.L_x_300) ;  /* 0x0000000000087947 */ /* 0x000fec0003800000 */
.L_x_301:
[----:B-1---5:R-:W2:Y:S01]  /*b860*/  LDC R3, c[0x0][0x580] ;  /* 0x00016000ff037b82 */ /* 0x022ea20000000800 */
[----:B------:R-:W-:-:S07]  /*b870*/  IMAD.MOV.U32 R0, RZ, RZ, 0x1 ;  /* 0x00000001ff007424 */ /* 0x000fce00078e00ff */
.L_x_300:
[----:B------:R-:W-:Y:S05]  /*b880*/  @!P0 BRA `(.L_x_302) ;  /* 0x00000000001c8947 */ /* 0x000fea0003800000 */
[----:B------:R-:W-:-:S13]  /*b890*/  LOP3.LUT P2, RZ, R0, 0xff, RZ, 0xc0, !PT ;  /* 0x000000ff00ff7812 */ /* 0x000fda000784c0ff */
[----:B---3--:R-:W3:Y:S02]  /*b8a0*/  @!P2 LDC.64 R4, c[0x0][0x588] ;  /* 0x00016200ff04ab82 */ /* 0x008ee40000000a00 */
[----:B---3--:R-:W-:-:S04]  /*b8b0*/  @!P2 ISETP.NE.U32.AND P0, PT, R4, RZ, PT ;  /* 0x000000ff0400a20c */ /* 0x008fc80003f05070 */
[----:B------:R-:W-:Y:S02]  /*b8c0*/  @!P2 ISETP.NE.AND.EX P1, PT, R5, RZ, PT, P0 ;  /* 0x000000ff0500a20c */ /* 0x000fe40003f25300 */
[----:B-12--5:R-:W-:Y:S02]  /*b8d0*/  @P2 FSETP.EQ.AND P0, PT, R3, RZ, PT ;  /* 0x000000ff0300220b */ /* 0x026fe40003f02000 */
[----:B------:R-:W-:Y:S01]  /*b8e0*/  @!P2 PLOP3.LUT P0, PT, P1, PT, PT, 0x8, 0x0 ;  /* 0x000000000000a81c */ /* 0x000fe20000f0e170 */
[----:B------:R-:W-:-:S12]  /*b8f0*/  BRA `(.L_x_303) ;  /* 0x0000000000047947 */ /* 0x000fd80003800000 */
.L_x_302:
[----:B-12--5:R-:W-:-:S13]  /*b900*/  FSETP.EQ.AND P0, PT, R3, RZ, PT ;  /* 0x000000ff0300720b */ /* 0x026fda0003f02000 */
.L_x_303:
[----:B------:R-:W-:Y:S02]  /*b910*/  ISETP.NE.AND P2, PT, R10, 0x3, PT ;  /* 0x000000030a00780c */ /* 0x000fe40003f45270 */
[----:B------:R-:W-:-:S04]  /*b920*/  ELECT P1, URZ, PT ;  /* 0x00000000003f782f */ /* 0x000fc80003820000 */
[----:B------:R-:W-:-:S07]  /*b930*/  PLOP3.LUT P0, PT, P1, P0, PT, 0x20, 0x0 ;  /* 0x000000000000781c */ /* 0x000fce0000f00470 */
[----:B------:R-:W-:Y:S06]  /*b940*/  @!P2 BRA `(.L_x_304) ;  /* 0x000000000004a947 */ /* 0x000fec0003800000 */
[----:B------:R-:W-:Y:S01]  /*b950*/  BPT.TRAP 0x1 ;  /* 0x000000040000795c */ /* 0x000fe20000300000 */
.L_x_304:
[----:B------:R-:W1:Y:S01]  /*b960*/  S2UR UR36, SR_CgaCtaId ;  /* 0x00000000002479c3 */ /* 0x000e620000008800 */
[----:B------:R-:W-:Y:S01]  /*b970*/  UMOV UR4, 0x400 ;  /* 0x0000040000047882 */ /* 0x000fe20000000000 */
[----:B---3--:R-:W-:Y:S01]  /*b980*/  SHF.L.U32 R4, R8, 0x1f, RZ ;  /* 0x0000001f08047819 */ /* 0x008fe200000006ff */
[----:B-1----:R-:W-:-:S09]  /*b990*/  ULEA UR5, UR36, UR4, 0x18 ;  /* 0x0000000424057291 */ /* 0x002fd2000f8ec03f */
[----:B------:R-:W1:Y:S02]  /*b9a0*/  SYNCS.PHASECHK.TRANS64.TRYWAIT P1, [UR5+0x60], R4 ;  /* 0x00006004ff0075a7 */ /* 0x000e640008020145 */
[----:B-1----:R-:W-:Y:S05]  /*b9b0*/  @!P1 BRA `(.L_x_305) ;  /* 0x0000002000049947 */ /* 0x002fea0003800000 */
.L_x_362:
[----:B------:R-:W-:Y:S04]  /*b9c0*/  BSSY B0, `(.L_x_306) ;  /* 0x000000e000007945 */ /* 0x000fe80003800000 */
[----:B------:R-:W-:Y:S05]  /*b9d0*/  @!P0 BRA `(.L_x_307) ;  /* 0x0000000000308947 */ /* 0x000fea0003800000 */
[----:B------:R-:W-:Y:S01]  /*b9e0*/  R2UR UR20, R13 ;  /* 0x000000000d1472ca */ /* 0x000fe200000e0000 */
[----:B------:R-:W-:Y:S02]  /*b9f0*/  UIADD3 UR8, UP0, UR6, 0x3f0, URZ ;  /* 0x000003f006087890 */ /* 0x000fe4000ff1e03f */
[----:B------:R-:W-:Y:S02]  /*ba00*/  UIADD3 UR16, UR5, 0x200, URZ ;  /* 0x0000020005107890 */ /* 0x000fe4000fffe03f */
[----:B------:R-:W-:Y:S02]  /*ba10*/  UIADD3 UR17, UR5, 0x40, URZ ;  /* 0x0000004005117890 */ /* 0x000fe4000fffe03f */
[----:B------:R-:W-:Y:S01]  /*ba20*/  UIADD3.X UR9, URZ, UR7, URZ, UP0, !UPT ;  /* 0x000000073f097290 */ /* 0x000fe200087fe43f */
[----:B------:R-:W-:Y:S01]  /*ba30*/  UMOV UR10, 0x0 ;  /* 0x00000000000a7882 */ /* 0x000fe20000000000 */
[----:B------:R-:W-:-:S07]  /*ba40*/  UMOV UR11, 0x10000000 ;  /* 0x10000000000b7882 */ /* 0x000fce0000000000 */
[----:B------:R2:W-:Y:S02]  /*ba50*/  UTMALDG.3D [UR16], [UR8], desc[UR10] ;  /* 0x00000a10080075b4 */ /* 0x0005e40008011000 */
[----:B--2---:R-:W-:Y:S05]  /*ba60*/  @!P2 BRA `(.L_x_308) ;  /* 0x000000000004a947 */ /* 0x004fea0003800000 */
[----:B------:R-:W-:Y:S01]  /*ba70*/  BPT.TRAP 0x1 ;  /* 0x000000040000795c */ /* 0x000fe20000300000 */
.L_x_308:
[----:B-1----:R-:W1:Y:S02]  /*ba80*/  LDC R5, c[0x0][0x800] ;  /* 0x00020000ff057b82 */ /* 0x002e640000000800 */
[----:B-1----:R2:W-:Y:S02]  /*ba90*/  SYNCS.ARRIVE.TRANS64.RED.A0TR RZ, [UR5+0x40], R5 ;  /* 0x00004005ffff79a7 */ /* 0x0025e40008300405 */
.L_x_307:
[----:B------:R-:W-:Y:S05]  /*baa0*/  BSYNC B0 ;  /* 0x0000000000007941 */ /* 0x000fea0003800000 */
.L_x_306:
[----:B------:R-:W-:Y:S05]  /*bab0*/  @!P2 BRA `(.L_x_309) ;  /* 0x000000000004a947 */ /* 0x000fea0003800000 */
[----:B------:R-:W-:Y:S01]  /*bac0*/  BPT.TRAP 0x1 ;  /* 0x000000040000795c */ /* 0x000fe20000300000 */
.L_x_309:
[----:B------:R-:W-:-:S04]  /*bad0*/  UIADD3 UR4, UR5, 0x40, URZ ;  /* 0x0000004005047890 */ /* 0x000fc8000fffe03f */
[----:B------:R-:W-:-:S09]  /*bae0*/  UPRMT UR4, UR36, 0x654, UR4 ;  /* 0x0000065424047896 */ /* 0x000fd20008000004 */
[----:B------:R-:W-:Y:S01]  /*baf0*/  SYNCS.ARRIVE.TRANS64.RED.A1T0 RZ, [UR4], RZ ;  /* 0x000000ffffff79a7 */ /* 0x000fe20008100404 */
[----:B------:R-:W-:Y:S05]  /*bb00*/  @!P2 BRA `(.L_x_310) ;  /* 0x000000000004a947 */ /* 0x000fea0003800000 */
[----:B------:R-:W-:Y:S01]  /*bb10*/  BPT.TRAP 0x1 ;  /* 0x000000040000795c */ /* 0x000fe20000300000 */
.L_x_310:
[----:B------:R-:W3:Y:S02]  /*bb20*/  SYNCS.PHASECHK.TRANS64.TRYWAIT P1, [UR5+0x68], R4 ;  /* 0x00006804ff0075a7 */ /* 0x000ee40008020145 */
[----:B---3--:R-:W-:Y:S05]  /*bb30*/  @!P1 BRA `(.L_x_311) ;  /* 0x0000001c00bc9947 */ /* 0x008fea0003800000 */
.L_x_363:
[----:B------:R-:W-:Y:S04]  /*bb40*/  BSSY B0, `(.L_x_312) ;  /* 0x0000010000007945 */ /* 0x000fe80003800000 */
[----:B------:R-:W-:Y:S05]  /*bb50*/  @!P0 BRA `(.L_x_313) ;  /* 0x0000000000388947 */ /* 0x000fea0003800000 */
[----:B------:R-:W-:Y:S01]  /*bb60*/  UIADD3 UR16, UP0, UR6, 0x3f0, URZ ;  /* 0x000003f006107890 */ /* 0x000fe2000ff1e03f */
[----:B------:R-:W-:Y:S01]  /*bb70*/  R2UR UR12, R13 ;  /* 0x000000000d0c72ca */ /* 0x000fe200000e0000 */
[----:B------:R-:W-:Y:S02]  /*bb80*/  UIADD3 UR11, UR19, 0x80, URZ ;  /* 0x00000080130b7890 */ /* 0x000fe4000fffe03f */
[----:B------:R-:W-:Y:S02]  /*bb90*/  UIADD3 UR8, UR5, 0x2200, URZ ;  /* 0x0000220005087890 */ /* 0x000fe4000fffe03f */
[----:B------:R-:W-:Y:S02]  /*bba0*/  UIADD3 UR9, UR5, 0x48, URZ ;  /* 0x0000004805097890 */ /* 0x000fe4000fffe03f */
[----:B------:R-:W-:Y:S01]  /*bbb0*/  UIADD3.X UR17, URZ, UR7, URZ, UP0, !UPT ;  /* 0x000000073f117290 */ /* 0x000fe200087fe43f */
[----:B------:R-:W-:Y:S01]  /*bbc0*/  UMOV UR20, 0x0 ;  /* 0x0000000000147882 */ /* 0x000fe20000000000 */
[----:B------:R-:W-:Y:S01]  /*bbd0*/  UMOV UR21, 0x10000000 ;  /* 0x1000000000157882 */ /* 0x000fe20000000000 */
[----:B------:R-:W-:-:S06]  /*bbe0*/  UMOV UR10, UR18 ;  /* 0x00000012000a7c82 */ /* 0x000fcc0008000000 */
[----:B------:R3:W-:Y:S02]  /*bbf0*/  UTMALDG.3D [UR8], [UR16], desc[UR20] ;  /* 0x00001408100075b4 */ /* 0x0007e40008011000 */
[----:B---3--:R-:W-:Y:S05]  /*bc00*/  @!P2 BRA `(.L_x_314) ;  /* 0x000000000004a947 */ /* 0x008fea0003800000 */
[----:B------:R-:W-:Y:S01]  /*bc10*/  BPT.TRAP 0x1 ;  /* 0x000000040000795c */ /* 0x000fe20000300000 */
.L_x_314:
[----:B-12---:R-:W1:Y:S02]  /*bc20*/  LDC R5, c[0x0][0x800] ;  /* 0x00020000ff057b82 */ /* 0x006e640000000800 */
[----:B-1----:R3:W-:Y:S02]  /*bc30*/  SYNCS.ARRIVE.TRANS64.RED.A0TR RZ, [UR5+0x48], R5 ;  /* 0x00004805ffff79a7 */ /* 0x0027e40008300405 */
.L_x_313:
[----:B------:R-:W-:Y:S05]  /*bc40*/  BSYNC B0 ;  /* 0x0000000000007941 */ /* 0x000fea0003800000 */
.L_x_312:
[----:B------:R-:W-:Y:S05]  /*bc50*/  @!P2 BRA `(.L_x_315) ;  /* 0x000000000004a947 */ /* 0x000fea0003800000 */
[----:B------:R-:W-:Y:S01]  /*bc60*/  BPT.TRAP 0x1 ;  /* 0x000000040000795c */ /* 0x000fe20000300000 */
.L_x_315:
[----:B------:R-:W-:Y:S02]  /*bc70*/  UIADD3 UR4, UR5, 0x48, URZ ;  /* 0x0000004805047890 */ /* 0x000fe4000fffe03f */
[----:B------:R-:W-:Y:S02]  /*bc80*/  UIADD3 UR10, UR18, 0x20, URZ ;  /* 0x00000020120a7890 */ /* 0x000fe4000fffe03f */
[----:B------:R-:W-:-:S09]  /*bc90*/  UPRMT UR4, UR36, 0x654, UR4 ;  /* 0x0000065424047896 */ /* 0x000fd20008000004 */
[----:B------:R-:W-:Y:S01]  /*bca0*/  SYNCS.ARRIVE.TRANS64.RED.A1T0 RZ, [UR4], RZ ;  /* 0x000000ffffff79a7 */ /* 0x000fe20008100404 */
[----:B------:R-:W-:Y:S05]  /*bcb0*/  @!P2 BRA `(.L_x_316) ;  /* 0x000000000004a947 */ /* 0x000fea0003800000 */
[----:B------:R-:W-:Y:S01]  /*bcc0*/  BPT.TRAP 0x1 ;  /* 0x000000040000795c */ /* 0x000fe20000300000 */
.L_x_316:
[----:B------:R-:W4:Y:S02]  /*bcd0*/  SYNCS.PHASECHK.TRANS64.TRYWAIT P1, [UR5+0x70], R4 ;  /* 0x00007004ff0075a7 */ /* 0x000f240008020145 */
[----:B----4-:R-:W-:Y:S05]  /*bce0*/  @!P1 BRA `(.L_x_317) ;  /* 0x0000001c00689947 */ /* 0x010fea0003800000 */
.L_x_364:
        /* <DEDUP_REMOVED lines=8> */
[----:B------:R-:W-:Y:S01]  /*bd70*/  UMOV UR21, 0x10000000 ;  /* 0x1000000000157882 */ /* 0x000fe20000000000 */
[----:B------:R-:W-:-:S06]  /*bd80*/  UMOV UR11, UR19 ;  /* 0x00000013000b7c82 */ /* 0x000fcc0008000000 */
[----:B------:R4:W-:Y:S02]  /*bd90*/  UTMALDG.3D [UR8], [UR16], desc[UR20] ;  /* 0x00001408100075b4 */ /* 0x0009e40008011000 */
[----:B----4-:R-:W-:Y:S05]  /*bda0*/  @!P2 BRA `(.L_x_320) ;  /* 0x000000000004a947 */ /* 0x010fea0003800000 */
[----:B------:R-:W-:Y:S01]  /*bdb0*/  BPT.TRAP 0x1 ;  /* 0x000000040000795c */ /* 0x000fe20000300000 */
.L_x_320:
[----:B-123--:R-:W1:Y:S02]  /*bdc0*/  LDC R5, c[0x0][0x800] ;  /* 0x00020000ff057b82 */ /* 0x00ee640000000800 */
[----:B-1----:R4:W-:Y:S02]  /*bdd0*/  SYNCS.ARRIVE.TRANS64.RED.A0TR RZ, [UR5+0x50], R5 ;  /* 0x00005005ffff79a7 */ /* 0x0029e40008300405 */
.L_x_319:
[----:B------:R-:W-:Y:S05]  /*bde0*/  BSYNC B0 ;  /* 0x0000000000007941 */ /* 0x000fea0003800000 */
.L_x_318:
[----:B------:R-:W-:Y:S05]  /*bdf0*/  @!P2 BRA `(.L_x_321) ;  /* 0x000000000004a947 */ /* 0x000fea0003800000 */
[----:B------:R-:W-:Y:S01]  /*be00*/  BPT.TRAP 0x1 ;  /* 0x000000040000795c */ /* 0x000fe20000300000 */
.L_x_321:
[----:B------:R-:W-:-:S04]  /*be10*/  UIADD3 UR4, UR5, 0x50, URZ ;  /* 0x0000005005047890 */ /* 0x000fc8000fffe03f */
[----:B------:R-:W-:-:S09]  /*be20*/  UPRMT UR4, UR36, 0x654, UR4 ;  /* 0x0000065424047896 */ /* 0x000fd20008000004 */
[----:B------:R-:W-:Y:S01]  /*be30*/  SYNCS.ARRIVE.TRANS64.RED.A1T0 RZ, [UR4], RZ ;  /* 0x000000ffffff79a7 */ /* 0x000fe20008100404 */
[----:B------:R-:W-:Y:S05]  /*be40*/  @!P2 BRA `(.L_x_322) ;  /* 0x000000000004a947 */ /* 0x000fea0003800000 */
[----:B------:R-:W-:Y:S01]  /*be50*/  BPT.TRAP 0x1 ;  /* 0x000000040000795c */ /* 0x000fe20000300000 */
.L_x_322:
[----:B------:R-:W5:Y:S02]  /*be60*/  SYNCS.PHASECHK.TRANS64.TRYWAIT P1, [UR5+0x78], R4 ;  /* 0x00007804ff0075a7 */ /* 0x000f640008020145 */
[----:B-----5:R-:W-:Y:S05]  /*be70*/  @!P1 BRA `(.L_x_323) ;  /* 0x0000001c001c9947 */ /* 0x020fea0003800000 */
.L_x_365:
[----:B------:R-:W-:Y:S04]  /*be80*/  BSSY B0, `(.L_x_324) ;  /* 0x000000f000007945 */ /* 0x000fe80003800000 */
[----:B------:R-:W-:Y:S05]  /*be90*/  @!P0 BRA `(.L_x_325) ;  /* 0x0000000000348947 */ /* 0x000fea0003800000 */
[----:B------:R-:W-:Y:S01]  /*bea0*/  R2UR UR12, R13 ;  /* 0x000000000d0c72ca */ /* 0x000fe200000e0000 */
[----:B------:R-:W-:Y:S02]  /*beb0*/  UIADD3 UR16, UP0, UR6, 0x3f0, URZ ;  /* 0x000003f006107890 */ /* 0x000fe4000ff1e03f */
[----:B------:R-:W-:Y:S02]  /*bec0*/  UIADD3 UR11, UR19, 0x80, URZ ;  /* 0x00000080130b7890 */ /* 0x000fe4000fffe03f */
[----:B------:R-:W-:Y:S02]  /*bed0*/  UIADD3 UR8, UR5, 0x6200, URZ ;  /* 0x0000620005087890 */ /* 0x000fe4000fffe03f */
[----:B------:R-:W-:Y:S02]  /*bee0*/  UIADD3 UR9, UR5, 0x58, URZ ;  /* 0x0000005805097890 */ /* 0x000fe4000fffe03f */
[----:B------:R-:W-:Y:S01]  /*bef0*/  UIADD3.X UR17, URZ, UR7, URZ, UP0, !UPT ;  /* 0x000000073f117290 */ /* 0x000fe200087fe43f */
[----:B------:R-:W-:Y:S01]  /*bf00*/  UMOV UR20, 0x0 ;  /* 0x0000000000147882 */ /* 0x000fe20000000000 */
[----:B------:R-:W-:-:S07]  /*bf10*/  UMOV UR21, 0x10000000 ;  /* 0x1000000000157882 */ /* 0x000fce0000000000 */
[----:B------:R1:W-:Y:S02]  /*bf20*/  UTMALDG.3D [UR8], [UR16], desc[UR20] ;  /* 0x00001408100075b4 */ /* 0x0003e40008011000 */
[----:B-1----:R-:W-:Y:S05]  /*bf30*/  @!P2 BRA `(.L_x_326) ;  /* 0x000000000004a947 */ /* 0x002fea0003800000 */
[----:B------:R-:W-:Y:S01]  /*bf40*/  BPT.TRAP 0x1 ;  /* 0x000000040000795c */ /* 0x000fe20000300000 */
.L_x_326:
[----:B------:R-:W1:Y:S02]  /*bf50*/  LDC R4, c[0x0][0x800] ;  /* 0x00020000ff047b82 */ /* 0x000e640000000800 */
[----:B-1----:R1:W-:Y:S02]  /*bf60*/  SYNCS.ARRIVE.TRANS64.RED.A0TR RZ, [UR5+0x58], R4 ;  /* 0x00005804ffff79a7 */ /* 0x0023e40008300405 */
.L_x_325:
[----:B------:R-:W-:Y:S05]  /*bf70*/  BSYNC B0 ;  /* 0x0000000000007941 */ /* 0x000fea0003800000 */
.L_x_324:
[----:B------:R-:W-:Y:S05]  /*bf80*/  @!P2 BRA `(.L_x_327) ;  /* 0x000000000004a947 */ /* 0x000fea0003800000 */
[----:B------:R-:W-:Y:S01]  /*bf90*/  BPT.TRAP 0x1 ;  /* 0x000000040000795c */ /* 0x000fe20000300000 */
.L_x_327:
[----:B------:R-:W-:Y:S01]  /*bfa0*/  IADD3 R16, P0, R16, UR38, RZ ;  /* 0x0000002610107c10 */ /* 0x000fe2000ff1e0ff */
[----:B------:R-:W-:Y:S01]  /*bfb0*/  UIADD3 UR4, UR5, 0x58, URZ ;  /* 0x0000005805047890 */ /* 0x000fe2000fffe03f */
[----:B------:R-:W-:Y:S01]  /*bfc0*/  LOP3.LUT R8, R8, 0x1, RZ, 0x3c, !PT ;  /* 0x0000000108087812 */ /* 0x000fe200078e3cff */
[----:B------:R-:W-:Y:S01]  /*bfd0*/  IMAD.MOV.U32 R13, RZ, RZ, -0x1 ;  /* 0xffffffffff0d7424 */ /* 0x000fe200078e00ff */
[----:B------:R-:W-:Y:S01]  /*bfe0*/  IADD3.X R17, R17, UR37, RZ, P0, !PT ;  /* 0x0000002511117c10 */ /* 0x000fe200087fe4ff */
[----:B------:R-:W-:Y:S01]  /*bff0*/  UPRMT UR4, UR36, 0x654, UR4 ;  /* 0x0000065424047896 */ /* 0x000fe20008000004 */
[----:B------:R-:W-:Y:S02]  /*c000*/  ISETP.GE.U32.AND P0, PT, R16, UR24, PT ;  /* 0x0000001810007c0c */ /* 0x000fe4000bf06070 */
[----:B-1----:R-:W-:Y:S02]  /*c010*/  PRMT R4, RZ, 0x7610, R4 ;  /* 0x00007610ff047816 */ /* 0x002fe40000000004 */
[----:B------:R-:W-:-:S02]  /*c020*/  ISETP.GE.U32.AND.EX P0, PT, R17, UR25, PT, P0 ;  /* 0x0000001911007c0c */ /* 0x000fc4000bf06100 */
[----:B------:R-:W-:Y:S02]  /*c030*/  MOV R21, 0xffffffff ;  /* 0xffffffff00157802 */ /* 0x000fe40000000f00 */
[----:B------:R-:W-:Y:S01]  /*c040*/  SYNCS.ARRIVE.TRANS64.RED.A1T0 RZ, [UR4], RZ ;  /* 0x000000ffffff79a7 */ /* 0x000fe20008100404 */
[----:B------:R-:W-:-:S08]  /*c050*/  MOV R20, 0xffffffff ;  /* 0xffffffff00147802 */ /* 0x000fd00000000f00 */
[----:B------:R-:W-:Y:S05]  /*c060*/  @P0 BRA `(.L_x_328) ;  /* 0x0000000400580947 */ /* 0x000fea0003800000 */
[----:B------:R-:W1:Y:S01]  /*c070*/  S2R R13, SR_CTAID.X ;  /* 0x00000000000d7919 */ /* 0x000e620000002500 */
[----:B------:R-:W5:Y:S01]  /*c080*/  LDC.64 R14, c[0x0][0x8d0] ;  /* 0x00023400ff0e7b82 */ /* 0x000f620000000a00 */
[----:B------:R-:W-:Y:S01]  /*c090*/  ULDC UR4, c[0x0][0x150] ;  /* 0x0000540000047ab9 */ /* 0x000fe20000000800 */
[----:B------:R-:W-:Y:S01]  /*c0a0*/  IMAD.MOV.U32 R22, RZ, RZ, R17 ;  /* 0x000000ffff167224 */ /* 0x000fe200078e0011 */
[----:B------:R-:W2:Y:S05]  /*c0b0*/  S2R R20, SR_CTAID.Y ;  /* 0x0000000000147919 */ /* 0x000eaa0000002600 */
[----:B------:R-:W3:Y:S08]  /*c0c0*/  LDC R6, c[0x0][0x144] ;  /* 0x00005100ff067b82 */ /* 0x000ef00000000800 */
[----:B------:R-:W3:Y:S01]  /*c0d0*/  LDC R21, c[0x0][0x8d8] ;  /* 0x00023600ff157b82 */ /* 0x000ee20000000800 */
[----:B-----5:R-:W-:-:S04]  /*c0e0*/  ISETP.NE.U32.AND P0, PT, R14, RZ, PT ;  /* 0x000000ff0e00720c */ /* 0x020fc80003f05070 */
[----:B------:R-:W-:Y:S02]  /*c0f0*/  ISETP.NE.AND.EX P0, PT, R15, RZ, PT, P0 ;  /* 0x000000ff0f00720c */ /* 0x000fe40003f05300 */
[----:B-1----:R-:W-:Y:S02]  /*c100*/  I2FP.F32.U32 R4, R13 ;  /* 0x0000000d00047245 */ /* 0x002fe40000201000 */
[----:B--2---:R-:W-:-:S03]  /*c110*/  I2FP.F32.U32 R18, R20 ;  /* 0x0000001400127245 */ /* 0x004fc60000201000 */
[----:B------:R-:W-:-:S06]  /*c120*/  FMUL R4, R4, UR4 ;  /* 0x0000000404047c20 */ /* 0x000fcc0008400000 */
[----:B------:R-:W3:Y:S02]  /*c130*/  F2I.U32.TRUNC.NTZ R4, R4 ;  /* 0x0000000400047305 */ /* 0x000ee4000020f000 */
[----:B---34-:R-:W-:-:S05]  /*c140*/  IADD3 R5, -R4, RZ, RZ ;  /* 0x000000ff04057210 */ /* 0x018fca0007ffe1ff */
[----:B------:R-:W-:Y:S01]  /*c150*/  IMAD R13, R6, R5, R13 ;  /* 0x00000005060d7224 */ /* 0x000fe200078e020d */
[----:B------:R-:W-:Y:S01]  /*c160*/  MOV R6, R16 ;  /* 0x0000001000067202 */ /* 0x000fe20000000f00 */
[----:B------:R-:W-:Y:S06]  /*c170*/  @!P0 BRA `(.L_x_329) ;  /* 0x0000000000308947 */ /* 0x000fec0003800000 */
[----:B------:R-:W1:Y:S02]  /*c180*/  LDC R5, c[0x0][0x8dc] ;  /* 0x00023700ff057b82 */ /* 0x000e640000000800 */
[----:B-1----:R-:W-:-:S04]  /*c190*/  IADD3 R5, P0, R16, R5, RZ ;  /* 0x0000000510057210 */ /* 0x002fc80007f1e0ff */
[----:B------:R-:W-:-:S05]  /*c1a0*/  IADD3.X R23, RZ, R17, RZ, P0, !PT ;  /* 0x00000011ff177210 */ /* 0x000fca00007fe4ff */
[----:B------:R-:W-:-:S04]  /*c1b0*/  IMAD.WIDE.U32 R6, R23, R14, RZ ;  /* 0x0000000e17067225 */ /* 0x000fc800078e00ff */
[----:B------:R-:W-:-:S04]  /*c1c0*/  IMAD.WIDE.U32 R6, P0, R5, R15, R6 ;  /* 0x0000000f05067225 */ /* 0x000fc80007800006 */
[----:B------:R-:W-:-:S04]  /*c1d0*/  IMAD.WIDE.U32 R4, R5, R14, RZ ;  /* 0x0000000e05047225 */ /* 0x000fc800078e00ff */
[----:B------:R-:W-:Y:S01]  /*c1e0*/  IMAD.MOV.U32 R4, RZ, RZ, R7 ;  /* 0x000000ffff047224 */ /* 0x000fe200078e0007 */
[----:B------:R-:W-:Y:S02]  /*c1f0*/  IADD3 RZ, P1, R5, R6, RZ ;  /* 0x0000000605ff7210 */ /* 0x000fe40007f3e0ff */
[----:B------:R-:W-:-:S03]  /*c200*/  IADD3.X R5, RZ, RZ, RZ, P0, !PT ;  /* 0x000000ffff057210 */ /* 0x000fc600007fe4ff */
[----:B------:R-:W-:-:S03]  /*c210*/  IMAD.WIDE.U32.X R4, R23, R15, R4, P1 ;  /* 0x0000000f17047225 */ /* 0x000fc600008e0404 */
[----:B------:R-:W-:Y:S02]  /*c220*/  MOV R6, R4 ;  /* 0x0000000400067202 */ /* 0x000fe40000000f00 */
[----:B------:R-:W-:-:S07]  /*c230*/  MOV R22, R5 ;  /* 0x0000000500167202 */ /* 0x000fce0000000f00 */
.L_x_329:
[----:B------:R-:W-:Y:S01]  /*c240*/  ULDC UR4, c[0x0][0x154] ;  /* 0x0000550000047ab9 */ /* 0x000fe20000000800 */
[----:B------:R-:W1:Y:S01]  /*c250*/  LDC R7, c[0x0][0x148] ;  /* 0x00005200ff077b82 */ /* 0x000e620000000800 */
[----:B------:R-:W-:Y:S01]  /*c260*/  FMUL R14, R18, UR4 ;  /* 0x00000004120e7c20 */ /* 0x000fe20008400000 */
[----:B------:R-:W-:Y:S02]  /*c270*/  ISETP.NE.AND P2, PT, R2, 0x1, PT ;  /* 0x000000010200780c */ /* 0x000fe40003f45270 */
[-CC-:B------:R-:W-:Y:S02]  /*c280*/  SHF.R.U64 R18, R6, R21.reuse, R22.reuse ;  /* 0x0000001506127219 */ /* 0x180fe40000001216 */
[----:B------:R-:W-:Y:S01]  /*c290*/  SHF.R.U32.HI R21, RZ, R21, R22 ;  /* 0x00000015ff157219 */ /* 0x000fe20000011616 */
[----:B------:R-:W2:Y:S01]  /*c2a0*/  F2I.U32.TRUNC.NTZ R14, R14 ;  /* 0x0000000e000e7305 */ /* 0x000ea2000020f000 */
[----:B------:R-:W3:Y:S01]  /*c2b0*/  LDC.64 R4, c[0x0][0x8c8] ;  /* 0x00023200ff047b82 */ /* 0x000ee20000000a00 */
[----:B------:R-:W-:-:S05]  /*c2c0*/  IADD3 R23, P0, RZ, -R18, RZ ;  /* 0x80000012ff177210 */ /* 0x000fca0007f1e0ff */
[----:B------:R-:W-:Y:S02]  /*c2d0*/  IMAD.X R21, RZ, RZ, ~R21, P0 ;  /* 0x000000ffff157224 */ /* 0x000fe400000e0e15 */
[----:B------:R-:W4:Y:S01]  /*c2e0*/  LDC R22, c[0x0][0x8c0] ;  /* 0x00023000ff167b82 */ /* 0x000f220000000800 */
[----:B--2---:R-:W-:-:S07]  /*c2f0*/  IADD3 R15, -R14, RZ, RZ ;  /* 0x000000ff0e0f7210 */ /* 0x004fce0007ffe1ff */
[----:B------:R-:W2:Y:S01]  /*c300*/  LDC R27, c[0x0][0x900] ;  /* 0x00024000ff1b7b82 */ /* 0x000ea20000000800 */
[----:B-1----:R-:W-:-:S07]  /*c310*/  @P2 IMAD R13, R7, R15, R20 ;  /* 0x0000000f070d2224 */ /* 0x002fce00078e0214 */
[----:B------:R-:W1:Y:S01]  /*c320*/  LDC.64 R14, c[0x0][0x8e8] ;  /* 0x00023a00ff0e7b82 */ /* 0x000e620000000a00 */
[----:B---3--:R-:W-:-:S04]  /*c330*/  IMAD R6, R21, R4, RZ ;  /* 0x0000000415067224 */ /* 0x008fc800078e02ff */
[C---:B------:R-:W-:Y:S02]  /*c340*/  IMAD R7, R23.reuse, R5, R6 ;  /* 0x0000000517077224 */ /* 0x040fe400078e0206 */
[----:B------:R-:W-:Y:S01]  /*c350*/  IMAD.WIDE.U32 R4, R23, R4, R16 ;  /* 0x0000000417047225 */ /* 0x000fe200078e0010 */
[----:B------:R-:W3:Y:S04]  /*c360*/  LDC R6, c[0x0][0x8b0] ;  /* 0x00022c00ff067b82 */ /* 0x000ee80000000800 */
[----:B------:R-:W-:-:S04]  /*c370*/  IADD3 R5, R5, R7, RZ ;  /* 0x0000000705057210 */ /* 0x000fc80007ffe0ff */
[-CC-:B----4-:R-:W-:Y:S01]  /*c380*/  SHF.R.U64 R26, R4, R22.reuse, R5.reuse ;  /* 0x00000016041a7219 */ /* 0x190fe20000001205 */
[----:B------:R-:W4:Y:S01]  /*c390*/  LDC R25, c[0x0][0x8f0] ;  /* 0x00023c00ff197b82 */ /* 0x000f220000000800 */
[----:B------:R-:W-:Y:S02]  /*c3a0*/  SHF.R.U32.HI R5, RZ, R22, R5 ;  /* 0x00000016ff057219 */ /* 0x000fe40000011605 */
[----:B-1----:R-:W-:-:S05]  /*c3b0*/  ISETP.NE.U32.AND P0, PT, R14, RZ, PT ;  /* 0x000000ff0e00720c */ /* 0x002fca0003f05070 */
[----:B------:R-:W1:Y:S01]  /*c3c0*/  LDC R24, c[0x0][0x8e0] ;  /* 0x00023800ff187b82 */ /* 0x000e620000000800 */
[----:B------:R-:W-:Y:S02]  /*c3d0*/  ISETP.NE.AND.EX P0, PT, R15, RZ, PT, P0 ;  /* 0x000000ff0f00720c */ /* 0x000fe40003f05300 */
[----:B---3--:R-:W-:-:S05]  /*c3e0*/  SHF.R.U64 R23, R26, R6, R5 ;  /* 0x000000061a177219 */ /* 0x008fca0000001205 */
[----:B------:R-:W3:Y:S01]  /*c3f0*/  LDC R22, c[0x0][0x8b8] ;  /* 0x00022e00ff167b82 */ /* 0x000ee20000000800 */
[----:B------:R-:W-:-:S04]  /*c400*/  SHF.R.U32.HI R4, RZ, R6, R5 ;  /* 0x00000006ff047219 */ /* 0x000fc80000011605 */
[-CC-:B--2---:R-:W-:Y:S02]  /*c410*/  SHF.R.U64 R21, R23, R27.reuse, R4.reuse ;  /* 0x0000001b17157219 */ /* 0x184fe40000001204 */
[----:B------:R-:W-:Y:S01]  /*c420*/  SHF.R.U32.HI R27, RZ, R27, R4 ;  /* 0x0000001bff1b7219 */ /* 0x000fe20000011604 */
[----:B------:R-:W2:Y:S02]  /*c430*/  LDC R20, c[0x0][0x8a8] ;  /* 0x00022a00ff147b82 */ /* 0x000ea40000000800 */
[----:B------:R-:W-:Y:S01]  /*c440*/  IMAD.MOV.U32 R4, RZ, RZ, R21 ;  /* 0x000000ffff047224 */ /* 0x000fe200078e0015 */
[----:B------:R-:W-:Y:S01]  /*c450*/  MOV R5, R27 ;  /* 0x0000001b00057202 */ /* 0x000fe20000000f00 */
[----:B----4-:R-:W-:Y:S06]  /*c460*/  @!P0 BRA `(.L_x_330) ;  /* 0x0000000000288947 */ /* 0x010fec0003800000 */
[----:B------:R-:W4:Y:S02]  /*c470*/  LDC R4, c[0x0][0x8f4] ;  /* 0x00023d00ff047b82 */ /* 0x000f240000000800 */
[----:B----4-:R-:W-:-:S04]  /*c480*/  IADD3 R5, P0, R21, R4, RZ ;  /* 0x0000000415057210 */ /* 0x010fc80007f1e0ff */
[----:B------:R-:W-:-:S05]  /*c490*/  IADD3.X R27, RZ, R27, RZ, P0, !PT ;  /* 0x0000001bff1b7210 */ /* 0x000fca00007fe4ff */
[----:B------:R-:W-:-:S04]  /*c4a0*/  IMAD.WIDE.U32 R6, R27, R14, RZ ;  /* 0x0000000e1b067225 */ /* 0x000fc800078e00ff */
[----:B------:R-:W-:-:S04]  /*c4b0*/  IMAD.WIDE.U32 R6, P0, R5, R15, R6 ;  /* 0x0000000f05067225 */ /* 0x000fc80007800006 */
[----:B------:R-:W-:Y:S01]  /*c4c0*/  IMAD.WIDE.U32 R4, R5, R14, RZ ;  /* 0x0000000e05047225 */ /* 0x000fe200078e00ff */
[----:B------:R-:W-:-:S04]  /*c4d0*/  MOV R4, R7 ;  /* 0x0000000700047202 */ /* 0x000fc80000000f00 */
[----:B------:R-:W-:Y:S01]  /*c4e0*/  IADD3 RZ, P1, R5, R6, RZ ;  /* 0x0000000605ff7210 */ /* 0x000fe20007f3e0ff */
[----:B------:R-:W-:-:S04]  /*c4f0*/  IMAD.X R5, RZ, RZ, RZ, P0 ;  /* 0x000000ffff057224 */ /* 0x000fc800000e06ff */
[----:B------:R-:W-:-:S08]  /*c500*/  IMAD.WIDE.U32.X R4, R27, R15, R4, P1 ;  /* 0x0000000f1b047225 */ /* 0x000fd000008e0404 */
.L_x_330:
[----:B------:R-:W-:Y:S02]  /*c510*/  SHF.R.U64 R25, R4, R25, R5 ;  /* 0x0000001904197219 */ /* 0x000fe40000001205 */
[----:B------:R-:W-:Y:S02]  /*c520*/  LOP3.LUT R4, R23, R12, RZ, 0xc0, !PT ;  /* 0x0000000c17047212 */ /* 0x000fe400078ec0ff */
[----:B------:R-:W-:Y:S02]  /*c530*/  IADD3 R5, -R25, RZ, RZ ;  /* 0x000000ff19057210 */ /* 0x000fe40007ffe1ff */
[----:B------:R-:W-:Y:S01]  /*c540*/  LOP3.LUT R6, R26, R11, RZ, 0xc0, !PT ;  /* 0x0000000b1a067212 */ /* 0x000fe200078ec0ff */
[----:B------:R-:W-:Y:S02]  /*c550*/  IMAD R4, R9, R25, R4 ;  /* 0x0000001909047224 */ /* 0x000fe400078e0204 */
[----:B-1----:R-:W-:Y:S02]  /*c560*/  IMAD R21, R5, R24, R21 ;  /* 0x0000001805157224 */ /* 0x002fe400078e0215 */
[----:B---3--:R-:W-:-:S02]  /*c570*/  IMAD R13, R4, R22, R13 ;  /* 0x00000016040d7224 */ /* 0x008fc400078e020d */
[----:B--2---:R-:W-:Y:S02]  /*c580*/  IMAD R6, R21, R20, R6 ;  /* 0x0000001415067224 */ /* 0x004fe400078e0206 */
[----:B------:R-:W-:-:S03]  /*c590*/  IMAD.MOV.U32 R4, RZ, RZ, 0x1 ;  /* 0x00000001ff047424 */ /* 0x000fc600078e00ff */
[----:B------:R-:W-:Y:S02]  /*c5a0*/  SEL R20, R6, R13, !P2 ;  /* 0x0000000d06147207 */ /* 0x000fe40005000000 */
[----:B------:R-:W-:Y:S02]  /*c5b0*/  SEL R21, R13, R6, !P2 ;  /* 0x000000060d157207 */ /* 0x000fe40005000000 */
[----:B------:R-:W-:-:S07]  /*c5c0*/  MOV R13, R18 ;  /* 0x00000012000d7202 */ /* 0x000fce0000000f00 */
.L_x_328:
[----:B------:R-:W-:-:S13]  /*c5d0*/  LOP3.LUT P0, RZ, R4, 0xff, RZ, 0xc0, !PT ;  /* 0x000000ff04ff7812 */ /* 0x000fda000780c0ff */
[----:B------:R-:W-:Y:S05]  /*c5e0*/  @P0 BRA `(.L_x_331) ;  /* 0xfffffff0005c0947 */ /* 0x000fea000383ffff */
.L_x_299:
[----:B------:R-:W-:-:S13]  /*c5f0*/  ELECT P0, URZ, PT ;  /* 0x00000000003f782f */ /* 0x000fda0003800000 */
[----:B------:R-:W-:Y:S05]  /*c600*/  @!P0 BRA `(.L_x_14) ;  /* 0x0000001000508947 */ /* 0x000fea0003800000 */
[----:B------:R-:W-:-:S04]  /*c610*/  LOP3.LUT R19, R19, 0x2, RZ, 0xfc, !PT ;  /* 0x0000000213137812 */ /* 0x000fc800078efcff */
[----:B------:R-:W-:-:S13]  /*c620*/  ISETP.NE.AND P1, PT, R19, 0x3, PT ;  /* 0x000000031300780c */ /* 0x000fda0003f25270 */
[----:B------:R-:W-:Y:S05]  /*c630*/  @!P1 BRA `(.L_x_332) ;  /* 0x0000000000049947 */ /* 0x000fea0003800000 */
[----:B------:R-:W-:Y:S01]  /*c640*/  BPT.TRAP 0x1 ;  /* 0x000000040000795c */ /* 0x000fe20000300000 */
.L_x_332:
[----:B------:R-:W-:Y:S02]  /*c650*/  MOV R2, 0x400 ;  /* 0x0000040000027802 */ /* 0x000fe40000000f00 */
[----:B-1---5:R-:W-:Y:S02]  /*c660*/  MOV R3, UR36 ;  /* 0x0000002400037c02 */ /* 0x022fe40008000f00 */
[----:B------:R-:W-:Y:S02]  /*c670*/  SHF.L.U32 R0, R8, 0x1f, RZ ;  /* 0x0000001f08007819 */ /* 0x000fe400000006ff */
[----:B------:R-:W-:-:S04]  /*c680*/  LEA R3, R3, R2, 0x18 ;  /* 0x0000000203037211 */ /* 0x000fc800078ec0ff */
[----:B------:R-:W1:Y:S02]  /*c690*/  SYNCS.PHASECHK.TRANS64.TRYWAIT P0, [R3+URZ+0x60], R0 ;  /* 0x00006000030075a7 */ /* 0x000e64000800017f */
[----:B-1----:R-:W-:Y:S05]  /*c6a0*/  @!P0 BRA `(.L_x_333) ;  /* 0x0000001400288947 */ /* 0x002fea0003800000 */
.L_x_366:
[----:B------:R-:W-:Y:S05]  /*c6b0*/  @!P1 BRA `(.L_x_334) ;  /* 0x0000000000049947 */ /* 0x000fea0003800000 */
[----:B------:R-:W-:Y:S01]  /*c6c0*/  BPT.TRAP 0x1 ;  /* 0x000000040000795c */ /* 0x000fe20000300000 */
.L_x_334:
[----:B------:R-:W1:Y:S02]  /*c6d0*/  SYNCS.PHASECHK.TRANS64.TRYWAIT P0, [R3+URZ+0x68], R0 ;  /* 0x00006800030075a7 */ /* 0x000e64000800017f */
[----:B-1----:R-:W-:Y:S05]  /*c6e0*/  @!P0 BRA `(.L_x_335) ;  /* 0x00000014002c8947 */ /* 0x002fea0003800000 */
.L_x_367:
[----:B------:R-:W-:Y:S05]  /*c6f0*/  @!P1 BRA `(.L_x_336) ;  /* 0x0000000000049947 */ /* 0x000fea0003800000 */
[----:B------:R-:W-:Y:S01]  /*c700*/  BPT.TRAP 0x1 ;  /* 0x000000040000795c */ /* 0x000fe20000300000 */
.L_x_336:
[----:B------:R-:W1:Y:S02]  /*c710*/  SYNCS.PHASECHK.TRANS64.TRYWAIT P0, [R3+URZ+0x70], R0 ;  /* 0x00007000030075a7 */ /* 0x000e64000800017f */
[----:B-1----:R-:W-:Y:S05]  /*c720*/  @!P0 BRA `(.L_x_337) ;  /* 0x0000001400308947 */ /* 0x002fea0003800000 */
.L_x_368:
[----:B------:R-:W-:Y:S05]  /*c730*/  @!P1 BRA `(.L_x_338) ;  /* 0x0000000000049947 */ /* 0x000fea0003800000 */
[----:B------:R-:W-:Y:S01]  /*c740*/  BPT.TRAP 0x1 ;  /* 0x000000040000795c */ /* 0x000fe20000300000 */
.L_x_338:
[----:B------:R-:W-:-:S07]  /*c750*/  SHF.L.U32 R8, R8, 0x1f, RZ ;  /* 0x0000001f08087819 */ /* 0x000fce00000006ff */
.L_x_339:
[----:B------:R1:W1:Y:S02]  /*c760*/  SYNCS.PHASECHK.TRANS64.TRYWAIT P0, [R3+URZ+0x78], R8 ;  /* 0x00007808030075a7 */ /* 0x000264000800017f */
[----:B-1----:R-:W-:Y:S05]  /*c770*/  @!P0 NANOSLEEP.SYNCS 0x989680 ;  /* 0x009896800000895d */ /* 0x002fea0003900000 */
[----:B------:R-:W1:Y:S02]  /*c780*/  @!P0 SYNCS.PHASECHK.TRANS64 P0, [R3+URZ+0x78], R8 ;  /* 0x00007808030085a7 */ /* 0x000e64000800007f */
[----:B-1----:R-:W-:Y:S05]  /*c790*/  @P0 BRA `(.L_x_14) ;  /* 0x0000000c00ec0947 */ /* 0x002fea0003800000 */
[----:B------:R-:W-:Y:S05]  /*c7a0*/  BRA `(.L_x_339) ;  /* 0xfffffffc00ec7947 */ /* 0x000fea000383ffff */
.L_x_294:
[----:B------:R-:W-:Y:S01]  /*c7b0*/  LOP3.LUT P0, RZ, R8, 0xff, RZ, 0xc0, !PT ;  /* 0x000000ff08ff7812 */ /* 0x000fe2000780c0ff */
[----:B------:R-:W-:Y:S01]  /*c7c0*/  IMAD.MOV.U32 R10, RZ, RZ, 0x1 ;  /* 0x00000001ff0a7424 */ /* 0x000fe200078e00ff */
[----:B------:R-:W-:-:S11]  /*c7d0*/  MOV R9, RZ ;  /* 0x000000ff00097202 */ /* 0x000fd60000000f00 */
[----:B------:R-:W-:Y:S05]  /*c7e0*/  @!P0 BRA `(.L_x_340) ;  /* 0x0000000c00248947 */ /* 0x000fea0003800000 */
[----:B------:R-:W2:Y:S01]  /*c7f0*/  LDC R0, c[0x0][0x28c] ;  /* 0x0000a300ff007b82 */ /* 0x000ea20000000800 */
[----:B------:R-:W-:Y:S01]  /*c800*/  ULDC UR7, c[0x0][0x900] ;  /* 0x0002400000077ab9 */ /* 0x000fe20000000800 */
[----:B------:R-:W-:Y:S01]  /*c810*/  UMOV UR8, 0xffffffff ;  /* 0xffffffff00087882 */ /* 0x000fe20000000000 */
[----:B------:R-:W-:Y:S01]  /*c820*/  BSSY B0, `(.L_x_340) ;  /* 0x00000c5000007945 */ /* 0x000fe20003800000 */
[----:B-1----:R-:W-:Y:S01]  /*c830*/  USHF.L.U32 UR4, UR36, 0x5, URZ ;  /* 0x0000000524047899 */ /* 0x002fe2000800063f */
[----:B------:R-:W-:Y:S01]  /*c840*/  LOP3.LUT R11, R22, 0x2, RZ, 0xfc, !PT ;  /* 0x00000002160b7812 */ /* 0x000fe200078efcff */
[----:B------:R-:W-:Y:S01]  /*c850*/  USHF.L.U32 UR5, UR36, 0xb, URZ ;  /* 0x0000000b24057899 */ /* 0x000fe2000800063f */
[----:B------:R-:W-:Y:S01]  /*c860*/  MOV R10, 0x1 ;  /* 0x00000001000a7802 */ /* 0x000fe20000000f00 */
[----:B------:R-:W-:Y:S01]  /*c870*/  USHF.L.U32 UR8, UR8, UR7, URZ ;  /* 0x0000000708087299 */ /* 0x000fe2000800063f */
[----:B------:R-:W-:Y:S01]  /*c880*/  MOV R9, RZ ;  /* 0x000000ff00097202 */ /* 0x000fe20000000f00 */
[----:B------:R-:W-:Y:S01]  /*c890*/  ULDC UR6, c[0x0][0x8a8] ;  /* 0x00022a0000067ab9 */ /* 0x000fe20000000800 */
[----:B------:R-:W-:Y:S01]  /*c8a0*/  UMOV UR9, 0x1 ;  /* 0x0000000100097882 */ /* 0x000fe20000000000 */
[----:B------:R-:W-:-:S02]  /*c8b0*/  ULOP3.LUT UR4, UR4, 0x20, URZ, 0xc0, !UPT ;  /* 0x0000002004047892 */ /* 0x000fc4000f8ec03f */
[----:B------:R-:W-:Y:S02]  /*c8c0*/  ULOP3.LUT UR5, UR5, 0x800, URZ, 0xc0, !UPT ;  /* 0x0000080005057892 */ /* 0x000fe4000f8ec03f */
[----:B------:R-:W-:Y:S02]  /*c8d0*/  UIADD3 UR17, UR6, -0x1, URZ ;  /* 0xffffffff06117890 */ /* 0x000fe4000fffe03f */
[----:B------:R-:W-:Y:S02]  /*c8e0*/  USHF.L.U32 UR19, UR9, UR7, URZ ;  /* 0x0000000709137299 */ /* 0x000fe4000800063f */
[----:B------:R-:W-:Y:S01]  /*c8f0*/  ULOP3.LUT UR18, URZ, UR8, URZ, 0x33, !UPT ;  /* 0x000000083f127292 */ /* 0x000fe2000f8e333f */
[----:B------:R-:W-:Y:S01]  /*c900*/  ULDC.64 UR22, c[0x0][0x198] ;  /* 0x0000660000167ab9 */ /* 0x000fe20000000a00 */
[----:B--2---:R-:W-:-:S04]  /*c910*/  IADD3 R0, R0, 0x3f, RZ ;  /* 0x0000003f00007810 */ /* 0x004fc80007ffe0ff */
[----:B------:R-:W-:-:S04]  /*c920*/  SHF.R.S32.HI R3, RZ, 0x1f, R0 ;  /* 0x0000001fff037819 */ /* 0x000fc80000011400 */
[----:B------:R-:W-:Y:S01]  /*c930*/  LEA.HI R3, R3, R0, RZ, 0x6 ;  /* 0x0000000003037211 */ /* 0x000fe200078f30ff */
[----:B------:R-:W-:-:S03]  /*c940*/  IMAD.MOV.U32 R0, RZ, RZ, 0x1 ;  /* 0x00000001ff007424 */ /* 0x000fc600078e00ff */
[--C-:B------:R-:W-:Y:S02]  /*c950*/  SHF.R.S32.HI R8, RZ, 0x6, R3.reuse ;  /* 0x00000006ff087819 */ /* 0x100fe40000011403 */
[----:B------:R-:W-:-:S03]  /*c960*/  PRMT R3, R0, 0x7610, R3 ;  /* 0x0000761000037816 */ /* 0x000fc60000000003 */
[----:B------:R-:W-:-:S07]  /*c970*/  VIADD R0, R8, 0x1 ;  /* 0x0000000108007836 */ /* 0x000fce0000000000 */
.L_x_351:
[----:B------:R-:W-:-:S03]  /*c980*/  UMOV UR6, 0xffffffff ;  /* 0xffffffff00067882 */ /* 0x000fc60000000000 */
[----:B------:R-:W-:Y:S05]  /*c990*/  BRA.DIV UR6, `(.L_x_341) ;  /* 0x0000001206a87947 */ /* 0x000fea000b800000 */
[----:B------:R-:W-:-:S13]  /*c9a0*/  ELECT P6, URZ, PT ;  /* 0x00000000003f782f */ /* 0x000fda00038c0000 */
.L_x_371:
[----:B------:R-:W1:Y:S01]  /*c9b0*/  LDC R4, c[0x0][0x28c] ;  /* 0x0000a300ff047b82 */ /* 0x000e620000000800 */
[----:B------:R-:W-:Y:S01]  /*c9c0*/  BSSY B1, `(.L_x_342) ;  /* 0x0000038000017945 */ /* 0x000fe20003800000 */
[----:B-1----:R-:W-:-:S13]  /*c9d0*/  ISETP.LT.OR P6, PT, R4, 0x1, !P6 ;  /* 0x000000010400780c */ /* 0x002fda00077c1670 */
[----:B------:R-:W-:Y:S05]  /*c9e0*/  @P6 BRA `(.L_x_343) ;  /* 0x0000000000d46947 */ /* 0x000fea0003800000 */
[----:B------:R-:W-:Y:S01]  /*c9f0*/  LEA R20, R20, UR4, 0x6 ;  /* 0x0000000414147c11 */ /* 0x000fe2000f8e30ff */
[----:B------:R-:W-:Y:S01]  /*ca00*/  IMAD.MOV.U32 R4, RZ, RZ, R0 ;  /* 0x000000ffff047224 */ /* 0x000fe200078e0000 */
[----:B------:R-:W-:Y:S02]  /*ca10*/  SHF.L.U32 R21, R21, 0x8, RZ ;  /* 0x0000000815157819 */ /* 0x000fe400000006ff */
[----:B------:R-:W-:Y:S02]  /*ca20*/  MOV R19, RZ ;  /* 0x000000ff00137202 */ /* 0x000fe40000000f00 */
[----:B------:R-:W-:Y:S02]  /*ca30*/  MOV R5, R10 ;  /* 0x0000000a00057202 */ /* 0x000fe40000000f00 */
[----:B------:R-:W-:-:S07]  /*ca40*/  MOV R6, R9 ;  /* 0x0000000900067202 */ /* 0x000fce0000000f00 */
.L_x_346:
[----:B------:R-:W1:Y:S01]  /*ca50*/  S2R R12, SR_CgaCtaId ;  /* 0x00000000000c7919 */ /* 0x000e620000008800 */
[----:B------:R-:W-:Y:S02]  /*ca60*/  MOV R7, 0x400 ;  /* 0x0000040000077802 */ /* 0x000fe40000000f00 */
[----:B------:R-:W-:Y:S02]  /*ca70*/  LOP3.LUT P1, RZ, R18, 0x7f, RZ, 0xc0, !PT ;  /* 0x0000007f12ff7812 */ /* 0x000fe4000782c0ff */
[----:B-1----:R-:W-:Y:S02]  /*ca80*/  LEA R15, R12, R7, 0x18 ;  /* 0x000000070c0f7211 */ /* 0x002fe400078ec0ff */
[----:B------:R-:W-:-:S09]  /*ca90*/  SHF.L.U32 R7, R5, 0x1f, RZ ;  /* 0x0000001f05077819 */ /* 0x000fd200000006ff */
[----:B------:R-:W1:Y:S01]  /*caa0*/  @!P1 LDC R12, c[0x0][0x500] ;  /* 0x00014000ff0c9b82 */ /* 0x000e620000000800 */
[----:B------:R-:W-:-:S04]  /*cab0*/  IMAD R14, R6, 0x8, R15 ;  /* 0x00000008060e7824 */ /* 0x000fc800078e020f */
[----:B------:R-:W2:Y:S02]  /*cac0*/  SYNCS.PHASECHK.TRANS64.TRYWAIT P0, [R14+URZ+0x20], R7 ;  /* 0x000020070e0075a7 */ /* 0x000ea4000800017f */
[----:B--2---:R-:W-:Y:S05]  /*cad0*/  @!P0 BRA `(.L_x_344) ;  /* 0x0000001000788947 */ /* 0x004fea0003800000 */
.L_x_372:
[----:B--2---:R-:W-:Y:S01]  /*cae0*/  PRMT R7, R11, 0x9910, RZ ;  /* 0x000099100b077816 */ /* 0x004fe200000000ff */
[----:B-1----:R1:W-:Y:S03]  /*caf0*/  @!P1 SYNCS.ARRIVE.TRANS64 RZ, [R14+URZ], R12 ;  /* 0x0000000c0eff99a7 */ /* 0x0023e6000800003f */
[----:B------:R-:W-:-:S13]  /*cb00*/  ISETP.NE.AND P0, PT, R7, 0x2, PT ;  /* 0x000000020700780c */ /* 0x000fda0003f05270 */
[----:B-1----:R-:W-:Y:S05]  /*cb10*/  @P0 BRA `(.L_x_345) ;  /* 0x0000000000040947 */ /* 0x002fea0003800000 */
[----:B------:R-:W-:Y:S01]  /*cb20*/  BPT.TRAP 0x1 ;  /* 0x000000040000795c */ /* 0x000fe20000300000 */
.L_x_345:
[C---:B------:R-:W-:Y:S01]  /*cb30*/  LEA R7, R6.reuse, UR5, 0xc ;  /* 0x0000000506077c11 */ /* 0x040fe2000f8e60ff */
[----:B------:R-:W-:Y:S01]  /*cb40*/  UIADD3 UR6, UP0, UR22, 0xf0, URZ ;  /* 0x000000f016067890 */ /* 0x000fe2000ff1e03f */
[CC--:B------:R-:W-:Y:S01]  /*cb50*/  LEA R12, R6.reuse, R15.reuse, 0xf ;  /* 0x0000000f060c7211 */ /* 0x0c0fe200078e78ff */
[----:B------:R-:W-:Y:S01]  /*cb60*/  UIADD3 UR24, UP1, UR22, 0x1f0, URZ ;  /* 0x000001f016187890 */ /* 0x000fe2000ff3e03f */
[----:B------:R-:W-:Y:S01]  /*cb70*/  LEA R7, R7, R15, 0x1 ;  /* 0x0000000f07077211 */ /* 0x000fe200078e08ff */
[----:B------:R-:W-:Y:S01]  /*cb80*/  VIADD R6, R6, 0x1 ;  /* 0x0000000106067836 */ /* 0x000fe20000000000 */
[----:B------:R-:W-:Y:S01]  /*cb90*/  R2UR UR7, R12 ;  /* 0x000000000c0772ca */ /* 0x000fe200000e0000 */
[----:B------:R-:W-:Y:S01]  /*cba0*/  UIADD3.X UR25, URZ, UR23, URZ, UP1, !UPT ;  /* 0x000000173f197290 */ /* 0x000fe20008ffe43f */
[----:B------:R-:W-:Y:S01]  /*cbb0*/  R2UR UR8, R7 ;  /* 0x00000000070872ca */ /* 0x000fe200000e0000 */
[----:B------:R-:W-:Y:S01]  /*cbc0*/  UMOV UR14, 0x0 ;  /* 0x00000000000e7882 */ /* 0x000fe20000000000 */
[----:B------:R-:W-:Y:S01]  /*cbd0*/  R2UR UR9, R14 ;  /* 0x000000000e0972ca */ /* 0x000fe200000e0000 */
[----:B------:R-:W-:Y:S01]  /*cbe0*/  UMOV UR15, 0x10000000 ;  /* 0x10000000000f7882 */ /* 0x000fe20000000000 */
[----:B------:R-:W-:Y:S01]  /*cbf0*/  R2UR UR11, R21 ;  /* 0x00000000150b72ca */ /* 0x000fe200000e0000 */
[----:B------:R-:W-:Y:S01]  /*cc00*/  UMOV UR21, 0x30000 ;  /* 0x0003000000157882 */ /* 0x000fe20000000000 */
[----:B------:R-:W-:-:S02]  /*cc10*/  R2UR UR10, R19 ;  /* 0x00000000130a72ca */ /* 0x000fc400000e0000 */
[----:B------:R-:W-:Y:S02]  /*cc20*/  R2UR UR12, R13 ;  /* 0x000000000d0c72ca */ /* 0x000fe400000e0000 */
[----:B------:R-:W-:Y:S01]  /*cc30*/  IADD3 R4, R4, -0x1, RZ ;  /* 0xffffffff04047810 */ /* 0x000fe20007ffe0ff */
[----:B------:R-:W-:Y:S01]  /*cc40*/  UIADD3 UR13, UR7, 0x8400, URZ ;  /* 0x00008400070d7890 */ /* 0x000fe2000fffe03f */
[----:B------:R-:W-:Y:S01]  /*cc50*/  R2UR UR20, R20 ;  /* 0x00000000141472ca */ /* 0x000fe200000e0000 */
[----:B------:R-:W-:Y:S01]  /*cc60*/  UIADD3.X UR7, URZ, UR23, URZ, UP0, !UPT ;  /* 0x000000173f077290 */ /* 0x000fe200087fe43f */
[----:B------:R-:W-:Y:S01]  /*cc70*/  ISETP.GT.AND P1, PT, R4, 0x1, PT ;  /* 0x000000010400780c */ /* 0x000fe20003f24270 */
[----:B------:R-:W-:Y:S01]  /*cc80*/  UIADD3 UR16, UR8, 0x28400, URZ ;  /* 0x0002840008107890 */ /* 0x000fe2000fffe03f */
[----:B------:R-:W-:Y:S02]  /*cc90*/  ISETP.NE.AND P0, PT, R6, 0x4, PT ;  /* 0x000000040600780c */ /* 0x000fe40003f05270 */
[----:B------:R-:W-:Y:S01]  /*cca0*/  UMOV UR8, UR13 ;  /* 0x0000000d00087c82 */ /* 0x000fe20008000000 */
[----:B------:R-:W-:-:S02]  /*ccb0*/  IADD3 R19, R19, 0x40, RZ ;  /* 0x0000004013137810 */ /* 0x000fc40007ffe0ff */
[----:B------:R-:W-:Y:S01]  /*ccc0*/  SEL R12, RZ, 0x1, P0 ;  /* 0x00000001ff0c7807 */ /* 0x000fe20000000000 */
[----:B------:R1:W-:Y:S01]  /*ccd0*/  UTMALDG.3D [UR8], [UR6], desc[UR14] ;  /* 0x00000e08060075b4 */ /* 0x0003e20008011000 */
[----:B------:R-:W-:Y:S02]  /*cce0*/  SEL R6, R6, RZ, P0 ;  /* 0x000000ff06067207 */ /* 0x000fe40000000000 */
[----:B------:R-:W-:Y:S01]  /*ccf0*/  LOP3.LUT R5, R5, R12, RZ, 0x3c, !PT ;  /* 0x0000000c05057212 */ /* 0x000fe200078e3cff */
[----:B-1----:R-:W-:Y:S01]  /*cd00*/  UMOV UR8, UR16 ;  /* 0x0000001000087c82 */ /* 0x002fe20008000000 */
[----:B------:R-:W-:Y:S02]  /*cd10*/  UMOV UR11, UR20 ;  /* 0x00000014000b7c82 */ /* 0x000fe40008000000 */
[----:B------:R1:W-:Y:S02]  /*cd20*/  UTMALDG.3D.MULTICAST [UR8], [UR24], UR21, desc[UR14] ;  /* 0x00000e08180073b4 */ /* 0x0003e40008011815 */
[----:B-1----:R-:W-:Y:S05]  /*cd30*/  @P1 BRA `(.L_x_346) ;  /* 0xfffffffc00441947 */ /* 0x002fea000383ffff */
.L_x_343:
[----:B------:R-:W-:Y:S05]  /*cd40*/  BSYNC B1 ;  /* 0x0000000000017941 */ /* 0x000fea0003800000 */
.L_x_342:
[----:B------:R-:W-:Y:S01]  /*cd50*/  LOP3.LUT P1, RZ, R3, 0xff, RZ, 0xc0, !PT ;  /* 0x000000ff03ff7812 */ /* 0x000fe2000782c0ff */
[----:B------:R-:W-:Y:S01]  /*cd60*/  IMAD.IADD R9, R8, 0x1, R9 ;  /* 0x0000000108097824 */ /* 0x000fe200078e0209 */
[----:B------:R-:W-:Y:S01]  /*cd70*/  IADD3 R16, P2, R16, UR38, RZ ;  /* 0x0000002610107c10 */ /* 0x000fe2000ff5e0ff */
[----:B------:R-:W-:Y:S01]  /*cd80*/  ULDC.64 UR6, c[0x0][0x8f8] ;  /* 0x00023e0000067ab9 */ /* 0x000fe20000000a00 */
[----:B------:R-:W-:Y:S01]  /*cd90*/  BSSY B1, `(.L_x_347) ;  /* 0x000006b000017945 */ /* 0x000fe20003800000 */
[----:B------:R-:W-:Y:S01]  /*cda0*/  MOV R21, 0xffffffff ;  /* 0xffffffff00157802 */ /* 0x000fe20000000f00 */
[----:B------:R-:W-:Y:S01]  /*cdb0*/  IMAD.MOV.U32 R13, RZ, RZ, -0x1 ;  /* 0xffffffffff0d7424 */ /* 0x000fe200078e00ff */
[----:B------:R-:W-:Y:S02]  /*cdc0*/  SHF.R.U32.HI R3, RZ, 0x2, R9 ;  /* 0x00000002ff037819 */ /* 0x000fe40000011609 */
[----:B------:R-:W-:Y:S02]  /*cdd0*/  ISETP.GT.U32.AND P0, PT, R9, 0x3, PT ;  /* 0x000000030900780c */ /* 0x000fe40003f04070 */
[----:B------:R-:W-:-:S02]  /*cde0*/  LOP3.LUT R3, R3, 0x1, RZ, 0xc0, !PT ;  /* 0x0000000103037812 */ /* 0x000fc400078ec0ff */
[----:B------:R-:W1:Y:S01]  /*cdf0*/  @P1 S2R R5, SR_CgaCtaId ;  /* 0x0000000000051919 */ /* 0x000e620000008800 */
[----:B------:R-:W-:Y:S02]  /*ce00*/  @P1 MOV R4, 0x400 ;  /* 0x0000040000041802 */ /* 0x000fe40000000f00 */
[----:B------:R-:W-:Y:S02]  /*ce10*/  ISETP.LT.U32.AND P0, PT, R8, 0x4, P0 ;  /* 0x000000040800780c */ /* 0x000fe40000701070 */
[----:B------:R-:W-:Y:S02]  /*ce20*/  IADD3.X R17, R17, UR37, RZ, P2, !PT ;  /* 0x0000002511117c10 */ /* 0x000fe400097fe4ff */
[----:B------:R-:W-:Y:S02]  /*ce30*/  ISETP.GE.U32.AND P2, PT, R16, UR6, PT ;  /* 0x0000000610007c0c */ /* 0x000fe4000bf46070 */
[----:B------:R-:W-:Y:S02]  /*ce40*/  MOV R20, 0xffffffff ;  /* 0xffffffff00147802 */ /* 0x000fe40000000f00 */
[----:B------:R-:W-:-:S02]  /*ce50*/  LOP3.LUT R9, R9, 0x3, RZ, 0xc0, !PT ;  /* 0x0000000309097812 */ /* 0x000fc400078ec0ff */
[----:B-1----:R-:W-:-:S04]  /*ce60*/  @P1 LEA R4, R5, R4, 0x18 ;  /* 0x0000000405041211 */ /* 0x002fc800078ec0ff */
[----:B------:R1:W-:Y:S01]  /*ce70*/  @P1 SYNCS.ARRIVE.TRANS64.A1T0 RZ, [R4+URZ+0x88], RZ ;  /* 0x000088ff04ff19a7 */ /* 0x0003e2000810003f */
[----:B------:R-:W-:Y:S02]  /*ce80*/  ISETP.NE.U32.AND P1, PT, R3, 0x1, PT ;  /* 0x000000010300780c */ /* 0x000fe40003f25070 */
[----:B------:R-:W-:Y:S02]  /*ce90*/  SEL R3, RZ, 0x1, !P0 ;  /* 0x00000001ff037807 */ /* 0x000fe40004000000 */
[----:B------:R-:W-:Y:S02]  /*cea0*/  ISETP.GE.U32.AND.EX P0, PT, R17, UR7, PT, P2 ;  /* 0x0000000711007c0c */ /* 0x000fe4000bf06120 */
[----:B------:R-:W-:-:S04]  /*ceb0*/  ISETP.GT.U32.AND P1, PT, R8, 0x3, !P1 ;  /* 0x000000030800780c */ /* 0x000fc80004f24070 */
[----:B-1----:R-:W-:-:S04]  /*cec0*/  SEL R4, RZ, 0x1, !P1 ;  /* 0x00000001ff047807 */ /* 0x002fc80004800000 */
[--C-:B------:R-:W-:Y:S02]  /*ced0*/  LOP3.LUT R10, R4, R10, R3.reuse, 0x96, !PT ;  /* 0x0000000a040a7212 */ /* 0x100fe400078e9603 */
[----:B------:R-:W-:Y:S02]  /*cee0*/  PRMT R4, RZ, 0x7610, R4 ;  /* 0x00007610ff047816 */ /* 0x000fe40000000004 */
[----:B------:R-:W-:Y:S01]  /*cef0*/  PRMT R3, RZ, 0x7610, R3 ;  /* 0x00007610ff037816 */ /* 0x000fe20000000003 */
[----:B------:R-:W-:Y:S06]  /*cf00*/  @P0 BRA `(.L_x_348) ;  /* 0x00000004004c0947 */ /* 0x000fec0003800000 */
[----:B------:R-:W1:Y:S01]  /*cf10*/  S2R R14, SR_CTAID.X ;  /* 0x00000000000e7919 */ /* 0x000e620000002500 */
[----:B------:R-:W-:Y:S01]  /*cf20*/  ULDC.64 UR6, c[0x0][0x8d0] ;  /* 0x0002340000067ab9 */ /* 0x000fe20000000a00 */
[----:B------:R-:W2:Y:S01]  /*cf30*/  LDC R15, c[0x0][0x144] ;  /* 0x00005100ff0f7b82 */ /* 0x000ea20000000800 */
[----:B------:R-:W-:Y:S01]  /*cf40*/  ISETP.NE.U32.AND P0, PT, RZ, UR6, PT ;  /* 0x00000006ff007c0c */ /* 0x000fe2000bf05070 */
[----:B------:R-:W3:Y:S01]  /*cf50*/  S2R R12, SR_CTAID.Y ;  /* 0x00000000000c7919 */ /* 0x000ee20000002600 */
[----:B------:R-:W-:Y:S01]  /*cf60*/  ULDC UR8, c[0x0][0x150] ;  /* 0x0000540000087ab9 */ /* 0x000fe20000000800 */
[----:B------:R-:W-:Y:S01]  /*cf70*/  ULDC UR9, c[0x0][0x8d8] ;  /* 0x0002360000097ab9 */ /* 0x000fe20000000800 */
[----:B------:R-:W-:Y:S02]  /*cf80*/  ISETP.NE.AND.EX P0, PT, RZ, UR7, PT, P0 ;  /* 0x00000007ff007c0c */ /* 0x000fe4000bf05300 */
[----:B------:R-:W-:Y:S02]  /*cf90*/  MOV R4, R16 ;  /* 0x0000001000047202 */ /* 0x000fe40000000f00 */
[----:B-1----:R-:W-:-:S05]  /*cfa0*/  I2FP.F32.U32 R5, R14 ;  /* 0x0000000e00057245 */ /* 0x002fca0000201000 */
[----:B------:R-:W-:Y:S01]  /*cfb0*/  FMUL R19, R5, UR8 ;  /* 0x0000000805137c20 */ /* 0x000fe20008400000 */
[----:B------:R-:W-:-:S03]  /*cfc0*/  MOV R5, R17 ;  /* 0x0000001100057202 */ /* 0x000fc60000000f00 */
[----:B---3--:R-:W-:Y:S05]  /*cfd0*/  @!P0 BRA `(.L_x_349) ;  /* 0x0000000000288947 */ /* 0x008fea0003800000 */
[----:B------:R-:W-:Y:S02]  /*cfe0*/  ULDC UR8, c[0x0][0x8dc] ;  /* 0x0002370000087ab9 */ /* 0x000fe40000000800 */
[----:B------:R-:W-:-:S05]  /*cff0*/  IADD3 R5, P0, R16, UR8, RZ ;  /* 0x0000000810057c10 */ /* 0x000fca000ff1e0ff */
[----:B------:R-:W-:-:S04]  /*d000*/  IMAD.X R13, RZ, RZ, R17, P0 ;  /* 0x000000ffff0d7224 */ /* 0x000fc800000e0611 */
[----:B------:R-:W-:-:S04]  /*d010*/  IMAD.WIDE.U32 R6, R13, UR6, RZ ;  /* 0x000000060d067c25 */ /* 0x000fc8000f8e00ff */
[----:B------:R-:W-:-:S04]  /*d020*/  IMAD.WIDE.U32 R6, P0, R5, UR7, R6 ;  /* 0x0000000705067c25 */ /* 0x000fc8000f800006 */
[----:B------:R-:W-:Y:S01]  /*d030*/  IMAD.WIDE.U32 R4, R5, UR6, RZ ;  /* 0x0000000605047c25 */ /* 0x000fe2000f8e00ff */
[----:B------:R-:W-:-:S04]  /*d040*/  MOV R4, R7 ;  /* 0x0000000700047202 */ /* 0x000fc80000000f00 */
[----:B------:R-:W-:Y:S02]  /*d050*/  IADD3 RZ, P1, R5, R6, RZ ;  /* 0x0000000605ff7210 */ /* 0x000fe40007f3e0ff */
[----:B------:R-:W-:-:S03]  /*d060*/  IADD3.X R5, RZ, RZ, RZ, P0, !PT ;  /* 0x000000ffff057210 */ /* 0x000fc600007fe4ff */
[----:B------:R-:W-:-:S08]  /*d070*/  IMAD.WIDE.U32.X R4, R13, UR7, R4, P1 ;  /* 0x000000070d047c25 */ /* 0x000fd000088e0404 */
.L_x_349:
[--C-:B------:R-:W-:Y:S01]  /*d080*/  SHF.R.U64 R13, R4, UR9, R5.reuse ;  /* 0x00000009040d7c19 */ /* 0x100fe20008001205 */
[----:B------:R-:W1:Y:S01]  /*d090*/  F2I.U32.TRUNC.NTZ R19, R19 ;  /* 0x0000001300137305 */ /* 0x000e62000020f000 */
[----:B------:R-:W-:Y:S01]  /*d0a0*/  SHF.R.U32.HI R4, RZ, UR9, R5 ;  /* 0x00000009ff047c19 */ /* 0x000fe20008011605 */
[----:B------:R-:W-:Y:S01]  /*d0b0*/  ULDC.64 UR6, c[0x0][0x8c8] ;  /* 0x0002320000067ab9 */ /* 0x000fe20000000a00 */
[----:B------:R-:W-:Y:S01]  /*d0c0*/  IADD3 R7, P0, RZ, -R13, RZ ;  /* 0x8000000dff077210 */ /* 0x000fe20007f1e0ff */
[----:B------:R-:W-:Y:S01]  /*d0d0*/  ULDC.64 UR8, c[0x0][0x8e8] ;  /* 0x00023a0000087ab9 */ /* 0x000fe20000000a00 */
[----:B------:R-:W3:Y:S03]  /*d0e0*/  LDC R21, c[0x0][0x148] ;  /* 0x00005200ff157b82 */ /* 0x000ee60000000800 */
[----:B------:R-:W-:Y:S01]  /*d0f0*/  IMAD.X R4, RZ, RZ, ~R4, P0 ;  /* 0x000000ffff047224 */ /* 0x000fe200000e0e04 */
[----:B------:R-:W-:-:S03]  /*d100*/  ISETP.NE.U32.AND P0, PT, RZ, UR8, PT ;  /* 0x00000008ff007c0c */ /* 0x000fc6000bf05070 */
[----:B------:R-:W-:Y:S01]  /*d110*/  IMAD R6, R4, UR6, RZ ;  /* 0x0000000604067c24 */ /* 0x000fe2000f8e02ff */
[----:B------:R-:W-:Y:S01]  /*d120*/  ISETP.NE.AND.EX P0, PT, RZ, UR9, PT, P0 ;  /* 0x00000009ff007c0c */ /* 0x000fe2000bf05300 */
[----:B------:R-:W-:Y:S01]  /*d130*/  IMAD.WIDE.U32 R4, R7, UR6, R16 ;  /* 0x0000000607047c25 */ /* 0x000fe2000f8e0010 */
[----:B------:R-:W-:-:S03]  /*d140*/  ULDC UR6, c[0x0][0x8c0] ;  /* 0x0002300000067ab9 */ /* 0x000fc60000000800 */
[----:B------:R-:W-:Y:S01]  /*d150*/  IMAD R7, R7, UR7, R6 ;  /* 0x0000000707077c24 */ /* 0x000fe2000f8e0206 */
[----:B-1----:R-:W-:Y:S01]  /*d160*/  IADD3 R6, -R19, RZ, RZ ;  /* 0x000000ff13067210 */ /* 0x002fe20007ffe1ff */
[----:B------:R-:W-:-:S03]  /*d170*/  ULDC UR7, c[0x0][0x154] ;  /* 0x0000550000077ab9 */ /* 0x000fc60000000800 */
[----:B------:R-:W-:Y:S01]  /*d180*/  IADD3 R5, R5, R7, RZ ;  /* 0x0000000705057210 */ /* 0x000fe20007ffe0ff */
[----:B--2---:R-:W-:Y:S01]  /*d190*/  IMAD R14, R15, R6, R14 ;  /* 0x000000060f0e7224 */ /* 0x004fe200078e020e */
[----:B------:R-:W-:Y:S02]  /*d1a0*/  I2FP.F32.U32 R6, R12 ;  /* 0x0000000c00067245 */ /* 0x000fe40000201000 */
[--C-:B------:R-:W-:Y:S02]  /*d1b0*/  SHF.R.U64 R15, R4, UR6, R5.reuse ;  /* 0x00000006040f7c19 */ /* 0x100fe40008001205 */
[----:B------:R-:W-:Y:S01]  /*d1c0*/  SHF.R.U32.HI R4, RZ, UR6, R5 ;  /* 0x00000006ff047c19 */ /* 0x000fe20008011605 */
[----:B------:R-:W-:Y:S01]  /*d1d0*/  FMUL R6, R6, UR7 ;  /* 0x0000000706067c20 */ /* 0x000fe20008400000 */
[----:B------:R-:W-:Y:S02]  /*d1e0*/  ULDC UR6, c[0x0][0x8b0] ;  /* 0x00022c0000067ab9 */ /* 0x000fe40000000800 */
[--C-:B------:R-:W-:Y:S01]  /*d1f0*/  SHF.R.U64 R20, R15, UR6, R4.reuse ;  /* 0x000000060f147c19 */ /* 0x100fe20008001204 */
[----:B------:R1:W2:Y:S01]  /*d200*/  F2I.U32.TRUNC.NTZ R24, R6 ;  /* 0x0000000600187305 */ /* 0x0002a2000020f000 */
[----:B------:R-:W-:Y:S01]  /*d210*/  SHF.R.U32.HI R5, RZ, UR6, R4 ;  /* 0x00000006ff057c19 */ /* 0x000fe20008011604 */
[----:B------:R-:W-:-:S03]  /*d220*/  ULDC UR6, c[0x0][0x900] ;  /* 0x0002400000067ab9 */ /* 0x000fc60000000800 */
[--C-:B------:R-:W-:Y:S02]  /*d230*/  SHF.R.U64 R19, R20, UR6, R5.reuse ;  /* 0x0000000614137c19 */ /* 0x100fe40008001205 */
[----:B------:R-:W-:-:S03]  /*d240*/  SHF.R.U32.HI R23, RZ, UR6, R5 ;  /* 0x00000006ff177c19 */ /* 0x000fc60008011605 */
[----:B------:R-:W-:Y:S01]  /*d250*/  IMAD.MOV.U32 R4, RZ, RZ, R19 ;  /* 0x000000ffff047224 */ /* 0x000fe200078e0013 */
[----:B------:R-:W-:Y:S01]  /*d260*/  MOV R5, R23 ;  /* 0x0000001700057202 */ /* 0x000fe20000000f00 */
[----:B-1----:R-:W-:Y:S06]  /*d270*/  @!P0 BRA `(.L_x_350) ;  /* 0x0000000000288947 */ /* 0x002fec0003800000 */
[----:B------:R-:W-:Y:S02]  /*d280*/  ULDC UR6, c[0x0][0x8f4] ;  /* 0x00023d0000067ab9 */ /* 0x000fe40000000800 */
[----:B------:R-:W-:-:S04]  /*d290*/  IADD3 R5, P0, R19, UR6, RZ ;  /* 0x0000000613057c10 */ /* 0x000fc8000ff1e0ff */
[----:B------:R-:W-:-:S05]  /*d2a0*/  IADD3.X R23, RZ, R23, RZ, P0, !PT ;  /* 0x00000017ff177210 */ /* 0x000fca00007fe4ff */
[----:B------:R-:W-:-:S04]  /*d2b0*/  IMAD.WIDE.U32 R6, R23, UR8, RZ ;  /* 0x0000000817067c25 */ /* 0x000fc8000f8e00ff */
[----:B------:R-:W-:-:S04]  /*d2c0*/  IMAD.WIDE.U32 R6, P0, R5, UR9, R6 ;  /* 0x0000000905067c25 */ /* 0x000fc8000f800006 */
[----:B------:R-:W-:Y:S01]  /*d2d0*/  IMAD.WIDE.U32 R4, R5, UR8, RZ ;  /* 0x0000000805047c25 */ /* 0x000fe2000f8e00ff */
[----:B------:R-:W-:-:S04]  /*d2e0*/  MOV R4, R7 ;  /* 0x0000000700047202 */ /* 0x000fc80000000f00 */
[----:B------:R-:W-:Y:S01]  /*d2f0*/  IADD3 RZ, P1, R5, R6, RZ ;  /* 0x0000000605ff7210 */ /* 0x000fe20007f3e0ff */
[----:B------:R-:W-:-:S04]  /*d300*/  IMAD.X R5, RZ, RZ, RZ, P0 ;  /* 0x000000ffff057224 */ /* 0x000fc800000e06ff */
[----:B------:R-:W-:-:S08]  /*d310*/  IMAD.WIDE.U32.X R4, R23, UR9, R4, P1 ;  /* 0x0000000917047c25 */ /* 0x000fd000088e0404 */
.L_x_350:
[----:B------:R-:W-:Y:S01]  /*d320*/  ISETP.NE.AND P0, PT, R2, 0x1, PT ;  /* 0x000000010200780c */ /* 0x000fe20003f05270 */
[----:B------:R-:W-:Y:S01]  /*d330*/  ULDC UR6, c[0x0][0x8f0] ;  /* 0x00023c0000067ab9 */ /* 0x000fe20000000800 */
[----:B--2---:R-:W-:Y:S01]  /*d340*/  IADD3 R24, -R24, RZ, RZ ;  /* 0x000000ff18187210 */ /* 0x004fe20007ffe1ff */
[----:B------:R-:W-:Y:S01]  /*d350*/  ULDC UR7, c[0x0][0x8b8] ;  /* 0x00022e0000077ab9 */ /* 0x000fe20000000800 */
[----:B------:R-:W-:Y:S01]  /*d360*/  SHF.R.U64 R5, R4, UR6, R5 ;  /* 0x0000000604057c19 */ /* 0x000fe20008001205 */
[----:B------:R-:W-:Y:S01]  /*d370*/  ULDC UR6, c[0x0][0x8e0] ;  /* 0x0002380000067ab9 */ /* 0x000fe20000000800 */
[----:B------:R-:W-:Y:S02]  /*d380*/  LOP3.LUT R20, R20, UR18, RZ, 0xc0, !PT ;  /* 0x0000001214147c12 */ /* 0x000fe4000f8ec0ff */
[----:B------:R-:W-:Y:S01]  /*d390*/  LOP3.LUT R6, R15, UR17, RZ, 0xc0, !PT ;  /* 0x000000110f067c12 */ /* 0x000fe2000f8ec0ff */
[----:B------:R-:W-:Y:S02]  /*d3a0*/  IMAD.MOV R4, RZ, RZ, -R5 ;  /* 0x000000ffff047224 */ /* 0x000fe400078e0a05 */
[----:B------:R-:W-:-:S02]  /*d3b0*/  IMAD R5, R5, UR19, R20 ;  /* 0x0000001305057c24 */ /* 0x000fc4000f8e0214 */
[----:B---3--:R-:W-:Y:S02]  /*d3c0*/  @P0 IMAD R14, R21, R24, R12 ;  /* 0x00000018150e0224 */ /* 0x008fe400078e020c */
[----:B------:R-:W-:Y:S01]  /*d3d0*/  IMAD R19, R4, UR6, R19 ;  /* 0x0000000604137c24 */ /* 0x000fe2000f8e0213 */
[----:B------:R-:W-:Y:S01]  /*d3e0*/  ULDC UR6, c[0x0][0x8a8] ;  /* 0x00022a0000067ab9 */ /* 0x000fe20000000800 */
[----:B------:R-:W-:Y:S01]  /*d3f0*/  IMAD R14, R5, UR7, R14 ;  /* 0x00000007050e7c24 */ /* 0x000fe2000f8e020e */
[----:B------:R-:W-:Y:S01]  /*d400*/  MOV R4, 0x1 ;  /* 0x0000000100047802 */ /* 0x000fe20000000f00 */
[----:B------:R-:W-:-:S05]  /*d410*/  IMAD R19, R19, UR6, R6 ;  /* 0x0000000613137c24 */ /* 0x000fca000f8e0206 */
[----:B------:R-:W-:Y:S02]  /*d420*/  SEL R20, R19, R14, !P0 ;  /* 0x0000000e13147207 */ /* 0x000fe40004000000 */
[----:B------:R-:W-:-:S07]  /*d430*/  SEL R21, R14, R19, !P0 ;  /* 0x000000130e157207 */ /* 0x000fce0004000000 */
.L_x_348:
[----:B------:R-:W-:Y:S05]  /*d440*/  BSYNC B1 ;  /* 0x0000000000017941 */ /* 0x000fea0003800000 */
.L_x_347:
[----:B------:R-:W-:-:S13]  /*d450*/  LOP3.LUT P0, RZ, R4, 0xff, RZ, 0xc0, !PT ;  /* 0x000000ff04ff7812 */ /* 0x000fda000780c0ff */
[----:B------:R-:W-:Y:S05]  /*d460*/  @P0 BRA `(.L_x_351) ;  /* 0xfffffff400440947 */ /* 0x000fea000383ffff */
[----:B------:R-:W-:Y:S05]  /*d470*/  BSYNC B0 ;  /* 0x0000000000007941 */ /* 0x000fea0003800000 */
.L_x_340:
[----:B------:R-:W-:-:S03]  /*d480*/  UMOV UR6, 0xffffffff ;  /* 0xffffffff00067882 */ /* 0x000fc60000000000 */
[----:B------:R-:W-:Y:S05]  /*d490*/  BRA.DIV UR6, `(.L_x_352) ;  /* 0x0000000a061c7947 */ /* 0x000fea000b800000 */
[----:B------:R-:W-:-:S13]  /*d4a0*/  ELECT P6, URZ, PT ;  /* 0x00000000003f782f */ /* 0x000fda00038c0000 */
.L_x_375:
[----:B------:R-:W-:Y:S05]  /*d4b0*/  @!P6 BRA `(.L_x_14) ;  /* 0x0000000000a4e947 */ /* 0x000fea0003800000 */
[----:B------:R-:W-:-:S04]  /*d4c0*/  LOP3.LUT R22, R22, 0x2, RZ, 0xfc, !PT ;  /* 0x0000000216167812 */ /* 0x000fc800078efcff */
[----:B------:R-:W-:-:S13]  /*d4d0*/  ISETP.NE.AND P0, PT, R22, 0x3, PT ;  /* 0x000000031600780c */ /* 0x000fda0003f05270 */
[----:B------:R-:W-:Y:S05]  /*d4e0*/  @!P0 BRA `(.L_x_353) ;  /* 0x0000000000048947 */ /* 0x000fea0003800000 */
[----:B-1----:R-:W-:Y:S01]  /*d4f0*/  BPT.TRAP 0x1 ;  /* 0x000000040000795c */ /* 0x002fe20000300000 */
.L_x_353:
[----:B------:R-:W2:Y:S01]  /*d500*/  S2R R3, SR_CgaCtaId ;  /* 0x0000000000037919 */ /* 0x000ea20000008800 */
[----:B------:R-:W-:Y:S02]  /*d510*/  MOV R0, 0x400 ;  /* 0x0000040000007802 */ /* 0x000fe40000000f00 */
[----:B------:R-:W-:Y:S02]  /*d520*/  SHF.L.U32 R2, R10, 0x1f, RZ ;  /* 0x0000001f0a027819 */ /* 0x000fe400000006ff */
[----:B--2---:R-:W-:-:S04]  /*d530*/  LEA R0, R3, R0, 0x18 ;  /* 0x0000000003007211 */ /* 0x004fc800078ec0ff */
[----:B------:R-:W-:-:S05]  /*d540*/  IADD3 R0, R0, 0x20, RZ ;  /* 0x0000002000007810 */ /* 0x000fca0007ffe0ff */
[C---:B------:R-:W-:Y:S01]  /*d550*/  IMAD R5, R9.reuse, 0x8, R0 ;  /* 0x0000000809057824 */ /* 0x040fe200078e0200 */
[----:B------:R-:W-:-:S03]  /*d560*/  IADD3 R9, R9, 0x1, RZ ;  /* 0x0000000109097810 */ /* 0x000fc60007ffe0ff */
[----:B------:R-:W2:Y:S01]  /*d570*/  SYNCS.PHASECHK.TRANS64.TRYWAIT P0, [R5+URZ], R2 ;  /* 0x00000002050075a7 */ /* 0x000ea2000800017f */
[----:B------:R-:W-:-:S04]  /*d580*/  ISETP.NE.AND P1, PT, R9, 0x4, PT ;  /* 0x000000040900780c */ /* 0x000fc80003f25270 */
[----:B------:R-:W-:Y:S02]  /*d590*/  SEL R3, RZ, 0x1, P1 ;  /* 0x00000001ff037807 */ /* 0x000fe40000800000 */
[----:B------:R-:W-:Y:S02]  /*d5a0*/  SEL R9, R9, RZ, P1 ;  /* 0x000000ff09097207 */ /* 0x000fe40000800000 */
[----:B------:R-:W-:Y:S02]  /*d5b0*/  LOP3.LUT R10, R10, R3, RZ, 0x3c, !PT ;  /* 0x000000030a0a7212 */ /* 0x000fe400078e3cff */
[----:B------:R-:W-:Y:S02]  /*d5c0*/  LEA R7, R9, R0, 0x3 ;  /* 0x0000000009077211 */ /* 0x000fe400078e18ff */
[----:B------:R-:W-:Y:S01]  /*d5d0*/  SHF.L.U32 R4, R10, 0x1f, RZ ;  /* 0x0000001f0a047819 */ /* 0x000fe200000006ff */
[----:B--2---:R-:W-:Y:S06]  /*d5e0*/  @!P0 BRA `(.L_x_354) ;  /* 0x0000000400e88947 */ /* 0x004fec0003800000 */
.L_x_376:
[----:B------:R-:W3:Y:S01]  /*d5f0*/  SYNCS.PHASECHK.TRANS64.TRYWAIT P0, [R7+URZ], R4 ;  /* 0x00000004070075a7 */ /* 0x000ee2000800017f */
[----:B--2---:R-:W-:-:S05]  /*d600*/  VIADD R2, R9, 0x1 ;  /* 0x0000000109027836 */ /* 0x004fca0000000000 */
[----:B------:R-:W-:-:S04]  /*d610*/  ISETP.NE.AND P1, PT, R2, 0x4, PT ;  /* 0x000000040200780c */ /* 0x000fc80003f25270 */
[----:B------:R-:W-:Y:S02]  /*d620*/  SEL R3, RZ, 0x1, P1 ;  /* 0x00000001ff037807 */ /* 0x000fe40000800000 */
[----:B------:R-:W-:Y:S02]  /*d630*/  SEL R9, R2, RZ, P1 ;  /* 0x000000ff02097207 */ /* 0x000fe40000800000 */
[----:B------:R-:W-:Y:S02]  /*d640*/  LOP3.LUT R11, R10, R3, RZ, 0x3c, !PT ;  /* 0x000000030a0b7212 */ /* 0x000fe400078e3cff */
[----:B------:R-:W-:Y:S02]  /*d650*/  LEA R6, R9, R0, 0x3 ;  /* 0x0000000009067211 */ /* 0x000fe400078e18ff */
[----:B------:R-:W-:Y:S01]  /*d660*/  SHF.L.U32 R5, R11, 0x1f, RZ ;  /* 0x0000001f0b057819 */ /* 0x000fe200000006ff */
[----:B---3--:R-:W-:Y:S06]  /*d670*/  @!P0 BRA `(.L_x_355) ;  /* 0x0000000400d88947 */ /* 0x008fec0003800000 */
.L_x_377:
[----:B------:R-:W3:Y:S01]  /*d680*/  SYNCS.PHASECHK.TRANS64.TRYWAIT P0, [R6+URZ], R5 ;  /* 0x00000005060075a7 */ /* 0x000ee2000800017f */
[----:B------:R-:W-:-:S04]  /*d690*/  IADD3 R2, R9, 0x1, RZ ;  /* 0x0000000109027810 */ /* 0x000fc80007ffe0ff */
[----:B------:R-:W-:-:S04]  /*d6a0*/  ISETP.NE.AND P1, PT, R2, 0x4, PT ;  /* 0x000000040200780c */ /* 0x000fc80003f25270 */
[----:B--2---:R-:W-:Y:S02]  /*d6b0*/  SEL R4, RZ, 0x1, P1 ;  /* 0x00000001ff047807 */ /* 0x004fe40000800000 */
[----:B------:R-:W-:Y:S02]  /*d6c0*/  SEL R3, R2, RZ, P1 ;  /* 0x000000ff02037207 */ /* 0x000fe40000800000 */
[----:B------:R-:W-:Y:S01]  /*d6d0*/  LOP3.LUT R4, R11, R4, RZ, 0x3c, !PT ;  /* 0x000000040b047212 */ /* 0x000fe200078e3cff */
[----:B---3--:R-:W-:Y:S06]  /*d6e0*/  @!P0 BRA `(.L_x_356) ;  /* 0x0000000400d08947 */ /* 0x008fec0003800000 */
.L_x_378:
[----:B------:R-:W-:Y:S01]  /*d6f0*/  IMAD R3, R3, 0x8, R0 ;  /* 0x0000000803037824 */ /* 0x000fe200078e0200 */
[----:B------:R-:W-:-:S07]  /*d700*/  SHF.L.U32 R0, R4, 0x1f, RZ ;  /* 0x0000001f04007819 */ /* 0x000fce00000006ff */
.L_x_357:
[----:B---3--:R3:W4:Y:S02]  /*d710*/  SYNCS.PHASECHK.TRANS64.TRYWAIT P0, [R3+URZ], R0 ;  /* 0x00000000030075a7 */ /* 0x008724000800017f */
[----:B----4-:R-:W-:Y:S05]  /*d720*/  @!P0 NANOSLEEP.SYNCS 0x989680 ;  /* 0x009896800000895d */ /* 0x010fea0003900000 */
[----:B------:R-:W4:Y:S02]  /*d730*/  @!P0 SYNCS.PHASECHK.TRANS64 P0, [R3+URZ], R0 ;  /* 0x00000000030085a7 */ /* 0x000f24000800007f */
[----:B----4-:R-:W-:Y:S05]  /*d740*/  @!P0 BRA `(.L_x_357) ;  /* 0xfffffffc00f08947 */ /* 0x010fea000383ffff */
.L_x_14:
[----:B-1----:R-:W-:Y:S05]  /*d750*/  BSYNC B6 ;  /* 0x0000000000067941 */ /* 0x002fea0003800000 */
.L_x_12:
[----:B------:R-:W-:Y:S05]  /*d760*/  EXIT ;  /* 0x000000000000794d */ /* 0x000fea0003800000 */
.L_x_27:
[----:B----4-:R4:W1:Y:S02]  /*d770*/  SYNCS.PHASECHK.TRANS64.TRYWAIT P1, [R3+URZ], R0 ;  /* 0x00000000030075a7 */ /* 0x010864000802017f */
[----:B-1----:R-:W-:Y:S05]  /*d780*/  @!P1 NANOSLEEP.SYNCS 0x989680 ;  /* 0x009896800000995d */ /* 0x002fea0003900000 */
[----:B------:R-:W1:Y:S02]  /*d790*/  @!P1 SYNCS.PHASECHK.TRANS64 P1, [R3+URZ], R0 ;  /* 0x00000000030095a7 */ /* 0x000e64000802007f */
[----:B-1----:R-:W-:Y:S05]  /*d7a0*/  @!P1 BRA `(.L_x_27) ;  /* 0xfffffffc00f09947 */ /* 0x002fea000383ffff */
[----:B------:R-:W-:Y:S05]  /*d7b0*/  BRA `(.L_x_26) ;  /* 0xffffff40007c7947 */ /* 0x000fea000383ffff */
.L_x_32:
[----:B---3--:R-:W-:-:S04]  /*d7c0*/  MOV R5, UR7 ;  /* 0x0000000700057c02 */ /* 0x008fc80008000f00 */
[----:B------:R3:W4:Y:S03]  /*d7d0*/  SYNCS.PHASECHK.TRANS64.TRYWAIT P1, [R5+URZ], R4 ;  /* 0x00000004050075a7 */ /* 0x000726000802017f */
[----:B----4-:R-:W-:Y:S05]  /*d7e0*/  @!P1 NANOSLEEP.SYNCS 0x989680 ;  /* 0x009896800000995d */ /* 0x010fea0003900000 */
[----:B------:R-:W4:Y:S02]  /*d7f0*/  @!P1 SYNCS.PHASECHK.TRANS64 P1, [R5+URZ], R4 ;  /* 0x00000004050095a7 */ /* 0x000f24000802007f */
[----:B----4-:R-:W-:Y:S05]  /*d800*/  @!P1 BRA `(.L_x_32) ;  /* 0xfffffffc00ec9947 */ /* 0x010fea000383ffff */
[----:B------:R-:W-:Y:S05]  /*d810*/  BRA `(.L_x_31) ;  /* 0xffffff4400b07947 */ /* 0x000fea000383ffff */
.L_x_54:
[----:B-1----:R-:W-:-:S04]  /*d820*/  MOV R3, UR52 ;  /* 0x0000003400037c02 */ /* 0x002fc80008000f00 */
[----:B------:R1:W3:Y:S03]  /*d830*/  SYNCS.PHASECHK.TRANS64.TRYWAIT P2, [R3+URZ+0x40], R0 ;  /* 0x00004000030075a7 */ /* 0x0002e6000804017f */
[----:B---3--:R-:W-:Y:S05]  /*d840*/  @!P2 NANOSLEEP.SYNCS 0x989680 ;  /* 0x009896800000a95d */ /* 0x008fea0003900000 */
[----:B------:R-:W3:Y:S02]  /*d850*/  @!P2 SYNCS.PHASECHK.TRANS64 P2, [R3+URZ+0x40], R0 ;  /* 0x000040000300a5a7 */ /* 0x000ee4000804007f */
[----:B---3--:R-:W-:Y:S05]  /*d860*/  @!P2 BRA `(.L_x_54) ;  /* 0xfffffffc00eca947 */ /* 0x008fea000383ffff */
[----:B------:R-:W-:Y:S05]  /*d870*/  BRA `(.L_x_358) ;  /* 0xffffff5000e47947 */ /* 0x000fea000383ffff */
.L_x_113:
[----:B-1----:R1:W2:Y:S02]  /*d880*/  SYNCS.PHASECHK.TRANS64.TRYWAIT P2, [R0+URZ+0x40], R3 ;  /* 0x00004003000075a7 */ /* 0x0022a4000804017f */
[----:B--2---:R-:W-:Y:S05]  /*d890*/  @!P2 NANOSLEEP.SYNCS 0x989680 ;  /* 0x009896800000a95d */ /* 0x004fea0003900000 */
[----:B------:R-:W2:Y:S02]  /*d8a0*/  @!P2 SYNCS.PHASECHK.TRANS64 P2, [R0+URZ+0x40], R3 ;  /* 0x000040030000a5a7 */ /* 0x000ea4000804007f */
[----:B--2---:R-:W-:Y:S05]  /*d8b0*/  @!P2 BRA `(.L_x_113) ;  /* 0xfffffffc00f0a947 */ /* 0x004fea000383ffff */
[----:B------:R-:W-:Y:S05]  /*d8c0*/  BRA `(.L_x_359) ;  /* 0xffffff7000dc7947 */ /* 0x000fea000383ffff */
.L_x_171:
[----:B-1----:R1:W2:Y:S02]  /*d8d0*/  SYNCS.PHASECHK.TRANS64.TRYWAIT P3, [R0+URZ+0x40], R3 ;  /* 0x00004003000075a7 */ /* 0x0022a4000806017f */
[----:B--2---:R-:W-:Y:S05]  /*d8e0*/  @!P3 NANOSLEEP.SYNCS 0x989680 ;  /* 0x009896800000b95d */ /* 0x004fea0003900000 */
[----:B------:R-:W2:Y:S02]  /*d8f0*/  @!P3 SYNCS.PHASECHK.TRANS64 P3, [R0+URZ+0x40], R3 ;  /* 0x000040030000b5a7 */ /* 0x000ea4000806007f */
[----:B--2---:R-:W-:Y:S05]  /*d900*/  @!P3 BRA `(.L_x_171) ;  /* 0xfffffffc00f0b947 */ /* 0x004fea000383ffff */
[----:B------:R-:W-:Y:S05]  /*d910*/  BRA `(.L_x_360) ;  /* 0xffffff9000587947 */ /* 0x000fea000383ffff */
.L_x_229:
[----:B-1----:R1:W2:Y:S02]  /*d920*/  SYNCS.PHASECHK.TRANS64.TRYWAIT P2, [R3+URZ+0x40], R0 ;  /* 0x00004000030075a7 */ /* 0x0022a4000804017f */
[----:B--2---:R-:W-:Y:S05]  /*d930*/  @!P2 NANOSLEEP.SYNCS 0x989680 ;  /* 0x009896800000a95d */ /* 0x004fea0003900000 */
[----:B------:R-:W2:Y:S02]  /*d940*/  @!P2 SYNCS.PHASECHK.TRANS64 P2, [R3+URZ+0x40], R0 ;  /* 0x000040000300a5a7 */ /* 0x000ea4000804007f */
[----:B--2---:R-:W-:Y:S05]  /*d950*/  @!P2 BRA `(.L_x_229) ;  /* 0xfffffffc00f0a947 */ /* 0x004fea000383ffff */
[----:B------:R-:W-:Y:S05]  /*d960*/  BRA `(.L_x_361) ;  /* 0xffffffac00c87947 */ /* 0x000fea000383ffff */
.L_x_296:
[----:B-1----:R-:W-:-:S04]  /*d970*/  IMAD.U32 R3, RZ, RZ, UR4 ;  /* 0x00000004ff037e24 */ /* 0x002fc8000f8e00ff */
[----:B------:R1:W2:Y:S03]  /*d980*/  SYNCS.PHASECHK.TRANS64.TRYWAIT P0, [R3+URZ+0x88], R0 ;  /* 0x00008800030075a7 */ /* 0x0002a6000800017f */
[----:B--2---:R-:W-:Y:S05]  /*d990*/  @!P0 NANOSLEEP.SYNCS 0x989680 ;  /* 0x009896800000895d */ /* 0x004fea0003900000 */
[----:B------:R-:W2:Y:S02]  /*d9a0*/  @!P0 SYNCS.PHASECHK.TRANS64 P0, [R3+URZ+0x88], R0 ;  /* 0x00008800030085a7 */ /* 0x000ea4000800007f */
[----:B--2---:R-:W-:Y:S05]  /*d9b0*/  @!P0 BRA `(.L_x_296) ;  /* 0xfffffffc00ec8947 */ /* 0x004fea000383ffff */
[----:B------:R-:W-:Y:S05]  /*d9c0*/  BRA `(.L_x_295) ;  /* 0xffffffd800f87947 */ /* 0x000fea000383ffff */
.L_x_305:
[----:B-1----:R-:W-:-:S04]  /*d9d0*/  MOV R5, UR5 ;  /* 0x0000000500057c02 */ /* 0x002fc80008000f00 */
[----:B------:R1:W2:Y:S03]  /*d9e0*/  SYNCS.PHASECHK.TRANS64.TRYWAIT P1, [R5+URZ+0x60], R4 ;  /* 0x00006004050075a7 */ /* 0x0002a6000802017f */
[----:B--2---:R-:W-:Y:S05]  /*d9f0*/  @!P1 NANOSLEEP.SYNCS 0x989680 ;  /* 0x009896800000995d */ /* 0x004fea0003900000 */
[----:B------:R-:W2:Y:S02]  /*da00*/  @!P1 SYNCS.PHASECHK.TRANS64 P1, [R5+URZ+0x60], R4 ;  /* 0x00006004050095a7 */ /* 0x000ea4000802007f */
[----:B--2---:R-:W-:Y:S05]  /*da10*/  @!P1 BRA `(.L_x_305) ;  /* 0xfffffffc00ec9947 */ /* 0x004fea000383ffff */
[----:B------:R-:W-:Y:S05]  /*da20*/  BRA `(.L_x_362) ;  /* 0xffffffdc00e47947 */ /* 0x000fea000383ffff */
.L_x_311:
[----:B-12---:R-:W-:-:S04]  /*da30*/  MOV R5, UR5 ;  /* 0x0000000500057c02 */ /* 0x006fc80008000f00 */
[----:B------:R1:W2:Y:S03]  /*da40*/  SYNCS.PHASECHK.TRANS64.TRYWAIT P1, [R5+URZ+0x68], R4 ;  /* 0x00006804050075a7 */ /* 0x0002a6000802017f */
[----:B--2---:R-:W-:Y:S05]  /*da50*/  @!P1 NANOSLEEP.SYNCS 0x989680 ;  /* 0x009896800000995d */ /* 0x004fea0003900000 */
[----:B------:R-:W2:Y:S02]  /*da60*/  @!P1 SYNCS.PHASECHK.TRANS64 P1, [R5+URZ+0x68], R4 ;  /* 0x00006804050095a7 */ /* 0x000ea4000802007f */
[----:B--2---:R-:W-:Y:S05]  /*da70*/  @!P1 BRA `(.L_x_311) ;  /* 0xfffffffc00ec9947 */ /* 0x004fea000383ffff */
[----:B------:R-:W-:Y:S05]  /*da80*/  BRA `(.L_x_363) ;  /* 0xffffffe0002c7947 */ /* 0x000fea000383ffff */
.L_x_317:
[----:B-123--:R-:W-:-:S04]  /*da90*/  IMAD.U32 R5, RZ, RZ, UR5 ;  /* 0x00000005ff057e24 */ /* 0x00efc8000f8e00ff */
[----:B------:R1:W2:Y:S03]  /*daa0*/  SYNCS.PHASECHK.TRANS64.TRYWAIT P1, [R5+URZ+0x70], R4 ;  /* 0x00007004050075a7 */ /* 0x0002a6000802017f */
[----:B--2---:R-:W-:Y:S05]  /*dab0*/  @!P1 NANOSLEEP.SYNCS 0x989680 ;  /* 0x009896800000995d */ /* 0x004fea0003900000 */
[----:B------:R-:W2:Y:S02]  /*dac0*/  @!P1 SYNCS.PHASECHK.TRANS64 P1, [R5+URZ+0x70], R4 ;  /* 0x00007004050095a7 */ /* 0x000ea4000802007f */
[----:B--2---:R-:W-:Y:S05]  /*dad0*/  @!P1 BRA `(.L_x_317) ;  /* 0xfffffffc00ec9947 */ /* 0x004fea000383ffff */
[----:B------:R-:W-:Y:S05]  /*dae0*/  BRA `(.L_x_364) ;  /* 0xffffffe000807947 */ /* 0x000fea000383ffff */
.L_x_323:
[----:B-1234-:R-:W-:-:S04]  /*daf0*/  MOV R5, UR5 ;  /* 0x0000000500057c02 */ /* 0x01efc80008000f00 */
[----:B------:R1:W2:Y:S03]  /*db00*/  SYNCS.PHASECHK.TRANS64.TRYWAIT P1, [R5+URZ+0x78], R4 ;  /* 0x00007804050075a7 */ /* 0x0002a6000802017f */
[----:B--2---:R-:W-:Y:S05]  /*db10*/  @!P1 NANOSLEEP.SYNCS 0x989680 ;  /* 0x009896800000995d */ /* 0x004fea0003900000 */
[----:B------:R-:W2:Y:S02]  /*db20*/  @!P1 SYNCS.PHASECHK.TRANS64 P1, [R5+URZ+0x78], R4 ;  /* 0x00007804050095a7 */ /* 0x000ea4000802007f */
[----:B--2---:R-:W-:Y:S05]  /*db30*/  @!P1 BRA `(.L_x_323) ;  /* 0xfffffffc00ec9947 */ /* 0x004fea000383ffff */
[----:B------:R-:W-:Y:S05]  /*db40*/  BRA `(.L_x_365) ;  /* 0xffffffe000cc7947 */ /* 0x000fea000383ffff */
.L_x_333:
[----:B------:R1:W1:Y:S02]  /*db50*/  SYNCS.PHASECHK.TRANS64.TRYWAIT P0, [R3+URZ+0x60], R0 ;  /* 0x00006000030075a7 */ /* 0x000264000800017f */
[----:B-1----:R-:W-:Y:S05]  /*db60*/  @!P0 NANOSLEEP.SYNCS 0x989680 ;  /* 0x009896800000895d */ /* 0x002fea0003900000 */
[----:B------:R-:W1:Y:S02]  /*db70*/  @!P0 SYNCS.PHASECHK.TRANS64 P0, [R3+URZ+0x60], R0 ;  /* 0x00006000030085a7 */ /* 0x000e64000800007f */
[----:B-1----:R-:W-:Y:S05]  /*db80*/  @!P0 BRA `(.L_x_333) ;  /* 0xfffffffc00f08947 */ /* 0x002fea000383ffff */
[----:B------:R-:W-:Y:S05]  /*db90*/  BRA `(.L_x_366) ;  /* 0xffffffe800c47947 */ /* 0x000fea000383ffff */
.L_x_335:
[----:B------:R1:W1:Y:S02]  /*dba0*/  SYNCS.PHASECHK.TRANS64.TRYWAIT P0, [R3+URZ+0x68], R0 ;  /* 0x00006800030075a7 */ /* 0x000264000800017f */
[----:B-1----:R-:W-:Y:S05]  /*dbb0*/  @!P0 NANOSLEEP.SYNCS 0x989680 ;  /* 0x009896800000895d */ /* 0x002fea0003900000 */
[----:B------:R-:W1:Y:S02]  /*dbc0*/  @!P0 SYNCS.PHASECHK.TRANS64 P0, [R3+URZ+0x68], R0 ;  /* 0x00006800030085a7 */ /* 0x000e64000800007f */
[----:B-1----:R-:W-:Y:S05]  /*dbd0*/  @!P0 BRA `(.L_x_335) ;  /* 0xfffffffc00f08947 */ /* 0x002fea000383ffff */
[----:B------:R-:W-:Y:S05]  /*dbe0*/  BRA `(.L_x_367) ;  /* 0xffffffe800c07947 */ /* 0x000fea000383ffff */
.L_x_337:
[----:B------:R1:W1:Y:S02]  /*dbf0*/  SYNCS.PHASECHK.TRANS64.TRYWAIT P0, [R3+URZ+0x70], R0 ;  /* 0x00007000030075a7 */ /* 0x000264000800017f */
[----:B-1----:R-:W-:Y:S05]  /*dc00*/  @!P0 NANOSLEEP.SYNCS 0x989680 ;  /* 0x009896800000895d */ /* 0x002fea0003900000 */
[----:B------:R-:W1:Y:S02]  /*dc10*/  @!P0 SYNCS.PHASECHK.TRANS64 P0, [R3+URZ+0x70], R0 ;  /* 0x00007000030085a7 */ /* 0x000e64000800007f */
[----:B-1----:R-:W-:Y:S05]  /*dc20*/  @!P0 BRA `(.L_x_337) ;  /* 0xfffffffc00f08947 */ /* 0x002fea000383ffff */
[----:B------:R-:W-:Y:S05]  /*dc30*/  BRA `(.L_x_368) ;  /* 0xffffffe800bc7947 */ /* 0x000fea000383ffff */
.L_x_341:
[----:B------:R-:W-:Y:S01]  /*dc40*/  BSSY B1, `(.L_x_369) ;  /* 0x0000006000017945 */ /* 0x000fe20003800000 */
[----:B------:R-:W-:-:S07]  /*dc50*/  MOV R15, 0xffffffff ;  /* 0xffffffff000f7802 */ /* 0x000fce0000000f00 */
[----:B------:R-:W-:Y:S05]  /*dc60*/  WARPSYNC.COLLECTIVE R15, `(.L_x_370) ;  /* 0x000000000f0c7348 */ /* 0x000fea0003c00000 */
[----:B------:R-:W-:Y:S02]  /*dc70*/  ELECT P6, UR62, PT ;  /* 0x00000000003e782f */ /* 0x000fe400038c0000 */
[----:B------:R-:W-:Y:S01]  /*dc80*/  MOV R14, UR62 ;  /* 0x0000003e000e7c02 */ /* 0x000fe20008000f00 */
[----:B------:R-:W-:Y:S10]  /*dc90*/  ENDCOLLECTIVE ;  /* 0x000000000000791b */ /* 0x000ff40003800000 */
.L_x_370:
[----:B------:R-:W-:Y:S05]  /*dca0*/  BSYNC B1 ;  /* 0x0000000000017941 */ /* 0x000fea0003800000 */
.L_x_369:
[----:B------:R-:W-:Y:S05]  /*dcb0*/  BRA `(.L_x_371) ;  /* 0xffffffec003c7947 */ /* 0x000fea000383ffff */
.L_x_344:
[----:B--2---:R2:W3:Y:S02]  /*dcc0*/  SYNCS.PHASECHK.TRANS64.TRYWAIT P0, [R14+URZ+0x20], R7 ;  /* 0x000020070e0075a7 */ /* 0x0044e4000800017f */
[----:B---3--:R-:W-:Y:S05]  /*dcd0*/  @!P0 NANOSLEEP.SYNCS 0x989680 ;  /* 0x009896800000895d */ /* 0x008fea0003900000 */
[----:B------:R-:W3:Y:S02]  /*dce0*/  @!P0 SYNCS.PHASECHK.TRANS64 P0, [R14+URZ+0x20], R7 ;  /* 0x000020070e0085a7 */ /* 0x000ee4000800007f */
[----:B---3--:R-:W-:Y:S05]  /*dcf0*/  @!P0 BRA `(.L_x_344) ;  /* 0xfffffffc00f08947 */ /* 0x008fea000383ffff */
[----:B------:R-:W-:Y:S05]  /*dd00*/  BRA `(.L_x_372) ;  /* 0xffffffec00747947 */ /* 0x000fea000383ffff */
.L_x_352:
[----:B------:R-:W-:Y:S01]  /*dd10*/  BSSY B0, `(.L_x_373) ;  /* 0x0000006000007945 */ /* 0x000fe20003800000 */
[----:B------:R-:W-:-:S07]  /*dd20*/  IMAD.MOV.U32 R15, RZ, RZ, -0x1 ;  /* 0xffffffffff0f7424 */ /* 0x000fce00078e00ff */
[----:B-1----:R-:W-:Y:S05]  /*dd30*/  WARPSYNC.COLLECTIVE R15, `(.L_x_374) ;  /* 0x000000000f0c7348 */ /* 0x002fea0003c00000 */
[----:B------:R-:W-:Y:S02]  /*dd40*/  ELECT P6, UR62, PT ;  /* 0x00000000003e782f */ /* 0x000fe400038c0000 */
[----:B------:R-:W-:Y:S01]  /*dd50*/  MOV R14, UR62 ;  /* 0x0000003e000e7c02 */ /* 0x000fe20008000f00 */
[----:B-1----:R-:W-:Y:S10]  /*dd60*/  ENDCOLLECTIVE ;  /* 0x000000000000791b */ /* 0x002ff40003800000 */
.L_x_374:
[----:B------:R-:W-:Y:S05]  /*dd70*/  BSYNC B0 ;  /* 0x0000000000007941 */ /* 0x000fea0003800000 */
.L_x_373:
[----:B------:R-:W-:Y:S05]  /*dd80*/  BRA `(.L_x_375) ;  /* 0xfffffff400c87947 */ /* 0x000fea000383ffff */
.L_x_354:
[----:B--2---:R2:W3:Y:S02]  /*dd90*/  SYNCS.PHASECHK.TRANS64.TRYWAIT P0, [R5+URZ], R2 ;  /* 0x00000002050075a7 */ /* 0x0044e4000800017f */
[----:B---3--:R-:W-:Y:S05]  /*dda0*/  @!P0 NANOSLEEP.SYNCS 0x989680 ;  /* 0x009896800000895d */ /* 0x008fea0003900000 */
[----:B------:R-:W3:Y:S02]  /*ddb0*/  @!P0 SYNCS.PHASECHK.TRANS64 P0, [R5+URZ], R2 ;  /* 0x00000002050085a7 */ /* 0x000ee4000800007f */
[----:B---3--:R-:W-:Y:S05]  /*ddc0*/  @!P0 BRA `(.L_x_354) ;  /* 0xfffffffc00f08947 */ /* 0x008fea000383ffff */
[----:B------:R-:W-:Y:S05]  /*ddd0*/  BRA `(.L_x_376) ;  /* 0xfffffff800047947 */ /* 0x000fea000383ffff */
.L_x_355:
[----:B--2---:R2:W3:Y:S02]  /*dde0*/  SYNCS.PHASECHK.TRANS64.TRYWAIT P0, [R7+URZ], R4 ;  /* 0x00000004070075a7 */ /* 0x0044e4000800017f */
[----:B---3--:R-:W-:Y:S05]  /*ddf0*/  @!P0 NANOSLEEP.SYNCS 0x989680 ;  /* 0x009896800000895d */ /* 0x008fea0003900000 */
[----:B------:R-:W3:Y:S02]  /*de00*/  @!P0 SYNCS.PHASECHK.TRANS64 P0, [R7+URZ], R4 ;  /* 0x00000004070085a7 */ /* 0x000ee4000800007f */
[----:B---3--:R-:W-:Y:S05]  /*de10*/  @!P0 BRA `(.L_x_355) ;  /* 0xfffffffc00f08947 */ /* 0x008fea000383ffff */
[----:B------:R-:W-:Y:S05]  /*de20*/  BRA `(.L_x_377) ;  /* 0xfffffff800147947 */ /* 0x000fea000383ffff */
.L_x_356:
[----:B--2---:R2:W3:Y:S02]  /*de30*/  SYNCS.PHASECHK.TRANS64.TRYWAIT P0, [R6+URZ], R5 ;  /* 0x00000005060075a7 */ /* 0x0044e4000800017f */
[----:B---3--:R-:W-:Y:S05]  /*de40*/  @!P0 NANOSLEEP.SYNCS 0x989680 ;  /* 0x009896800000895d */ /* 0x008fea0003900000 */
[----:B------:R-:W3:Y:S02]  /*de50*/  @!P0 SYNCS.PHASECHK.TRANS64 P0, [R6+URZ], R5 ;  /* 0x00000005060085a7 */ /* 0x000ee4000800007f */
[----:B---3--:R-:W-:Y:S05]  /*de60*/  @!P0 BRA `(.L_x_356) ;  /* 0xfffffffc00f08947 */ /* 0x008fea000383ffff */
[----:B------:R-:W-:Y:S05]  /*de70*/  BRA `(.L_x_378) ;  /* 0xfffffff8001c7947 */ /* 0x000fea000383ffff */
        .weak           $__internal_0_$__cuda_sm20_rcp_rn_f32_slowpath
        .type           $__internal_0_$__cuda_sm20_rcp_rn_f32_slowpath,@function
        .size           $__internal_0_$__cuda_sm20_rcp_rn_f32_slowpath,(.L_x_384 - $__internal_0_$__cuda_sm20_rcp_rn_f32_slowpath)
$__internal_0_$__cuda_sm20_rcp_rn_f32_slowpath:
[----:B------:R-:W-:Y:S01]  /*de80*/  SHF.L.U32 R3, R0, 0x1, RZ ;  /* 0x0000000100037819 */ /* 0x000fe200000006ff */
[----:B------:R-:W-:Y:S03]  /*de90*/  BSSY B0, `(.L_x_379) ;  /* 0x0000030000007945 */ /* 0x000fe60003800000 */
[----:B------:R-:W-:-:S04]  /*dea0*/  SHF.R.U32.HI R71, RZ, 0x18, R3 ;  /* 0x00000018ff477819 */ /* 0x000fc80000011603 */
[----:B------:R-:W-:-:S13]  /*deb0*/  ISETP.NE.U32.AND P2, PT, R71, RZ, PT ;  /* 0x000000ff4700720c */ /* 0x000fda0003f45070 */
[----:B------:R-:W-:Y:S05]  /*dec0*/  @P2 BRA `(.L_x_380) ;  /* 0x0000000000282947 */ /* 0x000fea0003800000 */
[----:B------:R-:W-:-:S04]  /*ded0*/  SHF.L.U32 R3, R0, 0x1, RZ ;  /* 0x0000000100037819 */ /* 0x000fc800000006ff */
[----:B------:R-:W-:-:S13]  /*dee0*/  ISETP.NE.AND P2, PT, R3, RZ, PT ;  /* 0x000000ff0300720c */ /* 0x000fda0003f45270 */
[----:B------:R-:W-:Y:S01]  /*def0*/  @P2 FFMA R61, R0, 1.84467440737095516160e+19, RZ ;  /* 0x5f800000003d2823 */ /* 0x000fe200000000ff */
[----:B------:R-:W-:Y:S08]  /*df00*/  @!P2 MUFU.RCP R59, R0 ;  /* 0x00000000003ba308 */ /* 0x000ff00000001000 */
[----:B------:R-:W1:Y:S02]  /*df10*/  @P2 MUFU.RCP R114, R61 ;  /* 0x0000003d00722308 */ /* 0x000e640000001000 */
[----:B-1----:R-:W-:-:S04]  /*df20*/  @P2 FFMA R3, R61, R114, -1 ;  /* 0xbf8000003d032423 */ /* 0x002fc80000000072 */
[----:B------:R-:W-:-:S04]  /*df30*/  @P2 FADD.FTZ R3, -R3, -RZ ;  /* 0x800000ff03032221 */ /* 0x000fc80000010100 */
[----:B------:R-:W-:-:S04]  /*df40*/  @P2 FFMA R3, R114, R3, R114 ;  /* 0x0000000372032223 */ /* 0x000fc80000000072 */
[----:B------:R-:W-:Y:S01]  /*df50*/  @P2 FFMA R59, R3, 1.84467440737095516160e+19, RZ ;  /* 0x5f800000033b2823 */ /* 0x000fe200000000ff */
[----:B------:R-:W-:Y:S06]  /*df60*/  BRA `(.L_x_381) ;  /* 0x0000000000887947 */ /* 0x000fec0003800000 */
.L_x_380:
[----:B------:R-:W-:-:S05]  /*df70*/  VIADD R97, R71, 0xffffff03 ;  /* 0xffffff0347617836 */ /* 0x000fca0000000000 */
[----:B------:R-:W-:-:S13]  /*df80*/  ISETP.GT.U32.AND P2, PT, R97, 0x1, PT ;  /* 0x000000016100780c */ /* 0x000fda0003f44070 */
[----:B------:R-:W-:Y:S05]  /*df90*/  @P2 BRA `(.L_x_382) ;  /* 0x0000000000782947 */ /* 0x000fea0003800000 */
[----:B------:R-:W-:Y:S02]  /*dfa0*/  LOP3.LUT R3, R0, 0x7fffff, RZ, 0xc0, !PT ;  /* 0x007fffff00037812 */ /* 0x000fe400078ec0ff */
[----:B------:R-:W-:Y:S02]  /*dfb0*/  MOV R116, 0x3 ;  /* 0x0000000300747802 */ /* 0x000fe40000000f00 */
[----:B------:R-:W-:Y:S02]  /*dfc0*/  LOP3.LUT R3, R3, 0x3f800000, RZ, 0xfc, !PT ;  /* 0x3f80000003037812 */ /* 0x000fe400078efcff */
[----:B------:R-:W-:Y:S02]  /*dfd0*/  SHF.L.U32 R116, R116, R97, RZ ;  /* 0x0000006174747219 */ /* 0x000fe400000006ff */
[----:B------:R-:W1:Y:S02]  /*dfe0*/  MUFU.RCP R114, R3 ;  /* 0x0000000300727308 */ /* 0x000e640000001000 */
[----:B-1----:R-:W-:-:S04]  /*dff0*/  FFMA R59, R3, R114, -1 ;  /* 0xbf800000033b7423 */ /* 0x002fc80000000072 */
[----:B------:R-:W-:-:S04]  /*e000*/  FADD.FTZ R59, -R59, -RZ ;  /* 0x800000ff3b3b7221 */ /* 0x000fc80000010100 */
[CCC-:B------:R-:W-:Y:S01]  /*e010*/  FFMA.RM R61, R114.reuse, R59.reuse, R114.reuse ;  /* 0x0000003b723d7223 */ /* 0x1c0fe20000004072 */
[----:B------:R-:W-:-:S04]  /*e020*/  FFMA.RP R114, R114, R59, R114 ;  /* 0x0000003b72727223 */ /* 0x000fc80000008072 */
[C---:B------:R-:W-:Y:S02]  /*e030*/  LOP3.LUT R59, R61.reuse, 0x7fffff, RZ, 0xc0, !PT ;  /* 0x007fffff3d3b7812 */ /* 0x040fe400078ec0ff */
[----:B------:R-:W-:Y:S02]  /*e040*/  FSETP.NEU.FTZ.AND P2, PT, R61, R114, PT ;  /* 0x000000723d00720b */ /* 0x000fe40003f5d000 */
[----:B------:R-:W-:Y:S02]  /*e050*/  LOP3.LUT R59, R59, 0x800000, RZ, 0xfc, !PT ;  /* 0x008000003b3b7812 */ /* 0x000fe400078efcff */
[----:B------:R-:W-:Y:S02]  /*e060*/  SEL R61, RZ, 0xffffffff, !P2 ;  /* 0xffffffffff3d7807 */ /* 0x000fe40005000000 */
[----:B------:R-:W-:Y:S02]  /*e070*/  LOP3.LUT R116, R116, R59, RZ, 0xc0, !PT ;  /* 0x0000003b74747212 */ /* 0x000fe400078ec0ff */
[----:B------:R-:W-:-:S02]  /*e080*/  IADD3 R114, -R61, RZ, RZ ;  /* 0x000000ff3d727210 */ /* 0x000fc40007ffe1ff */
[-C--:B------:R-:W-:Y:S02]  /*e090*/  SHF.R.U32.HI R116, RZ, R97.reuse, R116 ;  /* 0x00000061ff747219 */ /* 0x080fe40000011674 */
[----:B------:R-:W-:Y:S02]  /*e0a0*/  LOP3.LUT P2, RZ, R114, R97, R59, 0xf8, !PT ;  /* 0x0000006172ff7212 */ /* 0x000fe4000784f83b */
[C---:B------:R-:W-:Y:S02]  /*e0b0*/  LOP3.LUT P3, RZ, R116.reuse, 0x1, RZ, 0xc0, !PT ;  /* 0x0000000174ff7812 */ /* 0x040fe4000786c0ff */
[----:B------:R-:W-:Y:S02]  /*e0c0*/  LOP3.LUT P4, RZ, R116, 0x2, RZ, 0xc0, !PT ;  /* 0x0000000274ff7812 */ /* 0x000fe4000788c0ff */
[----:B------:R-:W-:Y:S02]  /*e0d0*/  IADD3 R114, R71, -0xfc, RZ ;  /* 0xffffff0447727810 */ /* 0x000fe40007ffe0ff */
[----:B------:R-:W-:-:S02]  /*e0e0*/  PLOP3.LUT P2, PT, P3, P2, P4, 0xe0, 0x0 ;  /* 0x000000000000781c */ /* 0x000fc40001f45c40 */
[----:B------:R-:W-:Y:S02]  /*e0f0*/  LOP3.LUT P3, RZ, R0, 0x7fffff, RZ, 0xc0, !PT ;  /* 0x007fffff00ff7812 */ /* 0x000fe4000786c0ff */
[----:B------:R-:W-:Y:S02]  /*e100*/  SEL R3, RZ, 0x1, !P2 ;  /* 0x00000001ff037807 */ /* 0x000fe40005000000 */
[----:B------:R-:W-:-:S03]  /*e110*/  SHF.R.U32.HI R59, RZ, R114, R59 ;  /* 0x00000072ff3b7219 */ /* 0x000fc6000001163b */
[----:B------:R-:W-:-:S05]  /*e120*/  IMAD.MOV R3, RZ, RZ, -R3 ;  /* 0x000000ffff037224 */ /* 0x000fca00078e0a03 */
[----:B------:R-:W-:-:S13]  /*e130*/  ISETP.GE.AND P2, PT, R3, RZ, PT ;  /* 0x000000ff0300720c */ /* 0x000fda0003f46270 */
[----:B------:R-:W-:-:S05]  /*e140*/  @!P2 IADD3 R59, R59, 0x1, RZ ;  /* 0x000000013b3ba810 */ /* 0x000fca0007ffe0ff */
[----:B------:R-:W-:-:S05]  /*e150*/  @!P3 IMAD.SHL.U32 R59, R59, 0x2, RZ ;  /* 0x000000023b3bb824 */ /* 0x000fca00078e00ff */
[----:B------:R-:W-:Y:S01]  /*e160*/  LOP3.LUT R59, R59, 0x80000000, R0, 0xf8, !PT ;  /* 0x800000003b3b7812 */ /* 0x000fe200078ef800 */
[----:B------:R-:W-:Y:S06]  /*e170*/  BRA `(.L_x_381) ;  /* 0x0000000000047947 */ /* 0x000fec0003800000 */
.L_x_382:
[----:B------:R1:W2:Y:S02]  /*e180*/  MUFU.RCP R59, R0 ;  /* 0x00000000003b7308 */ /* 0x0002a40000001000 */
.L_x_381:
[----:B------:R-:W-:Y:S05]  /*e190*/  BSYNC B0 ;  /* 0x0000000000007941 */ /* 0x000fea0003800000 */
.L_x_379:
[----:B------:R-:W-:Y:S02]  /*e1a0*/  MOV R97, 0x0 ;  /* 0x0000000000617802 */ /* 0x000fe40000000f00 */
[----:B-12---:R-:W-:Y:S02]  /*e1b0*/  MOV R0, R59 ;  /* 0x0000003b00007202 */ /* 0x006fe40000000f00 */
[----:B------:R-:W-:Y:S05]  /*e1c0*/  RET.REL.NODEC R96 `(_ZN7cutlass13device_kernelINS_4gemm6kernel13GemmUniversalIN4cute5tupleIJiiiiEEENS1_10collective13CollectiveMmaINS1_34MainloopSm90TmaGmmaWarpSpecializedILi4ENS5_IJNS4_1CILi2EEENSA_ILi1EEESC_EEENS1_35KernelTmaWarpSpecializedCooperativeEEENS5_IJNSA_ILi256EEENSA_ILi64EEESH_EEENS_10bfloat16_tENS5_IJlSC_lEEESJ_SK_NS4_8TiledMMAINS4_8MMA_AtomIJNS4_4SM904GMMA27MMA_64x64x16_F32BF16BF16_SSILNSO_5MajorE0ELSQ_0ELNSO_7ScaleInE1ELSR_1EEEEEENS4_6LayoutISD_NS5_IJSC_NSA_ILi0EEESV_EEEEENS5_IJNS4_10UnderscoreESY_SY_EEEEENS4_13SM90_TMA_LOADENS4_14ComposedLayoutINS4_7SwizzleILi3ELi4ELi3EEENS4_18smem_ptr_flag_bitsILi16EEENSU_INS5_IJNSA_ILi8EEESH_EEENS5_IJSH_SC_EEEEEEEvNS4_8identityENS4_23SM90_TMA_LOAD_MULTICASTES1B_vS1C_EENS_8epilogue10collective18CollectiveEpilogueINS1F_22Sm90TmaWarpSpecializedILi4ELi2ELi16ELb1ELb0EEEJSI_NS5_IJNSA_ILi128EEENSA_ILi32EEEEEESJ_SK_SJ_SK_NS1F_6fusion15FusionCallbacksIS1J_NS1N_13LinCombEltActINS1F_6thread7SigmoidESJ_fSJ_fLNS_15FloatRoundStyleE2EEESI_S1M_JEEES11_NS12_INS13_ILi2ELi4ELi3EEES16_NSU_INS5_IJS17_S1L_EEENS5_IJS1L_SC_EEEEEEENS4_17SM75_U32x4_LDSM_NENS4_14SM90_TMA_STOREES1Z_NS4_17SM90_U32x4_STSM_NENS4_9Copy_AtomIJS22_NS_6half_tEEEEvEEEvvEEEEvNT_6ParamsE) ;  /* 0xffffff1c608c7950 */ /* 0x000fea0003c3ffff */
.L_x_383:
[----:B------:R-:W-:-:S00]  /*e1d0*/  BRA `(.L_x_383) ;  /* 0xfffffffc00fc7947 */ /* 0x000fc0000383ffff */
[----:B------:R-:W-:-:S00]  /*e1e0*/  NOP ;  /* 0x0000000000007918 */ /* 0x000fc00000000000 */
        /* <DEDUP_REMOVED lines=9> */
.L_x_384:


//--------------------- .nv.global.init           --------------------------
	.section	.nv.global.init,"aw",@progbits
.nv.global.init:
	.type		$str$22,@object
	.size		$str$22,($str$26 - $str$22)
$str$22:
        /*0000*/ 	.byte	0x6b, 0x5f, 0x74, 0x69, 0x6c, 0x65, 0x5f, 0x63, 0x6f, 0x75, 0x6e, 0x74, 0x20, 0x3e, 0x3d, 0x20
        /*0010*/ 	.byte	0x31, 0x00
	.type		$str$26,@object
	.size		$str$26,($str$27 - $str$26)
$str$26:
        /*0012*/ 	.byte	0x28, 0x61, 0x64, 0x64, 0x72, 0x65, 0x73, 0x73, 0x20, 0x26, 0x20, 0x6d, 0x61, 0x73, 0x6b, 0x29
        /*0022*/ 	.byte	0x20, 0x3d, 0x3d, 0x20, 0x30, 0x00
	.type		$str$27,@object
	.size		$str$27,($str$23 - $str$27)
$str$27:
        /*0028*/ 	.byte	0x2f, 0x74, 0x6d, 0x70, 0x2f, 0x63, 0x75, 0x74, 0x6c, 0x61, 0x73, 0x73, 0x5f, 0x73, 0x77, 0x65
        /*0038*/ 	.byte	0x65, 0x70, 0x5f, 0x73, 0x72, 0x63, 0x2f, 0x69, 0x6e, 0x63, 0x6c, 0x75, 0x64, 0x65, 0x2f, 0x63
        /*0048*/ 	.byte	0x75, 0x74, 0x65, 0x2f, 0x70, 0x6f, 0x69, 0x6e, 0x74, 0x65, 0x72, 0x5f, 0x66, 0x6c, 0x61, 0x67
        /*0058*/ 	.byte	0x67, 0x65, 0x64, 0x2e, 0x68, 0x70, 0x70, 0x00
	.type		$str$23,@object
	.size		$str$23,(__unnamed_2 - $str$23)
$str$23:
        /*0060*/ 	.byte	0x2f, 0x74, 0x6d, 0x70, 0x2f, 0x63, 0x75, 0x74, 0x6c, 0x61, 0x73, 0x73, 0x5f, 0x73, 0x77, 0x65
        /*0070*/ 	.byte	0x65, 0x70, 0x5f, 0x73, 0x72, 0x63, 0x2f, 0x69, 0x6e, 0x63, 0x6c, 0x75, 0x64, 0x65, 0x2f, 0x63
        /*0080*/ 	.byte	0x75, 0x74, 0x6c, 0x61, 0x73, 0x73, 0x2f, 0x67, 0x65, 0x6d, 0x6d, 0x2f, 0x63, 0x6f, 0x6c, 0x6c
        /*0090*/ 	.byte	0x65, 0x63, 0x74, 0x69, 0x76, 0x65, 0x2f, 0x73, 0x6d, 0x39, 0x30, 0x5f, 0x6d, 0x6d, 0x61, 0x5f
        /*00a0*/ 	.byte	0x74, 0x6d, 0x61, 0x5f, 0x67, 0x6d, 0x6d, 0x61, 0x5f, 0x73, 0x73, 0x5f, 0x77, 0x61, 0x72, 0x70
        /*00b0*/ 	.byte	0x73, 0x70, 0x65, 0x63, 0x69, 0x61, 0x6c, 0x69, 0x7a, 0x65, 0x64, 0x2e, 0x68, 0x70, 0x70, 0x00
	.type		__unnamed_2,@object
	.size		__unnamed_2,(__unnamed_1 - __unnamed_2)
__unnamed_2:
        /*00c0*/ 	.byte	0x61, 0x75, 0x74, 0x6f, 0x20, 0x63, 0x75, 0x74, 0x65, 0x3a, 0x3a, 0x61, 0x73, 0x5f, 0x70, 0x6f
        /* <DEDUP_REMOVED lines=27> */
        /*0280*/ 	.byte	0x3c, 0x34, 0x30, 0x39, 0x36, 0x3e, 0x3e, 0x3e, 0x3e, 0x3e, 0x5d, 0x00
	.type		__unnamed_1,@object
	.size		__unnamed_1,(.L_0 - __unnamed_1)
__unnamed_1:
        /* <DEDUP_REMOVED lines=181> */
        /*0ddc*/ 	.byte	0x65, 0x3a, 0x3a, 0x69, 0x64, 0x65, 0x6e, 0x74, 0x69, 0x74, 0x79, 0x5d, 0x00
.L_0:


//--------------------- .nv.shared._ZN7cutlass13device_kernelINS_4gemm6kernel13GemmUniversalIN4cute5tupleIJiiiiEEENS1_10collective13CollectiveMmaINS1_34MainloopSm90TmaGmmaWarpSpecializedILi4ENS5_IJNS4_1CILi2EEENSA_ILi1EEESC_EEENS1_35KernelTmaWarpSpecializedCooperativeEEENS5_IJNSA_ILi256EEENSA_ILi64EEESH_EEENS_10bfloat16_tENS5_IJlSC_lEEESJ_SK_NS4_8TiledMMAINS4_8MMA_AtomIJNS4_4SM904GMMA27MMA_64x64x16_F32BF16BF16_SSILNSO_5MajorE0ELSQ_0ELNSO_7ScaleInE1ELSR_1EEEEEENS4_6LayoutISD_NS5_IJSC_NSA_ILi0EEESV_EEEEENS5_IJNS4_10UnderscoreESY_SY_EEEEENS4_13SM90_TMA_LOADENS4_14ComposedLayoutINS4_7SwizzleILi3ELi4ELi3EEENS4_18smem_ptr_flag_bitsILi16EEENSU_INS5_IJNSA_ILi8EEESH_EEENS5_IJSH_SC_EEEEEEEvNS4_8identityENS4_23SM90_TMA_LOAD_MULTICASTES1B_vS1C_EENS_8epilogue10collective18CollectiveEpilogueINS1F_22Sm90TmaWarpSpecializedILi4ELi2ELi16ELb1ELb0EEEJSI_NS5_IJNSA_ILi128EEENSA_ILi32EEEEEESJ_SK_SJ_SK_NS1F_6fusion15FusionCallbacksIS1J_NS1N_13LinCombEltActINS1F_6thread7SigmoidESJ_fSJ_fLNS_15FloatRoundStyleE2EEESI_S1M_JEEES11_NS12_INS13_ILi2ELi4ELi3EEES16_NSU_INS5_IJS17_S1L_EEENS5_IJS1L_SC_EEEEEEENS4_17SM75_U32x4_LDSM_NENS4_14SM90_TMA_STOREES1Z_NS4_17SM90_U32x4_STSM_NENS4_9Copy_AtomIJS22_NS_6half_tEEEEvEEEvvEEEEvNT_6ParamsE --------------------------
	.section	.nv.shared._ZN7cutlass13device_kernelINS_4gemm6kernel13GemmUniversalIN4cute5tupleIJiiiiEEENS1_10collective13CollectiveMmaINS1_34MainloopSm90TmaGmmaWarpSpecializedILi4ENS5_IJNS4_1CILi2EEENSA_ILi1EEESC_EEENS1_35KernelTmaWarpSpecializedCooperativeEEENS5_IJNSA_ILi256EEENSA_ILi64EEESH_EEENS_10bfloat16_tENS5_IJlSC_lEEESJ_SK_NS4_8TiledMMAINS4_8MMA_AtomIJNS4_4SM904GMMA27MMA_64x64x16_F32BF16BF16_SSILNSO_5MajorE0ELSQ_0ELNSO_7ScaleInE1ELSR_1EEEEEENS4_6LayoutISD_NS5_IJSC_NSA_ILi0EEESV_EEEEENS5_IJNS4_10UnderscoreESY_SY_EEEEENS4_13SM90_TMA_LOADENS4_14ComposedLayoutINS4_7SwizzleILi3ELi4ELi3EEENS4_18smem_ptr_flag_bitsILi16EEENSU_INS5_IJNSA_ILi8EEESH_EEENS5_IJSH_SC_EEEEEEEvNS4_8identityENS4_23SM90_TMA_LOAD_MULTICASTES1B_vS1C_EENS_8epilogue10collective18CollectiveEpilogueINS1F_22Sm90TmaWarpSpecializedILi4ELi2ELi16ELb1ELb0EEEJSI_NS5_IJNSA_ILi128EEENSA_ILi32EEEEEESJ_SK_SJ_SK_NS1F_6fusion15FusionCallbacksIS1J_NS1N_13LinCombEltActINS1F_6thread7SigmoidESJ_fSJ_fLNS_15FloatRoundStyleE2EEESI_S1M_JEEES11_NS12_INS13_ILi2ELi4ELi3EEES16_NSU_INS5_IJS17_S1L_EEENS5_IJS1L_SC_EEEEEEENS4_17SM75_U32x4_LDSM_NENS4_14SM90_TMA_STOREES1Z_NS4_17SM90_U32x4_STSM_NENS4_9Copy_AtomIJS22_NS_6half_tEEEEvEEEvvEEEEvNT_6ParamsE,"aw",@nobits
	.sectionflags	@""
	.align	16
	.zero		1024


//--------------------- .nv.shared.reserved.0     --------------------------
	.section	.nv.shared.reserved.0,"aw",@nobits
	.weak		__nv_reservedSMEM_offset_0_alias
	.size		__nv_reservedSMEM_offset_0_alias, 0, 0
	.other		__nv_reservedSMEM_offset_0_alias,@"STO_CUDA_RESERVED_SHARED STV_DEFAULT"
__nv_reservedSMEM_offset_0_alias:
	.zero		0


//--------------------- .nv.global                --------------------------
	.section	.nv.global,"aw",@nobits
.nv.global:
	.type		_ZN39_INTERNAL_435d13ce_4_k_cu_f4cd3811_31644cute1_E,@object
	.size		_ZN39_INTERNAL_435d13ce_4_k_cu_f4cd3811_31644cute1_E,(_ZN39_INTERNAL_435d13ce_4_k_cu_f4cd3811_31644cuda3std3__45__cpo6cbeginE - _ZN39_INTERNAL_435d13ce_4_k_cu_f4cd3811_31644cute1_E)
_ZN39_INTERNAL_435d13ce_4_k_cu_f4cd3811_31644cute1_E:
	.zero		1
	.type		_ZN39_INTERNAL_435d13ce_4_k_cu_f4cd3811_31644cuda3std3__45__cpo6cbeginE,@object
	.size		_ZN39_INTERNAL_435d13ce_4_k_cu_f4cd3811_31644cuda3std3__45__cpo6cbeginE,(_ZN39_INTERNAL_435d13ce_4_k_cu_f4cd3811_31644cuda3std3__48in_placeE - _ZN39_INTERNAL_435d13ce_4_k_cu_f4cd3811_31644cuda3std3__45__cpo6cbeginE)
_ZN39_INTERNAL_435d13ce_4_k_cu_f4cd3811_31644cuda3std3__45__cpo6cbeginE:
	.zero		1
	.type		_ZN39_INTERNAL_435d13ce_4_k_cu_f4cd3811_31644cuda3std3__48in_placeE,@object
	.size		_ZN39_INTERNAL_435d13ce_4_k_cu_f4cd3811_31644cuda3std3__48in_placeE,(_ZN39_INTERNAL_435d13ce_4_k_cu_f4cd3811_31644cuda3std6ranges3__45__cpo9iter_moveE - _ZN39_INTERNAL_435d13ce_4_k_cu_f4cd3811_31644cuda3std3__48in_placeE)
_ZN39_INTERNAL_435d13ce_4_k_cu_f4cd3811_31644cuda3std3__48in_placeE:
	.zero		1
	.type		_ZN39_INTERNAL_435d13ce_4_k_cu_f4cd3811_31644cuda3std6ranges3__45__cpo9iter_moveE,@object
	.size		_ZN39_INTERNAL_435d13ce_4_k_cu_f4cd3811_31644cuda3std6ranges3__45__cpo9iter_moveE,(_ZN39_INTERNAL_435d13ce_4_k_cu_f4cd3811_31644cuda3std3__45__cpo5beginE - _ZN39_INTERNAL_435d13ce_4_k_cu_f4cd3811_31644cuda3std6ranges3__45__cpo9iter_moveE)
_ZN39_INTERNAL_435d13ce_4_k_cu_f4cd3811_31644cuda3std6ranges3__45__cpo9iter_moveE:
	.zero		1
	.type		_ZN39_INTERNAL_435d13ce_4_k_cu_f4cd3811_31644cuda3std3__45__cpo5beginE,@object
	.size		_ZN39_INTERNAL_435d13ce_4_k_cu_f4cd3811_31644cuda3std3__45__cpo5beginE,(_ZN39_INTERNAL_435d13ce_4_k_cu_f4cd3811_31644cuda3std3__441_GLOBAL__N__435d13ce_4_k_cu_f4cd3811_31646ignoreE - _ZN39_INTERNAL_435d13ce_4_k_cu_f4cd3811_31644cuda3std3__45__cpo5beginE)
_ZN39_INTERNAL_435d13ce_4_k_cu_f4cd3811_31644cuda3std3__45__cpo5beginE:
	.zero		1
	.type		_ZN39_INTERNAL_435d13ce_4_k_cu_f4cd3811_31644cuda3std3__441_GLOBAL__N__435d13ce_4_k_cu_f4cd3811_31646ignoreE,@object
	.size		_ZN39_INTERNAL_435d13ce_4_k_cu_f4cd3811_31644cuda3std3__441_GLOBAL__N__435d13ce_4_k_cu_f4cd3811_31646ignoreE,(_ZN39_INTERNAL_435d13ce_4_k_cu_f4cd3811_31644cute7productE - _ZN39_INTERNAL_435d13ce_4_k_cu_f4cd3811_31644cuda3std3__441_GLOBAL__N__435d13ce_4_k_cu_f4cd3811_31646ignoreE)
_ZN39_INTERNAL_435d13ce_4_k_cu_f4cd3811_31644cuda3std3__441_GLOBAL__N__435d13ce_4_k_cu_f4cd3811_31646ignoreE:
	.zero		1
	.type		_ZN39_INTERNAL_435d13ce_4_k_cu_f4cd3811_31644cute7productE,@object
	.size		_ZN39_INTERNAL_435d13ce_4_k_cu_f4cd3811_31644cute7productE,(_ZN39_INTERNAL_435d13ce_4_k_cu_f4cd3811_31644cuda3std3__45__cpo3endE - _ZN39_INTERNAL_435d13ce_4_k_cu_f4cd3811_31644cute7productE)
_ZN39_INTERNAL_435d13ce_4_k_cu_f4cd3811_31644cute7productE:
	.zero		1
	.type		_ZN39_INTERNAL_435d13ce_4_k_cu_f4cd3811_31644cuda3std3__45__cpo3endE,@object
	.size		_ZN39_INTERNAL_435d13ce_4_k_cu_f4cd3811_31644cuda3std3__45__cpo3endE,(_ZN39_INTERNAL_435d13ce_4_k_cu_f4cd3811_31644cuda3std3__419piecewise_constructE - _ZN39_INTERNAL_435d13ce_4_k_cu_f4cd3811_31644cuda3std3__45__cpo3endE)
_ZN39_INTERNAL_435d13ce_4_k_cu_f4cd3811_31644cuda3std3__45__cpo3endE:
	.zero		1
	.type		_ZN39_INTERNAL_435d13ce_4_k_cu_f4cd3811_31644cuda3std3__419piecewise_constructE,@object
	.size		_ZN39_INTERNAL_435d13ce_4_k_cu_f4cd3811_31644cuda3std3__419piecewise_constructE,(_ZN39_INTERNAL_435d13ce_4_k_cu_f4cd3811_31644cuda3std3__45__cpo4cendE - _ZN39_INTERNAL_435d13ce_4_k_cu_f4cd3811_31644cuda3std3__419piecewise_constructE)
_ZN39_INTERNAL_435d13ce_4_k_cu_f4cd3811_31644cuda3std3__419piecewise_constructE:
	.zero		1
	.type		_ZN39_INTERNAL_435d13ce_4_k_cu_f4cd3811_31644cuda3std3__45__cpo4cendE,@object
	.size		_ZN39_INTERNAL_435d13ce_4_k_cu_f4cd3811_31644cuda3std3__45__cpo4cendE,(_ZN39_INTERNAL_435d13ce_4_k_cu_f4cd3811_31644cuda3std6ranges3__45__cpo4swapE - _ZN39_INTERNAL_435d13ce_4_k_cu_f4cd3811_31644cuda3std3__45__cpo4cendE)
_ZN39_INTERNAL_435d13ce_4_k_cu_f4cd3811_31644cuda3std3__45__cpo4cendE:
	.zero		1
	.type		_ZN39_INTERNAL_435d13ce_4_k_cu_f4cd3811_31644cuda3std6ranges3__45__cpo4swapE,@object
	.size		_ZN39_INTERNAL_435d13ce_4_k_cu_f4cd3811_31644cuda3std6ranges3__45__cpo4swapE,(.L_9 - _ZN39_INTERNAL_435d13ce_4_k_cu_f4cd3811_31644cuda3std6ranges3__45__cpo4swapE)
_ZN39_INTERNAL_435d13ce_4_k_cu_f4cd3811_31644cuda3std6ranges3__45__cpo4swapE:
	.zero		1
.L_9:


//--------------------- .nv.constant0._ZN7cutlass13device_kernelINS_4gemm6kernel13GemmUniversalIN4cute5tupleIJiiiiEEENS1_10collective13CollectiveMmaINS1_34MainloopSm90TmaGmmaWarpSpecializedILi4ENS5_IJNS4_1CILi2EEENSA_ILi1EEESC_EEENS1_35KernelTmaWarpSpecializedCooperativeEEENS5_IJNSA_ILi256EEENSA_ILi64EEESH_EEENS_10bfloat16_tENS5_IJlSC_lEEESJ_SK_NS4_8TiledMMAINS4_8MMA_AtomIJNS4_4SM904GMMA27MMA_64x64x16_F32BF16BF16_SSILNSO_5MajorE0ELSQ_0ELNSO_7ScaleInE1ELSR_1EEEEEENS4_6LayoutISD_NS5_IJSC_NSA_ILi0EEESV_EEEEENS5_IJNS4_10UnderscoreESY_SY_EEEEENS4_13SM90_TMA_LOADENS4_14ComposedLayoutINS4_7SwizzleILi3ELi4ELi3EEENS4_18smem_ptr_flag_bitsILi16EEENSU_INS5_IJNSA_ILi8EEESH_EEENS5_IJSH_SC_EEEEEEEvNS4_8identityENS4_23SM90_TMA_LOAD_MULTICASTES1B_vS1C_EENS_8epilogue10collective18CollectiveEpilogueINS1F_22Sm90TmaWarpSpecializedILi4ELi2ELi16ELb1ELb0EEEJSI_NS5_IJNSA_ILi128EEENSA_ILi32EEEEEESJ_SK_SJ_SK_NS1F_6fusion15FusionCallbacksIS1J_NS1N_13LinCombEltActINS1F_6thread7SigmoidESJ_fSJ_fLNS_15FloatRoundStyleE2EEESI_S1M_JEEES11_NS12_INS13_ILi2ELi4ELi3EEES16_NSU_INS5_IJS17_S1L_EEENS5_IJS1L_SC_EEEEEEENS4_17SM75_U32x4_LDSM_NENS4_14SM90_TMA_STOREES1Z_NS4_17SM90_U32x4_STSM_NENS4_9Copy_AtomIJS22_NS_6half_tEEEEvEEEvvEEEEvNT_6ParamsE --------------------------
	.section	.nv.constant0._ZN7cutlass13device_kernelINS_4gemm6kernel13GemmUniversalIN4cute5tupleIJiiiiEEENS1_10collective13CollectiveMmaINS1_34MainloopSm90TmaGmmaWarpSpecializedILi4ENS5_IJNS4_1CILi2EEENSA_ILi1EEESC_EEENS1_35KernelTmaWarpSpecializedCooperativeEEENS5_IJNSA_ILi256EEENSA_ILi64EEESH_EEENS_10bfloat16_tENS5_IJlSC_lEEESJ_SK_NS4_8TiledMMAINS4_8MMA_AtomIJNS4_4SM904GMMA27MMA_64x64x16_F32BF16BF16_SSILNSO_5MajorE0ELSQ_0ELNSO_7ScaleInE1ELSR_1EEEEEENS4_6LayoutISD_NS5_IJSC_NSA_ILi0EEESV_EEEEENS5_IJNS4_10UnderscoreESY_SY_EEEEENS4_13SM90_TMA_LOADENS4_14ComposedLayoutINS4_7SwizzleILi3ELi4ELi3EEENS4_18smem_ptr_flag_bitsILi16EEENSU_INS5_IJNSA_ILi8EEESH_EEENS5_IJSH_SC_EEEEEEEvNS4_8identityENS4_23SM90_TMA_LOAD_MULTICASTES1B_vS1C_EENS_8epilogue10collective18CollectiveEpilogueINS1F_22Sm90TmaWarpSpecializedILi4ELi2ELi16ELb1ELb0EEEJSI_NS5_IJNSA_ILi128EEENSA_ILi32EEEEEESJ_SK_SJ_SK_NS1F_6fusion15FusionCallbacksIS1J_NS1N_13LinCombEltActINS1F_6thread7SigmoidESJ_fSJ_fLNS_15FloatRoundStyleE2EEESI_S1M_JEEES11_NS12_INS13_ILi2ELi4ELi3EEES16_NSU_INS5_IJS17_S1L_EEENS5_IJS1L_SC_EEEEEEENS4_17SM75_U32x4_LDSM_NENS4_14SM90_TMA_STOREES1Z_NS4_17SM90_U32x4_STSM_NENS4_9Copy_AtomIJS22_NS_6half_tEEEEvEEEvvEEEEvNT_6ParamsE,"a",@progbits
	.sectionflags	@""
	.align	4
.nv.constant0._ZN7cutlass13device_kernelINS_4gemm6kernel13GemmUniversalIN4cute5tupleIJiiiiEEENS1_10collective13CollectiveMmaINS1_34MainloopSm90TmaGmmaWarpSpecializedILi4ENS5_IJNS4_1CILi2EEENSA_ILi1EEESC_EEENS1_35KernelTmaWarpSpecializedCooperativeEEENS5_IJNSA_ILi256EEENSA_ILi64EEESH_EEENS_10bfloat16_tENS5_IJlSC_lEEESJ_SK_NS4_8TiledMMAINS4_8MMA_AtomIJNS4_4SM904GMMA27MMA_64x64x16_F32BF16BF16_SSILNSO_5MajorE0ELSQ_0ELNSO_7ScaleInE1ELSR_1EEEEEENS4_6LayoutISD_NS5_IJSC_NSA_ILi0EEESV_EEEEENS5_IJNS4_10UnderscoreESY_SY_EEEEENS4_13SM90_TMA_LOADENS4_14ComposedLayoutINS4_7SwizzleILi3ELi4ELi3EEENS4_18smem_ptr_flag_bitsILi16EEENSU_INS5_IJNSA_ILi8EEESH_EEENS5_IJSH_SC_EEEEEEEvNS4_8identityENS4_23SM90_TMA_LOAD_MULTICASTES1B_vS1C_EENS_8epilogue10collective18CollectiveEpilogueINS1F_22Sm90TmaWarpSpecializedILi4ELi2ELi16ELb1ELb0EEEJSI_NS5_IJNSA_ILi128EEENSA_ILi32EEEEEESJ_SK_SJ_SK_NS1F_6fusion15FusionCallbacksIS1J_NS1N_13LinCombEltActINS1F_6thread7SigmoidESJ_fSJ_fLNS_15FloatRoundStyleE2EEESI_S1M_JEEES11_NS12_INS13_ILi2ELi4ELi3EEES16_NSU_INS5_IJS17_S1L_EEENS5_IJS1L_SC_EEEEEEENS4_17SM75_U32x4_LDSM_NENS4_14SM90_TMA_STOREES1Z_NS4_17SM90_U32x4_STSM_NENS4_9Copy_AtomIJS22_NS_6half_tEEEEvEEEvvEEEEvNT_6ParamsE:
	.zero		2432


//--------------------- SYMBOLS --------------------------

	.type		.nv.reservedSmem.offset0,@object
	.size		.nv.reservedSmem.offset0,0x4
	.type		__assertfail,@function
